//
// Generated by NVIDIA NVVM Compiler
//
// Compiler Build ID: CL-36424714
// Cuda compilation tools, release 13.0, V13.0.88
// Based on NVVM 20.0.0
//

.version 9.0
.target sm_100
.address_size 64

	// .globl	_Z10fillKernelPii
// _ZZN3cub18CUB_300001_SM_10006detail6reduce28DeviceReduceSingleTileKernelINS2_10policy_hubIijN4cuda3std3__44plusIiEEE10Policy1000EN6thrust24THRUST_300001_SM_1000_NS6detail15normal_iteratorINSD_10device_ptrIiEEEEPijS9_iiNS7_10__identityEEEvT0_T1_T2_T3_T4_T6_E12temp_storage has been demoted
// _ZZN3cub18CUB_300001_SM_10006detail6reduce18DeviceReduceKernelINS2_10policy_hubIijN4cuda3std3__44plusIiEEE10Policy1000EN6thrust24THRUST_300001_SM_1000_NS6detail15normal_iteratorINSD_10device_ptrIiEEEEjS9_iNS7_10__identityEEEvT0_PT3_T1_NS0_13GridEvenShareISN_EET2_T4_E12temp_storage has been demoted
// _ZZN3cub18CUB_300001_SM_10006detail6reduce28DeviceReduceSingleTileKernelINS2_10policy_hubIijN4cuda3std3__44plusIiEEE10Policy1000EPiSC_iS9_iiNS7_10__identityEEEvT0_T1_T2_T3_T4_T6_E12temp_storage has been demoted
// _ZZN3cub18CUB_300001_SM_10006detail6reduce28DeviceReduceSingleTileKernelINS2_10policy_hubIiyN4cuda3std3__44plusIiEEE10Policy1000EN6thrust24THRUST_300001_SM_1000_NS6detail15normal_iteratorINSD_10device_ptrIiEEEEPiyS9_iiNS7_10__identityEEEvT0_T1_T2_T3_T4_T6_E12temp_storage has been demoted
// _ZZN3cub18CUB_300001_SM_10006detail6reduce18DeviceReduceKernelINS2_10policy_hubIiyN4cuda3std3__44plusIiEEE10Policy1000EN6thrust24THRUST_300001_SM_1000_NS6detail15normal_iteratorINSD_10device_ptrIiEEEEyS9_iNS7_10__identityEEEvT0_PT3_T1_NS0_13GridEvenShareISN_EET2_T4_E12temp_storage has been demoted
// _ZZN3cub18CUB_300001_SM_10006detail6reduce28DeviceReduceSingleTileKernelINS2_10policy_hubIiyN4cuda3std3__44plusIiEEE10Policy1000EPiSC_iS9_iiNS7_10__identityEEEvT0_T1_T2_T3_T4_T6_E12temp_storage has been demoted
.global .align 1 .b8 _ZN34_INTERNAL_da7f4ca8_4_k_cu_6ce8ca364cuda3std3__45__cpo5beginE[1];
.global .align 1 .b8 _ZN34_INTERNAL_da7f4ca8_4_k_cu_6ce8ca364cuda3std3__45__cpo3endE[1];
.global .align 1 .b8 _ZN34_INTERNAL_da7f4ca8_4_k_cu_6ce8ca364cuda3std3__45__cpo6cbeginE[1];
.global .align 1 .b8 _ZN34_INTERNAL_da7f4ca8_4_k_cu_6ce8ca364cuda3std3__45__cpo4cendE[1];
.global .align 1 .b8 _ZN34_INTERNAL_da7f4ca8_4_k_cu_6ce8ca364cuda3std3__45__cpo6rbeginE[1];
.global .align 1 .b8 _ZN34_INTERNAL_da7f4ca8_4_k_cu_6ce8ca364cuda3std3__45__cpo4rendE[1];
.global .align 1 .b8 _ZN34_INTERNAL_da7f4ca8_4_k_cu_6ce8ca364cuda3std3__45__cpo7crbeginE[1];
.global .align 1 .b8 _ZN34_INTERNAL_da7f4ca8_4_k_cu_6ce8ca364cuda3std3__45__cpo5crendE[1];
.global .align 1 .b8 _ZN34_INTERNAL_da7f4ca8_4_k_cu_6ce8ca364cuda3std3__436_GLOBAL__N__da7f4ca8_4_k_cu_6ce8ca366ignoreE[1];
.global .align 1 .b8 _ZN34_INTERNAL_da7f4ca8_4_k_cu_6ce8ca364cuda3std3__419piecewise_constructE[1];
.global .align 1 .b8 _ZN34_INTERNAL_da7f4ca8_4_k_cu_6ce8ca364cuda3std3__48in_placeE[1];
.global .align 1 .b8 _ZN34_INTERNAL_da7f4ca8_4_k_cu_6ce8ca364cuda3std3__420unreachable_sentinelE[1];
.global .align 1 .b8 _ZN34_INTERNAL_da7f4ca8_4_k_cu_6ce8ca364cuda3std3__47nulloptE[1];
.global .align 1 .b8 _ZN34_INTERNAL_da7f4ca8_4_k_cu_6ce8ca364cuda3std3__48unexpectE[1];
.global .align 1 .b8 _ZN34_INTERNAL_da7f4ca8_4_k_cu_6ce8ca364cuda3std6ranges3__45__cpo4swapE[1];
.global .align 1 .b8 _ZN34_INTERNAL_da7f4ca8_4_k_cu_6ce8ca364cuda3std6ranges3__45__cpo9iter_moveE[1];
.global .align 1 .b8 _ZN34_INTERNAL_da7f4ca8_4_k_cu_6ce8ca364cuda3std6ranges3__45__cpo5beginE[1];
.global .align 1 .b8 _ZN34_INTERNAL_da7f4ca8_4_k_cu_6ce8ca364cuda3std6ranges3__45__cpo3endE[1];
.global .align 1 .b8 _ZN34_INTERNAL_da7f4ca8_4_k_cu_6ce8ca364cuda3std6ranges3__45__cpo6cbeginE[1];
.global .align 1 .b8 _ZN34_INTERNAL_da7f4ca8_4_k_cu_6ce8ca364cuda3std6ranges3__45__cpo4cendE[1];
.global .align 1 .b8 _ZN34_INTERNAL_da7f4ca8_4_k_cu_6ce8ca364cuda3std6ranges3__45__cpo7advanceE[1];
.global .align 1 .b8 _ZN34_INTERNAL_da7f4ca8_4_k_cu_6ce8ca364cuda3std6ranges3__45__cpo9iter_swapE[1];
.global .align 1 .b8 _ZN34_INTERNAL_da7f4ca8_4_k_cu_6ce8ca364cuda3std6ranges3__45__cpo4nextE[1];
.global .align 1 .b8 _ZN34_INTERNAL_da7f4ca8_4_k_cu_6ce8ca364cuda3std6ranges3__45__cpo4prevE[1];
.global .align 1 .b8 _ZN34_INTERNAL_da7f4ca8_4_k_cu_6ce8ca364cuda3std6ranges3__45__cpo4dataE[1];
.global .align 1 .b8 _ZN34_INTERNAL_da7f4ca8_4_k_cu_6ce8ca364cuda3std6ranges3__45__cpo5cdataE[1];
.global .align 1 .b8 _ZN34_INTERNAL_da7f4ca8_4_k_cu_6ce8ca364cuda3std6ranges3__45__cpo4sizeE[1];
.global .align 1 .b8 _ZN34_INTERNAL_da7f4ca8_4_k_cu_6ce8ca364cuda3std6ranges3__45__cpo5ssizeE[1];
.global .align 1 .b8 _ZN34_INTERNAL_da7f4ca8_4_k_cu_6ce8ca364cuda3std6ranges3__45__cpo8distanceE[1];
.global .align 1 .b8 _ZN34_INTERNAL_da7f4ca8_4_k_cu_6ce8ca366thrust24THRUST_300001_SM_1000_NS8cuda_cub3parE[1];
.global .align 1 .b8 _ZN34_INTERNAL_da7f4ca8_4_k_cu_6ce8ca366thrust24THRUST_300001_SM_1000_NS8cuda_cub10par_nosyncE[1];
.global .align 1 .b8 _ZN34_INTERNAL_da7f4ca8_4_k_cu_6ce8ca366thrust24THRUST_300001_SM_1000_NS6system6detail10sequential3seqE[1];
.global .align 1 .b8 _ZN34_INTERNAL_da7f4ca8_4_k_cu_6ce8ca366thrust24THRUST_300001_SM_1000_NS12placeholders2_1E[1];
.global .align 1 .b8 _ZN34_INTERNAL_da7f4ca8_4_k_cu_6ce8ca366thrust24THRUST_300001_SM_1000_NS12placeholders2_2E[1];
.global .align 1 .b8 _ZN34_INTERNAL_da7f4ca8_4_k_cu_6ce8ca366thrust24THRUST_300001_SM_1000_NS12placeholders2_3E[1];
.global .align 1 .b8 _ZN34_INTERNAL_da7f4ca8_4_k_cu_6ce8ca366thrust24THRUST_300001_SM_1000_NS12placeholders2_4E[1];
.global .align 1 .b8 _ZN34_INTERNAL_da7f4ca8_4_k_cu_6ce8ca366thrust24THRUST_300001_SM_1000_NS12placeholders2_5E[1];
.global .align 1 .b8 _ZN34_INTERNAL_da7f4ca8_4_k_cu_6ce8ca366thrust24THRUST_300001_SM_1000_NS12placeholders2_6E[1];
.global .align 1 .b8 _ZN34_INTERNAL_da7f4ca8_4_k_cu_6ce8ca366thrust24THRUST_300001_SM_1000_NS12placeholders2_7E[1];
.global .align 1 .b8 _ZN34_INTERNAL_da7f4ca8_4_k_cu_6ce8ca366thrust24THRUST_300001_SM_1000_NS12placeholders2_8E[1];
.global .align 1 .b8 _ZN34_INTERNAL_da7f4ca8_4_k_cu_6ce8ca366thrust24THRUST_300001_SM_1000_NS12placeholders2_9E[1];
.global .align 1 .b8 _ZN34_INTERNAL_da7f4ca8_4_k_cu_6ce8ca366thrust24THRUST_300001_SM_1000_NS12placeholders3_10E[1];
.global .align 1 .b8 _ZN34_INTERNAL_da7f4ca8_4_k_cu_6ce8ca366thrust24THRUST_300001_SM_1000_NS3seqE[1];

.visible .entry _Z10fillKernelPii(
	.param .u64 .ptr .align 1 _Z10fillKernelPii_param_0,
	.param .u32 _Z10fillKernelPii_param_1
)
{
	.reg .pred 	%p<2>;
	.reg .b32 	%r<6>;
	.reg .b64 	%rd<5>;

	ld.param.u64 	%rd1, [_Z10fillKernelPii_param_0];
	ld.param.u32 	%r2, [_Z10fillKernelPii_param_1];
	mov.u32 	%r3, %ctaid.x;
	mov.u32 	%r4, %ntid.x;
	mov.u32 	%r5, %tid.x;
	mad.lo.s32 	%r1, %r3, %r4, %r5;
	setp.ge.s32 	%p1, %r1, %r2;
	@%p1 bra 	$L__BB0_2;
	cvta.to.global.u64 	%rd2, %rd1;
	mul.wide.s32 	%rd3, %r1, 4;
	add.s64 	%rd4, %rd2, %rd3;
	st.global.u32 	[%rd4], %r1;
$L__BB0_2:
	ret;

}
	// .globl	_ZN3cub18CUB_300001_SM_10006detail11EmptyKernelIvEEvv
.visible .entry _ZN3cub18CUB_300001_SM_10006detail11EmptyKernelIvEEvv()
{


	ret;

}
	// .globl	_ZN3cub18CUB_300001_SM_10006detail6reduce28DeviceReduceSingleTileKernelINS2_10policy_hubIijN4cuda3std3__44plusIiEEE10Policy1000EN6thrust24THRUST_300001_SM_1000_NS6detail15normal_iteratorINSD_10device_ptrIiEEEEPijS9_iiNS7_10__identityEEEvT0_T1_T2_T3_T4_T6_
.visible .entry _ZN3cub18CUB_300001_SM_10006detail6reduce28DeviceReduceSingleTileKernelINS2_10policy_hubIijN4cuda3std3__44plusIiEEE10Policy1000EN6thrust24THRUST_300001_SM_1000_NS6detail15normal_iteratorINSD_10device_ptrIiEEEEPijS9_iiNS7_10__identityEEEvT0_T1_T2_T3_T4_T6_(
	.param .align 8 .b8 _ZN3cub18CUB_300001_SM_10006detail6reduce28DeviceReduceSingleTileKernelINS2_10policy_hubIijN4cuda3std3__44plusIiEEE10Policy1000EN6thrust24THRUST_300001_SM_1000_NS6detail15normal_iteratorINSD_10device_ptrIiEEEEPijS9_iiNS7_10__identityEEEvT0_T1_T2_T3_T4_T6__param_0[8],
	.param .u64 .ptr .align 1 _ZN3cub18CUB_300001_SM_10006detail6reduce28DeviceReduceSingleTileKernelINS2_10policy_hubIijN4cuda3std3__44plusIiEEE10Policy1000EN6thrust24THRUST_300001_SM_1000_NS6detail15normal_iteratorINSD_10device_ptrIiEEEEPijS9_iiNS7_10__identityEEEvT0_T1_T2_T3_T4_T6__param_1,
	.param .u32 _ZN3cub18CUB_300001_SM_10006detail6reduce28DeviceReduceSingleTileKernelINS2_10policy_hubIijN4cuda3std3__44plusIiEEE10Policy1000EN6thrust24THRUST_300001_SM_1000_NS6detail15normal_iteratorINSD_10device_ptrIiEEEEPijS9_iiNS7_10__identityEEEvT0_T1_T2_T3_T4_T6__param_2,
	.param .align 1 .b8 _ZN3cub18CUB_300001_SM_10006detail6reduce28DeviceReduceSingleTileKernelINS2_10policy_hubIijN4cuda3std3__44plusIiEEE10Policy1000EN6thrust24THRUST_300001_SM_1000_NS6detail15normal_iteratorINSD_10device_ptrIiEEEEPijS9_iiNS7_10__identityEEEvT0_T1_T2_T3_T4_T6__param_3[1],
	.param .u32 _ZN3cub18CUB_300001_SM_10006detail6reduce28DeviceReduceSingleTileKernelINS2_10policy_hubIijN4cuda3std3__44plusIiEEE10Policy1000EN6thrust24THRUST_300001_SM_1000_NS6detail15normal_iteratorINSD_10device_ptrIiEEEEPijS9_iiNS7_10__identityEEEvT0_T1_T2_T3_T4_T6__param_4,
	.param .align 1 .b8 _ZN3cub18CUB_300001_SM_10006detail6reduce28DeviceReduceSingleTileKernelINS2_10policy_hubIijN4cuda3std3__44plusIiEEE10Policy1000EN6thrust24THRUST_300001_SM_1000_NS6detail15normal_iteratorINSD_10device_ptrIiEEEEPijS9_iiNS7_10__identityEEEvT0_T1_T2_T3_T4_T6__param_5[1]
)
.maxntid 256
.minnctapersm 1
{
	.reg .pred 	%p<59>;
	.reg .b32 	%r<511>;
	.reg .b64 	%rd<84>;
	// demoted variable
	.shared .align 4 .b8 _ZZN3cub18CUB_300001_SM_10006detail6reduce28DeviceReduceSingleTileKernelINS2_10policy_hubIijN4cuda3std3__44plusIiEEE10Policy1000EN6thrust24THRUST_300001_SM_1000_NS6detail15normal_iteratorINSD_10device_ptrIiEEEEPijS9_iiNS7_10__identityEEEvT0_T1_T2_T3_T4_T6_E12temp_storage[44];
	ld.param.u64 	%rd9, [_ZN3cub18CUB_300001_SM_10006detail6reduce28DeviceReduceSingleTileKernelINS2_10policy_hubIijN4cuda3std3__44plusIiEEE10Policy1000EN6thrust24THRUST_300001_SM_1000_NS6detail15normal_iteratorINSD_10device_ptrIiEEEEPijS9_iiNS7_10__identityEEEvT0_T1_T2_T3_T4_T6__param_0];
	ld.param.u64 	%rd10, [_ZN3cub18CUB_300001_SM_10006detail6reduce28DeviceReduceSingleTileKernelINS2_10policy_hubIijN4cuda3std3__44plusIiEEE10Policy1000EN6thrust24THRUST_300001_SM_1000_NS6detail15normal_iteratorINSD_10device_ptrIiEEEEPijS9_iiNS7_10__identityEEEvT0_T1_T2_T3_T4_T6__param_1];
	ld.param.u32 	%r90, [_ZN3cub18CUB_300001_SM_10006detail6reduce28DeviceReduceSingleTileKernelINS2_10policy_hubIijN4cuda3std3__44plusIiEEE10Policy1000EN6thrust24THRUST_300001_SM_1000_NS6detail15normal_iteratorINSD_10device_ptrIiEEEEPijS9_iiNS7_10__identityEEEvT0_T1_T2_T3_T4_T6__param_2];
	ld.param.u32 	%r91, [_ZN3cub18CUB_300001_SM_10006detail6reduce28DeviceReduceSingleTileKernelINS2_10policy_hubIijN4cuda3std3__44plusIiEEE10Policy1000EN6thrust24THRUST_300001_SM_1000_NS6detail15normal_iteratorINSD_10device_ptrIiEEEEPijS9_iiNS7_10__identityEEEvT0_T1_T2_T3_T4_T6__param_4];
	cvta.to.global.u64 	%rd1, %rd10;
	setp.ne.s32 	%p1, %r90, 0;
	@%p1 bra 	$L__BB2_3;
	mov.u32 	%r471, %tid.x;
	setp.ne.s32 	%p58, %r471, 0;
	@%p58 bra 	$L__BB2_52;
	st.global.u32 	[%rd1], %r91;
	bra.uni 	$L__BB2_52;
$L__BB2_3:
	cvta.to.global.u64 	%rd2, %rd9;
	setp.gt.u32 	%p2, %r90, 4095;
	@%p2 bra 	$L__BB2_28;
	mov.u32 	%r1, %tid.x;
	setp.ge.u32 	%p24, %r1, %r90;
	mov.b32 	%r488, 0;
	mov.u32 	%r478, %r1;
	@%p24 bra 	$L__BB2_6;
	mul.wide.u32 	%rd73, %r1, 4;
	add.s64 	%rd74, %rd2, %rd73;
	ld.global.u32 	%r488, [%rd74];
	add.s32 	%r478, %r1, 256;
$L__BB2_6:
	setp.ge.u32 	%p25, %r478, %r90;
	@%p25 bra 	$L__BB2_19;
	not.b32 	%r298, %r478;
	add.s32 	%r299, %r90, %r298;
	shr.u32 	%r300, %r299, 8;
	add.s32 	%r6, %r300, 1;
	and.b32  	%r7, %r6, 15;
	setp.lt.u32 	%p26, %r299, 3840;
	@%p26 bra 	$L__BB2_10;
	and.b32  	%r301, %r6, 33554416;
	neg.s32 	%r474, %r301;
	mul.wide.u32 	%rd75, %r478, 4;
	add.s64 	%rd76, %rd75, %rd2;
	add.s64 	%rd82, %rd76, 8192;
$L__BB2_9:
	.pragma "nounroll";
	ld.global.u32 	%r302, [%rd82+-8192];
	add.s32 	%r303, %r302, %r488;
	ld.global.u32 	%r304, [%rd82+-7168];
	add.s32 	%r305, %r304, %r303;
	ld.global.u32 	%r306, [%rd82+-6144];
	add.s32 	%r307, %r306, %r305;
	ld.global.u32 	%r308, [%rd82+-5120];
	add.s32 	%r309, %r308, %r307;
	ld.global.u32 	%r310, [%rd82+-4096];
	add.s32 	%r311, %r310, %r309;
	ld.global.u32 	%r312, [%rd82+-3072];
	add.s32 	%r313, %r312, %r311;
	ld.global.u32 	%r314, [%rd82+-2048];
	add.s32 	%r315, %r314, %r313;
	ld.global.u32 	%r316, [%rd82+-1024];
	add.s32 	%r317, %r316, %r315;
	ld.global.u32 	%r318, [%rd82];
	add.s32 	%r319, %r318, %r317;
	ld.global.u32 	%r320, [%rd82+1024];
	add.s32 	%r321, %r320, %r319;
	ld.global.u32 	%r322, [%rd82+2048];
	add.s32 	%r323, %r322, %r321;
	ld.global.u32 	%r324, [%rd82+3072];
	add.s32 	%r325, %r324, %r323;
	ld.global.u32 	%r326, [%rd82+4096];
	add.s32 	%r327, %r326, %r325;
	ld.global.u32 	%r328, [%rd82+5120];
	add.s32 	%r329, %r328, %r327;
	ld.global.u32 	%r330, [%rd82+6144];
	add.s32 	%r331, %r330, %r329;
	ld.global.u32 	%r332, [%rd82+7168];
	add.s32 	%r488, %r332, %r331;
	add.s32 	%r478, %r478, 4096;
	add.s32 	%r474, %r474, 16;
	add.s64 	%rd82, %rd82, 16384;
	setp.ne.s32 	%p27, %r474, 0;
	@%p27 bra 	$L__BB2_9;
$L__BB2_10:
	setp.eq.s32 	%p28, %r7, 0;
	@%p28 bra 	$L__BB2_19;
	and.b32  	%r18, %r6, 7;
	setp.lt.u32 	%p29, %r7, 8;
	@%p29 bra 	$L__BB2_13;
	mul.wide.u32 	%rd77, %r478, 4;
	add.s64 	%rd78, %rd2, %rd77;
	ld.global.u32 	%r334, [%rd78];
	add.s32 	%r335, %r334, %r488;
	ld.global.u32 	%r336, [%rd78+1024];
	add.s32 	%r337, %r336, %r335;
	ld.global.u32 	%r338, [%rd78+2048];
	add.s32 	%r339, %r338, %r337;
	ld.global.u32 	%r340, [%rd78+3072];
	add.s32 	%r341, %r340, %r339;
	ld.global.u32 	%r342, [%rd78+4096];
	add.s32 	%r343, %r342, %r341;
	ld.global.u32 	%r344, [%rd78+5120];
	add.s32 	%r345, %r344, %r343;
	ld.global.u32 	%r346, [%rd78+6144];
	add.s32 	%r347, %r346, %r345;
	ld.global.u32 	%r348, [%rd78+7168];
	add.s32 	%r488, %r348, %r347;
	add.s32 	%r478, %r478, 2048;
$L__BB2_13:
	setp.eq.s32 	%p30, %r18, 0;
	@%p30 bra 	$L__BB2_19;
	and.b32  	%r24, %r6, 3;
	setp.lt.u32 	%p31, %r18, 4;
	@%p31 bra 	$L__BB2_16;
	mul.wide.u32 	%rd79, %r478, 4;
	add.s64 	%rd80, %rd2, %rd79;
	ld.global.u32 	%r350, [%rd80];
	add.s32 	%r351, %r350, %r488;
	ld.global.u32 	%r352, [%rd80+1024];
	add.s32 	%r353, %r352, %r351;
	ld.global.u32 	%r354, [%rd80+2048];
	add.s32 	%r355, %r354, %r353;
	ld.global.u32 	%r356, [%rd80+3072];
	add.s32 	%r488, %r356, %r355;
	add.s32 	%r478, %r478, 1024;
$L__BB2_16:
	setp.eq.s32 	%p32, %r24, 0;
	@%p32 bra 	$L__BB2_19;
	mul.wide.u32 	%rd81, %r478, 4;
	add.s64 	%rd83, %rd2, %rd81;
	neg.s32 	%r486, %r24;
$L__BB2_18:
	.pragma "nounroll";
	ld.global.u32 	%r357, [%rd83];
	add.s32 	%r488, %r357, %r488;
	add.s64 	%rd83, %rd83, 1024;
	add.s32 	%r486, %r486, 1;
	setp.ne.s32 	%p33, %r486, 0;
	@%p33 bra 	$L__BB2_18;
$L__BB2_19:
	setp.lt.u32 	%p34, %r90, 256;
	@%p34 bra 	$L__BB2_24;
	// begin inline asm
	mov.u32 %r421, %laneid;
	// end inline asm
	mov.b32 	%r424, 1;
	mov.b32 	%r445, 31;
	mov.b32 	%r446, -1;
	// begin inline asm
	shfl.sync.down.b32 %r422, %r488, %r424, %r445, %r446;
	// end inline asm
	setp.gt.s32 	%p50, %r421, 30;
	selp.b32 	%r447, 0, %r422, %p50;
	add.s32 	%r428, %r447, %r488;
	mov.b32 	%r429, 2;
	// begin inline asm
	shfl.sync.down.b32 %r427, %r428, %r429, %r445, %r446;
	// end inline asm
	setp.gt.s32 	%p51, %r421, 29;
	selp.b32 	%r448, 0, %r427, %p51;
	add.s32 	%r433, %r428, %r448;
	mov.b32 	%r434, 4;
	// begin inline asm
	shfl.sync.down.b32 %r432, %r433, %r434, %r445, %r446;
	// end inline asm
	setp.gt.s32 	%p52, %r421, 27;
	selp.b32 	%r449, 0, %r432, %p52;
	add.s32 	%r438, %r433, %r449;
	mov.b32 	%r439, 8;
	// begin inline asm
	shfl.sync.down.b32 %r437, %r438, %r439, %r445, %r446;
	// end inline asm
	setp.gt.s32 	%p53, %r421, 23;
	selp.b32 	%r450, 0, %r437, %p53;
	add.s32 	%r443, %r438, %r450;
	mov.b32 	%r444, 16;
	// begin inline asm
	shfl.sync.down.b32 %r442, %r443, %r444, %r445, %r446;
	// end inline asm
	setp.gt.s32 	%p54, %r421, 15;
	selp.b32 	%r451, 0, %r442, %p54;
	add.s32 	%r510, %r443, %r451;
	setp.ne.s32 	%p55, %r421, 0;
	@%p55 bra 	$L__BB2_22;
	shr.u32 	%r452, %r1, 3;
	and.b32  	%r453, %r452, 124;
	mov.u32 	%r454, _ZZN3cub18CUB_300001_SM_10006detail6reduce28DeviceReduceSingleTileKernelINS2_10policy_hubIijN4cuda3std3__44plusIiEEE10Policy1000EN6thrust24THRUST_300001_SM_1000_NS6detail15normal_iteratorINSD_10device_ptrIiEEEEPijS9_iiNS7_10__identityEEEvT0_T1_T2_T3_T4_T6_E12temp_storage;
	add.s32 	%r455, %r454, %r453;
	st.shared.u32 	[%r455+8], %r510;
$L__BB2_22:
	bar.sync 	0;
	setp.ne.s32 	%p56, %r1, 0;
	@%p56 bra 	$L__BB2_50;
	ld.shared.u32 	%r456, [_ZZN3cub18CUB_300001_SM_10006detail6reduce28DeviceReduceSingleTileKernelINS2_10policy_hubIijN4cuda3std3__44plusIiEEE10Policy1000EN6thrust24THRUST_300001_SM_1000_NS6detail15normal_iteratorINSD_10device_ptrIiEEEEPijS9_iiNS7_10__identityEEEvT0_T1_T2_T3_T4_T6_E12temp_storage+12];
	add.s32 	%r457, %r456, %r510;
	ld.shared.u32 	%r458, [_ZZN3cub18CUB_300001_SM_10006detail6reduce28DeviceReduceSingleTileKernelINS2_10policy_hubIijN4cuda3std3__44plusIiEEE10Policy1000EN6thrust24THRUST_300001_SM_1000_NS6detail15normal_iteratorINSD_10device_ptrIiEEEEPijS9_iiNS7_10__identityEEEvT0_T1_T2_T3_T4_T6_E12temp_storage+16];
	add.s32 	%r459, %r457, %r458;
	ld.shared.u32 	%r460, [_ZZN3cub18CUB_300001_SM_10006detail6reduce28DeviceReduceSingleTileKernelINS2_10policy_hubIijN4cuda3std3__44plusIiEEE10Policy1000EN6thrust24THRUST_300001_SM_1000_NS6detail15normal_iteratorINSD_10device_ptrIiEEEEPijS9_iiNS7_10__identityEEEvT0_T1_T2_T3_T4_T6_E12temp_storage+20];
	add.s32 	%r461, %r459, %r460;
	ld.shared.u32 	%r462, [_ZZN3cub18CUB_300001_SM_10006detail6reduce28DeviceReduceSingleTileKernelINS2_10policy_hubIijN4cuda3std3__44plusIiEEE10Policy1000EN6thrust24THRUST_300001_SM_1000_NS6detail15normal_iteratorINSD_10device_ptrIiEEEEPijS9_iiNS7_10__identityEEEvT0_T1_T2_T3_T4_T6_E12temp_storage+24];
	add.s32 	%r463, %r461, %r462;
	ld.shared.u32 	%r464, [_ZZN3cub18CUB_300001_SM_10006detail6reduce28DeviceReduceSingleTileKernelINS2_10policy_hubIijN4cuda3std3__44plusIiEEE10Policy1000EN6thrust24THRUST_300001_SM_1000_NS6detail15normal_iteratorINSD_10device_ptrIiEEEEPijS9_iiNS7_10__identityEEEvT0_T1_T2_T3_T4_T6_E12temp_storage+28];
	add.s32 	%r465, %r463, %r464;
	ld.shared.u32 	%r466, [_ZZN3cub18CUB_300001_SM_10006detail6reduce28DeviceReduceSingleTileKernelINS2_10policy_hubIijN4cuda3std3__44plusIiEEE10Policy1000EN6thrust24THRUST_300001_SM_1000_NS6detail15normal_iteratorINSD_10device_ptrIiEEEEPijS9_iiNS7_10__identityEEEvT0_T1_T2_T3_T4_T6_E12temp_storage+32];
	add.s32 	%r467, %r465, %r466;
	ld.shared.u32 	%r468, [_ZZN3cub18CUB_300001_SM_10006detail6reduce28DeviceReduceSingleTileKernelINS2_10policy_hubIijN4cuda3std3__44plusIiEEE10Policy1000EN6thrust24THRUST_300001_SM_1000_NS6detail15normal_iteratorINSD_10device_ptrIiEEEEPijS9_iiNS7_10__identityEEEvT0_T1_T2_T3_T4_T6_E12temp_storage+36];
	add.s32 	%r510, %r467, %r468;
	bra.uni 	$L__BB2_50;
$L__BB2_24:
	// begin inline asm
	mov.u32 %r358, %laneid;
	// end inline asm
	and.b32  	%r384, %r1, 992;
	add.s32 	%r385, %r384, 32;
	setp.gt.u32 	%p35, %r385, %r90;
	not.b32 	%r386, %r384;
	add.s32 	%r387, %r90, %r386;
	selp.b32 	%r382, %r387, 31, %p35;
	mov.b32 	%r361, 1;
	mov.b32 	%r383, -1;
	// begin inline asm
	shfl.sync.down.b32 %r359, %r488, %r361, %r382, %r383;
	// end inline asm
	setp.lt.s32 	%p36, %r358, %r382;
	selp.b32 	%r388, %r359, 0, %p36;
	add.s32 	%r365, %r388, %r488;
	mov.b32 	%r366, 2;
	// begin inline asm
	shfl.sync.down.b32 %r364, %r365, %r366, %r382, %r383;
	// end inline asm
	add.s32 	%r389, %r358, 2;
	setp.gt.s32 	%p37, %r389, %r382;
	selp.b32 	%r390, 0, %r364, %p37;
	add.s32 	%r370, %r365, %r390;
	mov.b32 	%r371, 4;
	// begin inline asm
	shfl.sync.down.b32 %r369, %r370, %r371, %r382, %r383;
	// end inline asm
	add.s32 	%r391, %r358, 4;
	setp.gt.s32 	%p38, %r391, %r382;
	selp.b32 	%r392, 0, %r369, %p38;
	add.s32 	%r375, %r370, %r392;
	mov.b32 	%r376, 8;
	// begin inline asm
	shfl.sync.down.b32 %r374, %r375, %r376, %r382, %r383;
	// end inline asm
	add.s32 	%r393, %r358, 8;
	setp.gt.s32 	%p39, %r393, %r382;
	selp.b32 	%r394, 0, %r374, %p39;
	add.s32 	%r380, %r375, %r394;
	mov.b32 	%r381, 16;
	// begin inline asm
	shfl.sync.down.b32 %r379, %r380, %r381, %r382, %r383;
	// end inline asm
	add.s32 	%r395, %r358, 16;
	setp.gt.s32 	%p40, %r395, %r382;
	selp.b32 	%r396, 0, %r379, %p40;
	add.s32 	%r510, %r380, %r396;
	setp.ne.s32 	%p41, %r358, 0;
	@%p41 bra 	$L__BB2_26;
	shr.u32 	%r397, %r1, 3;
	and.b32  	%r398, %r397, 124;
	mov.u32 	%r399, _ZZN3cub18CUB_300001_SM_10006detail6reduce28DeviceReduceSingleTileKernelINS2_10policy_hubIijN4cuda3std3__44plusIiEEE10Policy1000EN6thrust24THRUST_300001_SM_1000_NS6detail15normal_iteratorINSD_10device_ptrIiEEEEPijS9_iiNS7_10__identityEEEvT0_T1_T2_T3_T4_T6_E12temp_storage;
	add.s32 	%r400, %r399, %r398;
	st.shared.u32 	[%r400+8], %r510;
$L__BB2_26:
	bar.sync 	0;
	setp.ne.s32 	%p42, %r1, 0;
	@%p42 bra 	$L__BB2_50;
	setp.gt.u32 	%p43, %r90, 32;
	ld.shared.u32 	%r401, [_ZZN3cub18CUB_300001_SM_10006detail6reduce28DeviceReduceSingleTileKernelINS2_10policy_hubIijN4cuda3std3__44plusIiEEE10Policy1000EN6thrust24THRUST_300001_SM_1000_NS6detail15normal_iteratorINSD_10device_ptrIiEEEEPijS9_iiNS7_10__identityEEEvT0_T1_T2_T3_T4_T6_E12temp_storage+12];
	selp.b32 	%r402, %r401, 0, %p43;
	add.s32 	%r403, %r402, %r510;
	setp.gt.u32 	%p44, %r90, 64;
	ld.shared.u32 	%r404, [_ZZN3cub18CUB_300001_SM_10006detail6reduce28DeviceReduceSingleTileKernelINS2_10policy_hubIijN4cuda3std3__44plusIiEEE10Policy1000EN6thrust24THRUST_300001_SM_1000_NS6detail15normal_iteratorINSD_10device_ptrIiEEEEPijS9_iiNS7_10__identityEEEvT0_T1_T2_T3_T4_T6_E12temp_storage+16];
	selp.b32 	%r405, %r404, 0, %p44;
	add.s32 	%r406, %r403, %r405;
	setp.gt.u32 	%p45, %r90, 96;
	ld.shared.u32 	%r407, [_ZZN3cub18CUB_300001_SM_10006detail6reduce28DeviceReduceSingleTileKernelINS2_10policy_hubIijN4cuda3std3__44plusIiEEE10Policy1000EN6thrust24THRUST_300001_SM_1000_NS6detail15normal_iteratorINSD_10device_ptrIiEEEEPijS9_iiNS7_10__identityEEEvT0_T1_T2_T3_T4_T6_E12temp_storage+20];
	selp.b32 	%r408, %r407, 0, %p45;
	add.s32 	%r409, %r406, %r408;
	setp.gt.u32 	%p46, %r90, 128;
	ld.shared.u32 	%r410, [_ZZN3cub18CUB_300001_SM_10006detail6reduce28DeviceReduceSingleTileKernelINS2_10policy_hubIijN4cuda3std3__44plusIiEEE10Policy1000EN6thrust24THRUST_300001_SM_1000_NS6detail15normal_iteratorINSD_10device_ptrIiEEEEPijS9_iiNS7_10__identityEEEvT0_T1_T2_T3_T4_T6_E12temp_storage+24];
	selp.b32 	%r411, %r410, 0, %p46;
	add.s32 	%r412, %r409, %r411;
	setp.gt.u32 	%p47, %r90, 160;
	ld.shared.u32 	%r413, [_ZZN3cub18CUB_300001_SM_10006detail6reduce28DeviceReduceSingleTileKernelINS2_10policy_hubIijN4cuda3std3__44plusIiEEE10Policy1000EN6thrust24THRUST_300001_SM_1000_NS6detail15normal_iteratorINSD_10device_ptrIiEEEEPijS9_iiNS7_10__identityEEEvT0_T1_T2_T3_T4_T6_E12temp_storage+28];
	selp.b32 	%r414, %r413, 0, %p47;
	add.s32 	%r415, %r412, %r414;
	setp.gt.u32 	%p48, %r90, 192;
	ld.shared.u32 	%r416, [_ZZN3cub18CUB_300001_SM_10006detail6reduce28DeviceReduceSingleTileKernelINS2_10policy_hubIijN4cuda3std3__44plusIiEEE10Policy1000EN6thrust24THRUST_300001_SM_1000_NS6detail15normal_iteratorINSD_10device_ptrIiEEEEPijS9_iiNS7_10__identityEEEvT0_T1_T2_T3_T4_T6_E12temp_storage+32];
	selp.b32 	%r417, %r416, 0, %p48;
	add.s32 	%r418, %r415, %r417;
	setp.gt.u32 	%p49, %r90, 224;
	ld.shared.u32 	%r419, [_ZZN3cub18CUB_300001_SM_10006detail6reduce28DeviceReduceSingleTileKernelINS2_10policy_hubIijN4cuda3std3__44plusIiEEE10Policy1000EN6thrust24THRUST_300001_SM_1000_NS6detail15normal_iteratorINSD_10device_ptrIiEEEEPijS9_iiNS7_10__identityEEEvT0_T1_T2_T3_T4_T6_E12temp_storage+36];
	selp.b32 	%r420, %r419, 0, %p49;
	add.s32 	%r510, %r418, %r420;
	bra.uni 	$L__BB2_50;
$L__BB2_28:
	mov.u32 	%r40, %tid.x;
	mul.wide.u32 	%rd11, %r40, 4;
	add.s64 	%rd12, %rd2, %rd11;
	ld.global.u32 	%r93, [%rd12];
	ld.global.u32 	%r94, [%rd12+1024];
	ld.global.u32 	%r95, [%rd12+2048];
	ld.global.u32 	%r96, [%rd12+3072];
	ld.global.u32 	%r97, [%rd12+4096];
	ld.global.u32 	%r98, [%rd12+5120];
	ld.global.u32 	%r99, [%rd12+6144];
	ld.global.u32 	%r100, [%rd12+7168];
	ld.global.u32 	%r101, [%rd12+8192];
	ld.global.u32 	%r102, [%rd12+9216];
	ld.global.u32 	%r103, [%rd12+10240];
	ld.global.u32 	%r104, [%rd12+11264];
	ld.global.u32 	%r105, [%rd12+12288];
	ld.global.u32 	%r106, [%rd12+13312];
	ld.global.u32 	%r107, [%rd12+14336];
	ld.global.u32 	%r108, [%rd12+15360];
	add.s32 	%r109, %r94, %r93;
	add.s32 	%r110, %r95, %r109;
	add.s32 	%r111, %r96, %r110;
	add.s32 	%r112, %r97, %r111;
	add.s32 	%r113, %r98, %r112;
	add.s32 	%r114, %r99, %r113;
	add.s32 	%r115, %r100, %r114;
	add.s32 	%r116, %r101, %r115;
	add.s32 	%r117, %r102, %r116;
	add.s32 	%r118, %r103, %r117;
	add.s32 	%r119, %r104, %r118;
	add.s32 	%r120, %r105, %r119;
	add.s32 	%r121, %r106, %r120;
	add.s32 	%r122, %r107, %r121;
	add.s32 	%r509, %r108, %r122;
	add.s32 	%r42, %r90, -4096;
	setp.lt.u32 	%p3, %r42, 4096;
	mov.b32 	%r492, 4096;
	@%p3 bra 	$L__BB2_32;
	mov.b32 	%r492, 4096;
$L__BB2_30:
	add.s32 	%r124, %r40, %r492;
	mul.wide.u32 	%rd13, %r124, 4;
	add.s64 	%rd14, %rd2, %rd13;
	ld.global.u32 	%r125, [%rd14];
	ld.global.u32 	%r126, [%rd14+1024];
	ld.global.u32 	%r127, [%rd14+2048];
	ld.global.u32 	%r128, [%rd14+3072];
	ld.global.u32 	%r129, [%rd14+4096];
	ld.global.u32 	%r130, [%rd14+5120];
	ld.global.u32 	%r131, [%rd14+6144];
	ld.global.u32 	%r132, [%rd14+7168];
	ld.global.u32 	%r133, [%rd14+8192];
	ld.global.u32 	%r134, [%rd14+9216];
	ld.global.u32 	%r135, [%rd14+10240];
	ld.global.u32 	%r136, [%rd14+11264];
	ld.global.u32 	%r137, [%rd14+12288];
	ld.global.u32 	%r138, [%rd14+13312];
	ld.global.u32 	%r139, [%rd14+14336];
	ld.global.u32 	%r140, [%rd14+15360];
	add.s32 	%r141, %r125, %r509;
	add.s32 	%r142, %r126, %r141;
	add.s32 	%r143, %r127, %r142;
	add.s32 	%r144, %r128, %r143;
	add.s32 	%r145, %r129, %r144;
	add.s32 	%r146, %r130, %r145;
	add.s32 	%r147, %r131, %r146;
	add.s32 	%r148, %r132, %r147;
	add.s32 	%r149, %r133, %r148;
	add.s32 	%r150, %r134, %r149;
	add.s32 	%r151, %r135, %r150;
	add.s32 	%r152, %r136, %r151;
	add.s32 	%r153, %r137, %r152;
	add.s32 	%r154, %r138, %r153;
	add.s32 	%r155, %r139, %r154;
	add.s32 	%r509, %r140, %r155;
	sub.s32 	%r156, %r90, %r492;
	setp.lt.u32 	%p4, %r156, 4096;
	@%p4 bra 	$L__BB2_46;
	add.s32 	%r492, %r492, 4096;
	setp.le.u32 	%p5, %r492, %r42;
	@%p5 bra 	$L__BB2_30;
$L__BB2_32:
	setp.le.u32 	%p6, %r90, %r492;
	sub.s32 	%r157, %r90, %r492;
	setp.ge.s32 	%p7, %r40, %r157;
	or.pred  	%p8, %p6, %p7;
	@%p8 bra 	$L__BB2_46;
	not.b32 	%r160, %r40;
	add.s32 	%r161, %r90, %r160;
	sub.s32 	%r162, %r161, %r492;
	shr.u32 	%r163, %r162, 8;
	add.s32 	%r49, %r163, 1;
	and.b32  	%r50, %r49, 15;
	setp.lt.u32 	%p9, %r162, 3840;
	mov.u32 	%r501, %r40;
	@%p9 bra 	$L__BB2_37;
	or.b32  	%r495, %r40, 2048;
	add.s32 	%r494, %r40, %r492;
	and.b32  	%r164, %r49, 33554416;
	neg.s32 	%r493, %r164;
$L__BB2_35:
	.pragma "nounroll";
	mul.wide.u32 	%rd15, %r494, 4;
	add.s64 	%rd16, %rd2, %rd15;
	ld.global.u32 	%r165, [%rd16];
	add.s32 	%r166, %r165, %r509;
	add.s32 	%r167, %r494, 256;
	mul.wide.u32 	%rd17, %r167, 4;
	add.s64 	%rd18, %rd2, %rd17;
	ld.global.u32 	%r168, [%rd18];
	add.s32 	%r169, %r168, %r166;
	add.s32 	%r170, %r494, 512;
	mul.wide.u32 	%rd19, %r170, 4;
	add.s64 	%rd20, %rd2, %rd19;
	ld.global.u32 	%r171, [%rd20];
	add.s32 	%r172, %r171, %r169;
	add.s32 	%r173, %r494, 768;
	mul.wide.u32 	%rd21, %r173, 4;
	add.s64 	%rd22, %rd2, %rd21;
	ld.global.u32 	%r174, [%rd22];
	add.s32 	%r175, %r174, %r172;
	add.s32 	%r176, %r494, 1024;
	mul.wide.u32 	%rd23, %r176, 4;
	add.s64 	%rd24, %rd2, %rd23;
	ld.global.u32 	%r177, [%rd24];
	add.s32 	%r178, %r177, %r175;
	add.s32 	%r179, %r494, 1280;
	mul.wide.u32 	%rd25, %r179, 4;
	add.s64 	%rd26, %rd2, %rd25;
	ld.global.u32 	%r180, [%rd26];
	add.s32 	%r181, %r180, %r178;
	add.s32 	%r182, %r494, 1536;
	mul.wide.u32 	%rd27, %r182, 4;
	add.s64 	%rd28, %rd2, %rd27;
	ld.global.u32 	%r183, [%rd28];
	add.s32 	%r184, %r183, %r181;
	add.s32 	%r185, %r494, 1792;
	mul.wide.u32 	%rd29, %r185, 4;
	add.s64 	%rd30, %rd2, %rd29;
	ld.global.u32 	%r186, [%rd30];
	add.s32 	%r187, %r186, %r184;
	add.s32 	%r188, %r494, 2048;
	mul.wide.u32 	%rd31, %r188, 4;
	add.s64 	%rd32, %rd2, %rd31;
	ld.global.u32 	%r189, [%rd32];
	add.s32 	%r190, %r189, %r187;
	add.s32 	%r191, %r494, 2304;
	mul.wide.u32 	%rd33, %r191, 4;
	add.s64 	%rd34, %rd2, %rd33;
	ld.global.u32 	%r192, [%rd34];
	add.s32 	%r193, %r192, %r190;
	add.s32 	%r194, %r494, 2560;
	mul.wide.u32 	%rd35, %r194, 4;
	add.s64 	%rd36, %rd2, %rd35;
	ld.global.u32 	%r195, [%rd36];
	add.s32 	%r196, %r195, %r193;
	add.s32 	%r197, %r494, 2816;
	mul.wide.u32 	%rd37, %r197, 4;
	add.s64 	%rd38, %rd2, %rd37;
	ld.global.u32 	%r198, [%rd38];
	add.s32 	%r199, %r198, %r196;
	add.s32 	%r200, %r494, 3072;
	mul.wide.u32 	%rd39, %r200, 4;
	add.s64 	%rd40, %rd2, %rd39;
	ld.global.u32 	%r201, [%rd40];
	add.s32 	%r202, %r201, %r199;
	add.s32 	%r203, %r494, 3328;
	mul.wide.u32 	%rd41, %r203, 4;
	add.s64 	%rd42, %rd2, %rd41;
	ld.global.u32 	%r204, [%rd42];
	add.s32 	%r205, %r204, %r202;
	add.s32 	%r206, %r494, 3584;
	mul.wide.u32 	%rd43, %r206, 4;
	add.s64 	%rd44, %rd2, %rd43;
	ld.global.u32 	%r207, [%rd44];
	add.s32 	%r208, %r207, %r205;
	add.s32 	%r209, %r494, 3840;
	mul.wide.u32 	%rd45, %r209, 4;
	add.s64 	%rd46, %rd2, %rd45;
	ld.global.u32 	%r210, [%rd46];
	add.s32 	%r509, %r210, %r208;
	add.s32 	%r495, %r495, 4096;
	add.s32 	%r494, %r494, 4096;
	add.s32 	%r493, %r493, 16;
	setp.ne.s32 	%p10, %r493, 0;
	@%p10 bra 	$L__BB2_35;
	add.s32 	%r501, %r495, -2048;
$L__BB2_37:
	setp.eq.s32 	%p11, %r50, 0;
	@%p11 bra 	$L__BB2_46;
	and.b32  	%r66, %r49, 7;
	setp.lt.u32 	%p12, %r50, 8;
	@%p12 bra 	$L__BB2_40;
	add.s32 	%r212, %r501, %r492;
	mul.wide.u32 	%rd47, %r212, 4;
	add.s64 	%rd48, %rd2, %rd47;
	ld.global.u32 	%r213, [%rd48];
	add.s32 	%r214, %r213, %r509;
	add.s32 	%r215, %r212, 256;
	mul.wide.u32 	%rd49, %r215, 4;
	add.s64 	%rd50, %rd2, %rd49;
	ld.global.u32 	%r216, [%rd50];
	add.s32 	%r217, %r216, %r214;
	add.s32 	%r218, %r212, 512;
	mul.wide.u32 	%rd51, %r218, 4;
	add.s64 	%rd52, %rd2, %rd51;
	ld.global.u32 	%r219, [%rd52];
	add.s32 	%r220, %r219, %r217;
	add.s32 	%r221, %r212, 768;
	mul.wide.u32 	%rd53, %r221, 4;
	add.s64 	%rd54, %rd2, %rd53;
	ld.global.u32 	%r222, [%rd54];
	add.s32 	%r223, %r222, %r220;
	add.s32 	%r224, %r212, 1024;
	mul.wide.u32 	%rd55, %r224, 4;
	add.s64 	%rd56, %rd2, %rd55;
	ld.global.u32 	%r225, [%rd56];
	add.s32 	%r226, %r225, %r223;
	add.s32 	%r227, %r212, 1280;
	mul.wide.u32 	%rd57, %r227, 4;
	add.s64 	%rd58, %rd2, %rd57;
	ld.global.u32 	%r228, [%rd58];
	add.s32 	%r229, %r228, %r226;
	add.s32 	%r230, %r212, 1536;
	mul.wide.u32 	%rd59, %r230, 4;
	add.s64 	%rd60, %rd2, %rd59;
	ld.global.u32 	%r231, [%rd60];
	add.s32 	%r232, %r231, %r229;
	add.s32 	%r233, %r212, 1792;
	mul.wide.u32 	%rd61, %r233, 4;
	add.s64 	%rd62, %rd2, %rd61;
	ld.global.u32 	%r234, [%rd62];
	add.s32 	%r509, %r234, %r232;
	add.s32 	%r501, %r501, 2048;
$L__BB2_40:
	setp.eq.s32 	%p13, %r66, 0;
	@%p13 bra 	$L__BB2_46;
	and.b32  	%r72, %r49, 3;
	setp.lt.u32 	%p14, %r66, 4;
	@%p14 bra 	$L__BB2_43;
	add.s32 	%r236, %r501, %r492;
	mul.wide.u32 	%rd63, %r236, 4;
	add.s64 	%rd64, %rd2, %rd63;
	ld.global.u32 	%r237, [%rd64];
	add.s32 	%r238, %r237, %r509;
	add.s32 	%r239, %r236, 256;
	mul.wide.u32 	%rd65, %r239, 4;
	add.s64 	%rd66, %rd2, %rd65;
	ld.global.u32 	%r240, [%rd66];
	add.s32 	%r241, %r240, %r238;
	add.s32 	%r242, %r236, 512;
	mul.wide.u32 	%rd67, %r242, 4;
	add.s64 	%rd68, %rd2, %rd67;
	ld.global.u32 	%r243, [%rd68];
	add.s32 	%r244, %r243, %r241;
	add.s32 	%r245, %r236, 768;
	mul.wide.u32 	%rd69, %r245, 4;
	add.s64 	%rd70, %rd2, %rd69;
	ld.global.u32 	%r246, [%rd70];
	add.s32 	%r509, %r246, %r244;
	add.s32 	%r501, %r501, 1024;
$L__BB2_43:
	setp.eq.s32 	%p15, %r72, 0;
	@%p15 bra 	$L__BB2_46;
	add.s32 	%r507, %r501, %r492;
	neg.s32 	%r506, %r72;
$L__BB2_45:
	.pragma "nounroll";
	mul.wide.u32 	%rd71, %r507, 4;
	add.s64 	%rd72, %rd2, %rd71;
	ld.global.u32 	%r247, [%rd72];
	add.s32 	%r509, %r247, %r509;
	add.s32 	%r507, %r507, 256;
	add.s32 	%r506, %r506, 1;
	setp.ne.s32 	%p16, %r506, 0;
	@%p16 bra 	$L__BB2_45;
$L__BB2_46:
	// begin inline asm
	mov.u32 %r248, %laneid;
	// end inline asm
	mov.b32 	%r251, 1;
	mov.b32 	%r272, 31;
	mov.b32 	%r273, -1;
	// begin inline asm
	shfl.sync.down.b32 %r249, %r509, %r251, %r272, %r273;
	// end inline asm
	setp.gt.s32 	%p17, %r248, 30;
	selp.b32 	%r274, 0, %r249, %p17;
	add.s32 	%r255, %r274, %r509;
	mov.b32 	%r256, 2;
	// begin inline asm
	shfl.sync.down.b32 %r254, %r255, %r256, %r272, %r273;
	// end inline asm
	setp.gt.s32 	%p18, %r248, 29;
	selp.b32 	%r275, 0, %r254, %p18;
	add.s32 	%r260, %r255, %r275;
	mov.b32 	%r261, 4;
	// begin inline asm
	shfl.sync.down.b32 %r259, %r260, %r261, %r272, %r273;
	// end inline asm
	setp.gt.s32 	%p19, %r248, 27;
	selp.b32 	%r276, 0, %r259, %p19;
	add.s32 	%r265, %r260, %r276;
	mov.b32 	%r266, 8;
	// begin inline asm
	shfl.sync.down.b32 %r264, %r265, %r266, %r272, %r273;
	// end inline asm
	setp.gt.s32 	%p20, %r248, 23;
	selp.b32 	%r277, 0, %r264, %p20;
	add.s32 	%r270, %r265, %r277;
	mov.b32 	%r271, 16;
	// begin inline asm
	shfl.sync.down.b32 %r269, %r270, %r271, %r272, %r273;
	// end inline asm
	setp.gt.s32 	%p21, %r248, 15;
	selp.b32 	%r278, 0, %r269, %p21;
	add.s32 	%r510, %r270, %r278;
	setp.ne.s32 	%p22, %r248, 0;
	@%p22 bra 	$L__BB2_48;
	shr.u32 	%r279, %r40, 3;
	and.b32  	%r280, %r279, 124;
	mov.u32 	%r281, _ZZN3cub18CUB_300001_SM_10006detail6reduce28DeviceReduceSingleTileKernelINS2_10policy_hubIijN4cuda3std3__44plusIiEEE10Policy1000EN6thrust24THRUST_300001_SM_1000_NS6detail15normal_iteratorINSD_10device_ptrIiEEEEPijS9_iiNS7_10__identityEEEvT0_T1_T2_T3_T4_T6_E12temp_storage;
	add.s32 	%r282, %r281, %r280;
	st.shared.u32 	[%r282+8], %r510;
$L__BB2_48:
	bar.sync 	0;
	setp.ne.s32 	%p23, %r40, 0;
	@%p23 bra 	$L__BB2_50;
	ld.shared.u32 	%r283, [_ZZN3cub18CUB_300001_SM_10006detail6reduce28DeviceReduceSingleTileKernelINS2_10policy_hubIijN4cuda3std3__44plusIiEEE10Policy1000EN6thrust24THRUST_300001_SM_1000_NS6detail15normal_iteratorINSD_10device_ptrIiEEEEPijS9_iiNS7_10__identityEEEvT0_T1_T2_T3_T4_T6_E12temp_storage+12];
	add.s32 	%r284, %r283, %r510;
	ld.shared.u32 	%r285, [_ZZN3cub18CUB_300001_SM_10006detail6reduce28DeviceReduceSingleTileKernelINS2_10policy_hubIijN4cuda3std3__44plusIiEEE10Policy1000EN6thrust24THRUST_300001_SM_1000_NS6detail15normal_iteratorINSD_10device_ptrIiEEEEPijS9_iiNS7_10__identityEEEvT0_T1_T2_T3_T4_T6_E12temp_storage+16];
	add.s32 	%r286, %r284, %r285;
	ld.shared.u32 	%r287, [_ZZN3cub18CUB_300001_SM_10006detail6reduce28DeviceReduceSingleTileKernelINS2_10policy_hubIijN4cuda3std3__44plusIiEEE10Policy1000EN6thrust24THRUST_300001_SM_1000_NS6detail15normal_iteratorINSD_10device_ptrIiEEEEPijS9_iiNS7_10__identityEEEvT0_T1_T2_T3_T4_T6_E12temp_storage+20];
	add.s32 	%r288, %r286, %r287;
	ld.shared.u32 	%r289, [_ZZN3cub18CUB_300001_SM_10006detail6reduce28DeviceReduceSingleTileKernelINS2_10policy_hubIijN4cuda3std3__44plusIiEEE10Policy1000EN6thrust24THRUST_300001_SM_1000_NS6detail15normal_iteratorINSD_10device_ptrIiEEEEPijS9_iiNS7_10__identityEEEvT0_T1_T2_T3_T4_T6_E12temp_storage+24];
	add.s32 	%r290, %r288, %r289;
	ld.shared.u32 	%r291, [_ZZN3cub18CUB_300001_SM_10006detail6reduce28DeviceReduceSingleTileKernelINS2_10policy_hubIijN4cuda3std3__44plusIiEEE10Policy1000EN6thrust24THRUST_300001_SM_1000_NS6detail15normal_iteratorINSD_10device_ptrIiEEEEPijS9_iiNS7_10__identityEEEvT0_T1_T2_T3_T4_T6_E12temp_storage+28];
	add.s32 	%r292, %r290, %r291;
	ld.shared.u32 	%r293, [_ZZN3cub18CUB_300001_SM_10006detail6reduce28DeviceReduceSingleTileKernelINS2_10policy_hubIijN4cuda3std3__44plusIiEEE10Policy1000EN6thrust24THRUST_300001_SM_1000_NS6detail15normal_iteratorINSD_10device_ptrIiEEEEPijS9_iiNS7_10__identityEEEvT0_T1_T2_T3_T4_T6_E12temp_storage+32];
	add.s32 	%r294, %r292, %r293;
	ld.shared.u32 	%r295, [_ZZN3cub18CUB_300001_SM_10006detail6reduce28DeviceReduceSingleTileKernelINS2_10policy_hubIijN4cuda3std3__44plusIiEEE10Policy1000EN6thrust24THRUST_300001_SM_1000_NS6detail15normal_iteratorINSD_10device_ptrIiEEEEPijS9_iiNS7_10__identityEEEvT0_T1_T2_T3_T4_T6_E12temp_storage+36];
	add.s32 	%r510, %r294, %r295;
$L__BB2_50:
	mov.u32 	%r469, %tid.x;
	setp.ne.s32 	%p57, %r469, 0;
	@%p57 bra 	$L__BB2_52;
	add.s32 	%r470, %r510, %r91;
	st.global.u32 	[%rd1], %r470;
$L__BB2_52:
	ret;

}
	// .globl	_ZN3cub18CUB_300001_SM_10006detail6reduce18DeviceReduceKernelINS2_10policy_hubIijN4cuda3std3__44plusIiEEE10Policy1000EN6thrust24THRUST_300001_SM_1000_NS6detail15normal_iteratorINSD_10device_ptrIiEEEEjS9_iNS7_10__identityEEEvT0_PT3_T1_NS0_13GridEvenShareISN_EET2_T4_
.visible .entry _ZN3cub18CUB_300001_SM_10006detail6reduce18DeviceReduceKernelINS2_10policy_hubIijN4cuda3std3__44plusIiEEE10Policy1000EN6thrust24THRUST_300001_SM_1000_NS6detail15normal_iteratorINSD_10device_ptrIiEEEEjS9_iNS7_10__identityEEEvT0_PT3_T1_NS0_13GridEvenShareISN_EET2_T4_(
	.param .align 8 .b8 _ZN3cub18CUB_300001_SM_10006detail6reduce18DeviceReduceKernelINS2_10policy_hubIijN4cuda3std3__44plusIiEEE10Policy1000EN6thrust24THRUST_300001_SM_1000_NS6detail15normal_iteratorINSD_10device_ptrIiEEEEjS9_iNS7_10__identityEEEvT0_PT3_T1_NS0_13GridEvenShareISN_EET2_T4__param_0[8],
	.param .u64 .ptr .align 1 _ZN3cub18CUB_300001_SM_10006detail6reduce18DeviceReduceKernelINS2_10policy_hubIijN4cuda3std3__44plusIiEEE10Policy1000EN6thrust24THRUST_300001_SM_1000_NS6detail15normal_iteratorINSD_10device_ptrIiEEEEjS9_iNS7_10__identityEEEvT0_PT3_T1_NS0_13GridEvenShareISN_EET2_T4__param_1,
	.param .u32 _ZN3cub18CUB_300001_SM_10006detail6reduce18DeviceReduceKernelINS2_10policy_hubIijN4cuda3std3__44plusIiEEE10Policy1000EN6thrust24THRUST_300001_SM_1000_NS6detail15normal_iteratorINSD_10device_ptrIiEEEEjS9_iNS7_10__identityEEEvT0_PT3_T1_NS0_13GridEvenShareISN_EET2_T4__param_2,
	.param .align 4 .b8 _ZN3cub18CUB_300001_SM_10006detail6reduce18DeviceReduceKernelINS2_10policy_hubIijN4cuda3std3__44plusIiEEE10Policy1000EN6thrust24THRUST_300001_SM_1000_NS6detail15normal_iteratorINSD_10device_ptrIiEEEEjS9_iNS7_10__identityEEEvT0_PT3_T1_NS0_13GridEvenShareISN_EET2_T4__param_3[40],
	.param .align 1 .b8 _ZN3cub18CUB_300001_SM_10006detail6reduce18DeviceReduceKernelINS2_10policy_hubIijN4cuda3std3__44plusIiEEE10Policy1000EN6thrust24THRUST_300001_SM_1000_NS6detail15normal_iteratorINSD_10device_ptrIiEEEEjS9_iNS7_10__identityEEEvT0_PT3_T1_NS0_13GridEvenShareISN_EET2_T4__param_4[1],
	.param .align 1 .b8 _ZN3cub18CUB_300001_SM_10006detail6reduce18DeviceReduceKernelINS2_10policy_hubIijN4cuda3std3__44plusIiEEE10Policy1000EN6thrust24THRUST_300001_SM_1000_NS6detail15normal_iteratorINSD_10device_ptrIiEEEEjS9_iNS7_10__identityEEEvT0_PT3_T1_NS0_13GridEvenShareISN_EET2_T4__param_5[1]
)
.maxntid 256
{
	.reg .pred 	%p<57>;
	.reg .b16 	%rs<4>;
	.reg .b32 	%r<575>;
	.reg .b64 	%rd<130>;
	// demoted variable
	.shared .align 4 .b8 _ZZN3cub18CUB_300001_SM_10006detail6reduce18DeviceReduceKernelINS2_10policy_hubIijN4cuda3std3__44plusIiEEE10Policy1000EN6thrust24THRUST_300001_SM_1000_NS6detail15normal_iteratorINSD_10device_ptrIiEEEEjS9_iNS7_10__identityEEEvT0_PT3_T1_NS0_13GridEvenShareISN_EET2_T4_E12temp_storage[44];
	ld.param.u32 	%r1, [_ZN3cub18CUB_300001_SM_10006detail6reduce18DeviceReduceKernelINS2_10policy_hubIijN4cuda3std3__44plusIiEEE10Policy1000EN6thrust24THRUST_300001_SM_1000_NS6detail15normal_iteratorINSD_10device_ptrIiEEEEjS9_iNS7_10__identityEEEvT0_PT3_T1_NS0_13GridEvenShareISN_EET2_T4__param_3+20];
	ld.param.u32 	%r2, [_ZN3cub18CUB_300001_SM_10006detail6reduce18DeviceReduceKernelINS2_10policy_hubIijN4cuda3std3__44plusIiEEE10Policy1000EN6thrust24THRUST_300001_SM_1000_NS6detail15normal_iteratorINSD_10device_ptrIiEEEEjS9_iNS7_10__identityEEEvT0_PT3_T1_NS0_13GridEvenShareISN_EET2_T4__param_3+24];
	ld.param.u64 	%rd3, [_ZN3cub18CUB_300001_SM_10006detail6reduce18DeviceReduceKernelINS2_10policy_hubIijN4cuda3std3__44plusIiEEE10Policy1000EN6thrust24THRUST_300001_SM_1000_NS6detail15normal_iteratorINSD_10device_ptrIiEEEEjS9_iNS7_10__identityEEEvT0_PT3_T1_NS0_13GridEvenShareISN_EET2_T4__param_0];
	cvta.to.global.u64 	%rd1, %rd3;
	mov.u32 	%r3, %ctaid.x;
	shl.b32 	%r4, %r2, 12;
	shl.b32 	%r556, %r3, 12;
	sub.s32 	%r6, %r1, %r556;
	setp.gt.u32 	%p1, %r6, 4095;
	@%p1 bra 	$L__BB3_26;
	mov.u32 	%r7, %tid.x;
	setp.ge.u32 	%p23, %r7, %r6;
	mov.b32 	%r550, 0;
	mov.u32 	%r539, %r7;
	@%p23 bra 	$L__BB3_3;
	add.s32 	%r330, %r556, %r7;
	mul.wide.u32 	%rd66, %r330, 4;
	add.s64 	%rd67, %rd1, %rd66;
	ld.global.u32 	%r550, [%rd67];
	add.s32 	%r539, %r7, 256;
$L__BB3_3:
	setp.ge.u32 	%p24, %r539, %r6;
	@%p24 bra 	$L__BB3_17;
	not.b32 	%r332, %r539;
	add.s32 	%r333, %r1, %r332;
	sub.s32 	%r334, %r333, %r556;
	shr.u32 	%r335, %r334, 8;
	add.s32 	%r12, %r335, 1;
	and.b32  	%r13, %r12, 15;
	setp.lt.u32 	%p25, %r334, 3840;
	@%p25 bra 	$L__BB3_8;
	or.b32  	%r536, %r539, 2048;
	add.s32 	%r535, %r539, %r556;
	and.b32  	%r336, %r12, 33554416;
	neg.s32 	%r534, %r336;
$L__BB3_6:
	.pragma "nounroll";
	mul.wide.u32 	%rd68, %r535, 4;
	add.s64 	%rd69, %rd1, %rd68;
	ld.global.u32 	%r337, [%rd69];
	add.s32 	%r338, %r337, %r550;
	add.s32 	%r339, %r535, 256;
	mul.wide.u32 	%rd70, %r339, 4;
	add.s64 	%rd71, %rd1, %rd70;
	ld.global.u32 	%r340, [%rd71];
	add.s32 	%r341, %r340, %r338;
	add.s32 	%r342, %r535, 512;
	mul.wide.u32 	%rd72, %r342, 4;
	add.s64 	%rd73, %rd1, %rd72;
	ld.global.u32 	%r343, [%rd73];
	add.s32 	%r344, %r343, %r341;
	add.s32 	%r345, %r535, 768;
	mul.wide.u32 	%rd74, %r345, 4;
	add.s64 	%rd75, %rd1, %rd74;
	ld.global.u32 	%r346, [%rd75];
	add.s32 	%r347, %r346, %r344;
	add.s32 	%r348, %r535, 1024;
	mul.wide.u32 	%rd76, %r348, 4;
	add.s64 	%rd77, %rd1, %rd76;
	ld.global.u32 	%r349, [%rd77];
	add.s32 	%r350, %r349, %r347;
	add.s32 	%r351, %r535, 1280;
	mul.wide.u32 	%rd78, %r351, 4;
	add.s64 	%rd79, %rd1, %rd78;
	ld.global.u32 	%r352, [%rd79];
	add.s32 	%r353, %r352, %r350;
	add.s32 	%r354, %r535, 1536;
	mul.wide.u32 	%rd80, %r354, 4;
	add.s64 	%rd81, %rd1, %rd80;
	ld.global.u32 	%r355, [%rd81];
	add.s32 	%r356, %r355, %r353;
	add.s32 	%r357, %r535, 1792;
	mul.wide.u32 	%rd82, %r357, 4;
	add.s64 	%rd83, %rd1, %rd82;
	ld.global.u32 	%r358, [%rd83];
	add.s32 	%r359, %r358, %r356;
	add.s32 	%r360, %r535, 2048;
	mul.wide.u32 	%rd84, %r360, 4;
	add.s64 	%rd85, %rd1, %rd84;
	ld.global.u32 	%r361, [%rd85];
	add.s32 	%r362, %r361, %r359;
	add.s32 	%r363, %r535, 2304;
	mul.wide.u32 	%rd86, %r363, 4;
	add.s64 	%rd87, %rd1, %rd86;
	ld.global.u32 	%r364, [%rd87];
	add.s32 	%r365, %r364, %r362;
	add.s32 	%r366, %r535, 2560;
	mul.wide.u32 	%rd88, %r366, 4;
	add.s64 	%rd89, %rd1, %rd88;
	ld.global.u32 	%r367, [%rd89];
	add.s32 	%r368, %r367, %r365;
	add.s32 	%r369, %r535, 2816;
	mul.wide.u32 	%rd90, %r369, 4;
	add.s64 	%rd91, %rd1, %rd90;
	ld.global.u32 	%r370, [%rd91];
	add.s32 	%r371, %r370, %r368;
	add.s32 	%r372, %r535, 3072;
	mul.wide.u32 	%rd92, %r372, 4;
	add.s64 	%rd93, %rd1, %rd92;
	ld.global.u32 	%r373, [%rd93];
	add.s32 	%r374, %r373, %r371;
	add.s32 	%r375, %r535, 3328;
	mul.wide.u32 	%rd94, %r375, 4;
	add.s64 	%rd95, %rd1, %rd94;
	ld.global.u32 	%r376, [%rd95];
	add.s32 	%r377, %r376, %r374;
	add.s32 	%r378, %r535, 3584;
	mul.wide.u32 	%rd96, %r378, 4;
	add.s64 	%rd97, %rd1, %rd96;
	ld.global.u32 	%r379, [%rd97];
	add.s32 	%r380, %r379, %r377;
	add.s32 	%r381, %r535, 3840;
	mul.wide.u32 	%rd98, %r381, 4;
	add.s64 	%rd99, %rd1, %rd98;
	ld.global.u32 	%r382, [%rd99];
	add.s32 	%r550, %r382, %r380;
	add.s32 	%r536, %r536, 4096;
	add.s32 	%r535, %r535, 4096;
	add.s32 	%r534, %r534, 16;
	setp.ne.s32 	%p26, %r534, 0;
	@%p26 bra 	$L__BB3_6;
	add.s32 	%r539, %r536, -2048;
$L__BB3_8:
	setp.eq.s32 	%p27, %r13, 0;
	@%p27 bra 	$L__BB3_17;
	and.b32  	%r29, %r12, 7;
	setp.lt.u32 	%p28, %r13, 8;
	@%p28 bra 	$L__BB3_11;
	add.s32 	%r384, %r556, %r539;
	mul.wide.u32 	%rd100, %r384, 4;
	add.s64 	%rd101, %rd1, %rd100;
	ld.global.u32 	%r385, [%rd101];
	add.s32 	%r386, %r385, %r550;
	add.s32 	%r387, %r384, 256;
	mul.wide.u32 	%rd102, %r387, 4;
	add.s64 	%rd103, %rd1, %rd102;
	ld.global.u32 	%r388, [%rd103];
	add.s32 	%r389, %r388, %r386;
	add.s32 	%r390, %r384, 512;
	mul.wide.u32 	%rd104, %r390, 4;
	add.s64 	%rd105, %rd1, %rd104;
	ld.global.u32 	%r391, [%rd105];
	add.s32 	%r392, %r391, %r389;
	add.s32 	%r393, %r384, 768;
	mul.wide.u32 	%rd106, %r393, 4;
	add.s64 	%rd107, %rd1, %rd106;
	ld.global.u32 	%r394, [%rd107];
	add.s32 	%r395, %r394, %r392;
	add.s32 	%r396, %r384, 1024;
	mul.wide.u32 	%rd108, %r396, 4;
	add.s64 	%rd109, %rd1, %rd108;
	ld.global.u32 	%r397, [%rd109];
	add.s32 	%r398, %r397, %r395;
	add.s32 	%r399, %r384, 1280;
	mul.wide.u32 	%rd110, %r399, 4;
	add.s64 	%rd111, %rd1, %rd110;
	ld.global.u32 	%r400, [%rd111];
	add.s32 	%r401, %r400, %r398;
	add.s32 	%r402, %r384, 1536;
	mul.wide.u32 	%rd112, %r402, 4;
	add.s64 	%rd113, %rd1, %rd112;
	ld.global.u32 	%r403, [%rd113];
	add.s32 	%r404, %r403, %r401;
	add.s32 	%r405, %r384, 1792;
	mul.wide.u32 	%rd114, %r405, 4;
	add.s64 	%rd115, %rd1, %rd114;
	ld.global.u32 	%r406, [%rd115];
	add.s32 	%r550, %r406, %r404;
	add.s32 	%r539, %r539, 2048;
$L__BB3_11:
	setp.eq.s32 	%p29, %r29, 0;
	@%p29 bra 	$L__BB3_17;
	and.b32  	%r35, %r12, 3;
	setp.lt.u32 	%p30, %r29, 4;
	@%p30 bra 	$L__BB3_14;
	add.s32 	%r408, %r556, %r539;
	mul.wide.u32 	%rd116, %r408, 4;
	add.s64 	%rd117, %rd1, %rd116;
	ld.global.u32 	%r409, [%rd117];
	add.s32 	%r410, %r409, %r550;
	add.s32 	%r411, %r408, 256;
	mul.wide.u32 	%rd118, %r411, 4;
	add.s64 	%rd119, %rd1, %rd118;
	ld.global.u32 	%r412, [%rd119];
	add.s32 	%r413, %r412, %r410;
	add.s32 	%r414, %r408, 512;
	mul.wide.u32 	%rd120, %r414, 4;
	add.s64 	%rd121, %rd1, %rd120;
	ld.global.u32 	%r415, [%rd121];
	add.s32 	%r416, %r415, %r413;
	add.s32 	%r417, %r408, 768;
	mul.wide.u32 	%rd122, %r417, 4;
	add.s64 	%rd123, %rd1, %rd122;
	ld.global.u32 	%r418, [%rd123];
	add.s32 	%r550, %r418, %r416;
	add.s32 	%r539, %r539, 1024;
$L__BB3_14:
	setp.eq.s32 	%p31, %r35, 0;
	@%p31 bra 	$L__BB3_17;
	add.s32 	%r548, %r539, %r556;
	neg.s32 	%r547, %r35;
$L__BB3_16:
	.pragma "nounroll";
	mul.wide.u32 	%rd124, %r548, 4;
	add.s64 	%rd125, %rd1, %rd124;
	ld.global.u32 	%r419, [%rd125];
	add.s32 	%r550, %r419, %r550;
	add.s32 	%r548, %r548, 256;
	add.s32 	%r547, %r547, 1;
	setp.ne.s32 	%p32, %r547, 0;
	@%p32 bra 	$L__BB3_16;
$L__BB3_17:
	setp.lt.u32 	%p33, %r6, 256;
	@%p33 bra 	$L__BB3_22;
	// begin inline asm
	mov.u32 %r483, %laneid;
	// end inline asm
	mov.b32 	%r486, 1;
	mov.b32 	%r507, 31;
	mov.b32 	%r508, -1;
	// begin inline asm
	shfl.sync.down.b32 %r484, %r550, %r486, %r507, %r508;
	// end inline asm
	setp.gt.s32 	%p49, %r483, 30;
	selp.b32 	%r509, 0, %r484, %p49;
	add.s32 	%r490, %r509, %r550;
	mov.b32 	%r491, 2;
	// begin inline asm
	shfl.sync.down.b32 %r489, %r490, %r491, %r507, %r508;
	// end inline asm
	setp.gt.s32 	%p50, %r483, 29;
	selp.b32 	%r510, 0, %r489, %p50;
	add.s32 	%r495, %r490, %r510;
	mov.b32 	%r496, 4;
	// begin inline asm
	shfl.sync.down.b32 %r494, %r495, %r496, %r507, %r508;
	// end inline asm
	setp.gt.s32 	%p51, %r483, 27;
	selp.b32 	%r511, 0, %r494, %p51;
	add.s32 	%r500, %r495, %r511;
	mov.b32 	%r501, 8;
	// begin inline asm
	shfl.sync.down.b32 %r499, %r500, %r501, %r507, %r508;
	// end inline asm
	setp.gt.s32 	%p52, %r483, 23;
	selp.b32 	%r512, 0, %r499, %p52;
	add.s32 	%r505, %r500, %r512;
	mov.b32 	%r506, 16;
	// begin inline asm
	shfl.sync.down.b32 %r504, %r505, %r506, %r507, %r508;
	// end inline asm
	setp.gt.s32 	%p53, %r483, 15;
	selp.b32 	%r513, 0, %r504, %p53;
	add.s32 	%r574, %r505, %r513;
	setp.ne.s32 	%p54, %r483, 0;
	@%p54 bra 	$L__BB3_20;
	shr.u32 	%r514, %r7, 3;
	and.b32  	%r515, %r514, 124;
	mov.u32 	%r516, _ZZN3cub18CUB_300001_SM_10006detail6reduce18DeviceReduceKernelINS2_10policy_hubIijN4cuda3std3__44plusIiEEE10Policy1000EN6thrust24THRUST_300001_SM_1000_NS6detail15normal_iteratorINSD_10device_ptrIiEEEEjS9_iNS7_10__identityEEEvT0_PT3_T1_NS0_13GridEvenShareISN_EET2_T4_E12temp_storage;
	add.s32 	%r517, %r516, %r515;
	st.shared.u32 	[%r517+8], %r574;
$L__BB3_20:
	bar.sync 	0;
	setp.ne.s32 	%p55, %r7, 0;
	@%p55 bra 	$L__BB3_48;
	ld.shared.u32 	%r518, [_ZZN3cub18CUB_300001_SM_10006detail6reduce18DeviceReduceKernelINS2_10policy_hubIijN4cuda3std3__44plusIiEEE10Policy1000EN6thrust24THRUST_300001_SM_1000_NS6detail15normal_iteratorINSD_10device_ptrIiEEEEjS9_iNS7_10__identityEEEvT0_PT3_T1_NS0_13GridEvenShareISN_EET2_T4_E12temp_storage+12];
	add.s32 	%r519, %r518, %r574;
	ld.shared.u32 	%r520, [_ZZN3cub18CUB_300001_SM_10006detail6reduce18DeviceReduceKernelINS2_10policy_hubIijN4cuda3std3__44plusIiEEE10Policy1000EN6thrust24THRUST_300001_SM_1000_NS6detail15normal_iteratorINSD_10device_ptrIiEEEEjS9_iNS7_10__identityEEEvT0_PT3_T1_NS0_13GridEvenShareISN_EET2_T4_E12temp_storage+16];
	add.s32 	%r521, %r519, %r520;
	ld.shared.u32 	%r522, [_ZZN3cub18CUB_300001_SM_10006detail6reduce18DeviceReduceKernelINS2_10policy_hubIijN4cuda3std3__44plusIiEEE10Policy1000EN6thrust24THRUST_300001_SM_1000_NS6detail15normal_iteratorINSD_10device_ptrIiEEEEjS9_iNS7_10__identityEEEvT0_PT3_T1_NS0_13GridEvenShareISN_EET2_T4_E12temp_storage+20];
	add.s32 	%r523, %r521, %r522;
	ld.shared.u32 	%r524, [_ZZN3cub18CUB_300001_SM_10006detail6reduce18DeviceReduceKernelINS2_10policy_hubIijN4cuda3std3__44plusIiEEE10Policy1000EN6thrust24THRUST_300001_SM_1000_NS6detail15normal_iteratorINSD_10device_ptrIiEEEEjS9_iNS7_10__identityEEEvT0_PT3_T1_NS0_13GridEvenShareISN_EET2_T4_E12temp_storage+24];
	add.s32 	%r525, %r523, %r524;
	ld.shared.u32 	%r526, [_ZZN3cub18CUB_300001_SM_10006detail6reduce18DeviceReduceKernelINS2_10policy_hubIijN4cuda3std3__44plusIiEEE10Policy1000EN6thrust24THRUST_300001_SM_1000_NS6detail15normal_iteratorINSD_10device_ptrIiEEEEjS9_iNS7_10__identityEEEvT0_PT3_T1_NS0_13GridEvenShareISN_EET2_T4_E12temp_storage+28];
	add.s32 	%r527, %r525, %r526;
	ld.shared.u32 	%r528, [_ZZN3cub18CUB_300001_SM_10006detail6reduce18DeviceReduceKernelINS2_10policy_hubIijN4cuda3std3__44plusIiEEE10Policy1000EN6thrust24THRUST_300001_SM_1000_NS6detail15normal_iteratorINSD_10device_ptrIiEEEEjS9_iNS7_10__identityEEEvT0_PT3_T1_NS0_13GridEvenShareISN_EET2_T4_E12temp_storage+32];
	add.s32 	%r529, %r527, %r528;
	ld.shared.u32 	%r530, [_ZZN3cub18CUB_300001_SM_10006detail6reduce18DeviceReduceKernelINS2_10policy_hubIijN4cuda3std3__44plusIiEEE10Policy1000EN6thrust24THRUST_300001_SM_1000_NS6detail15normal_iteratorINSD_10device_ptrIiEEEEjS9_iNS7_10__identityEEEvT0_PT3_T1_NS0_13GridEvenShareISN_EET2_T4_E12temp_storage+36];
	add.s32 	%r574, %r529, %r530;
	bra.uni 	$L__BB3_48;
$L__BB3_22:
	// begin inline asm
	mov.u32 %r420, %laneid;
	// end inline asm
	and.b32  	%r446, %r7, 992;
	add.s32 	%r447, %r446, 32;
	setp.gt.u32 	%p34, %r447, %r6;
	not.b32 	%r448, %r446;
	add.s32 	%r449, %r6, %r448;
	selp.b32 	%r444, %r449, 31, %p34;
	mov.b32 	%r423, 1;
	mov.b32 	%r445, -1;
	// begin inline asm
	shfl.sync.down.b32 %r421, %r550, %r423, %r444, %r445;
	// end inline asm
	setp.lt.s32 	%p35, %r420, %r444;
	selp.b32 	%r450, %r421, 0, %p35;
	add.s32 	%r427, %r450, %r550;
	mov.b32 	%r428, 2;
	// begin inline asm
	shfl.sync.down.b32 %r426, %r427, %r428, %r444, %r445;
	// end inline asm
	add.s32 	%r451, %r420, 2;
	setp.gt.s32 	%p36, %r451, %r444;
	selp.b32 	%r452, 0, %r426, %p36;
	add.s32 	%r432, %r427, %r452;
	mov.b32 	%r433, 4;
	// begin inline asm
	shfl.sync.down.b32 %r431, %r432, %r433, %r444, %r445;
	// end inline asm
	add.s32 	%r453, %r420, 4;
	setp.gt.s32 	%p37, %r453, %r444;
	selp.b32 	%r454, 0, %r431, %p37;
	add.s32 	%r437, %r432, %r454;
	mov.b32 	%r438, 8;
	// begin inline asm
	shfl.sync.down.b32 %r436, %r437, %r438, %r444, %r445;
	// end inline asm
	add.s32 	%r455, %r420, 8;
	setp.gt.s32 	%p38, %r455, %r444;
	selp.b32 	%r456, 0, %r436, %p38;
	add.s32 	%r442, %r437, %r456;
	mov.b32 	%r443, 16;
	// begin inline asm
	shfl.sync.down.b32 %r441, %r442, %r443, %r444, %r445;
	// end inline asm
	add.s32 	%r457, %r420, 16;
	setp.gt.s32 	%p39, %r457, %r444;
	selp.b32 	%r458, 0, %r441, %p39;
	add.s32 	%r574, %r442, %r458;
	setp.ne.s32 	%p40, %r420, 0;
	@%p40 bra 	$L__BB3_24;
	shr.u32 	%r459, %r7, 3;
	and.b32  	%r460, %r459, 124;
	mov.u32 	%r461, _ZZN3cub18CUB_300001_SM_10006detail6reduce18DeviceReduceKernelINS2_10policy_hubIijN4cuda3std3__44plusIiEEE10Policy1000EN6thrust24THRUST_300001_SM_1000_NS6detail15normal_iteratorINSD_10device_ptrIiEEEEjS9_iNS7_10__identityEEEvT0_PT3_T1_NS0_13GridEvenShareISN_EET2_T4_E12temp_storage;
	add.s32 	%r462, %r461, %r460;
	st.shared.u32 	[%r462+8], %r574;
$L__BB3_24:
	bar.sync 	0;
	setp.ne.s32 	%p41, %r7, 0;
	@%p41 bra 	$L__BB3_48;
	setp.gt.u32 	%p42, %r6, 32;
	ld.shared.u32 	%r463, [_ZZN3cub18CUB_300001_SM_10006detail6reduce18DeviceReduceKernelINS2_10policy_hubIijN4cuda3std3__44plusIiEEE10Policy1000EN6thrust24THRUST_300001_SM_1000_NS6detail15normal_iteratorINSD_10device_ptrIiEEEEjS9_iNS7_10__identityEEEvT0_PT3_T1_NS0_13GridEvenShareISN_EET2_T4_E12temp_storage+12];
	selp.b32 	%r464, %r463, 0, %p42;
	add.s32 	%r465, %r464, %r574;
	setp.gt.u32 	%p43, %r6, 64;
	ld.shared.u32 	%r466, [_ZZN3cub18CUB_300001_SM_10006detail6reduce18DeviceReduceKernelINS2_10policy_hubIijN4cuda3std3__44plusIiEEE10Policy1000EN6thrust24THRUST_300001_SM_1000_NS6detail15normal_iteratorINSD_10device_ptrIiEEEEjS9_iNS7_10__identityEEEvT0_PT3_T1_NS0_13GridEvenShareISN_EET2_T4_E12temp_storage+16];
	selp.b32 	%r467, %r466, 0, %p43;
	add.s32 	%r468, %r465, %r467;
	setp.gt.u32 	%p44, %r6, 96;
	ld.shared.u32 	%r469, [_ZZN3cub18CUB_300001_SM_10006detail6reduce18DeviceReduceKernelINS2_10policy_hubIijN4cuda3std3__44plusIiEEE10Policy1000EN6thrust24THRUST_300001_SM_1000_NS6detail15normal_iteratorINSD_10device_ptrIiEEEEjS9_iNS7_10__identityEEEvT0_PT3_T1_NS0_13GridEvenShareISN_EET2_T4_E12temp_storage+20];
	selp.b32 	%r470, %r469, 0, %p44;
	add.s32 	%r471, %r468, %r470;
	setp.gt.u32 	%p45, %r6, 128;
	ld.shared.u32 	%r472, [_ZZN3cub18CUB_300001_SM_10006detail6reduce18DeviceReduceKernelINS2_10policy_hubIijN4cuda3std3__44plusIiEEE10Policy1000EN6thrust24THRUST_300001_SM_1000_NS6detail15normal_iteratorINSD_10device_ptrIiEEEEjS9_iNS7_10__identityEEEvT0_PT3_T1_NS0_13GridEvenShareISN_EET2_T4_E12temp_storage+24];
	selp.b32 	%r473, %r472, 0, %p45;
	add.s32 	%r474, %r471, %r473;
	setp.gt.u32 	%p46, %r6, 160;
	ld.shared.u32 	%r475, [_ZZN3cub18CUB_300001_SM_10006detail6reduce18DeviceReduceKernelINS2_10policy_hubIijN4cuda3std3__44plusIiEEE10Policy1000EN6thrust24THRUST_300001_SM_1000_NS6detail15normal_iteratorINSD_10device_ptrIiEEEEjS9_iNS7_10__identityEEEvT0_PT3_T1_NS0_13GridEvenShareISN_EET2_T4_E12temp_storage+28];
	selp.b32 	%r476, %r475, 0, %p46;
	add.s32 	%r477, %r474, %r476;
	setp.gt.u32 	%p47, %r6, 192;
	ld.shared.u32 	%r478, [_ZZN3cub18CUB_300001_SM_10006detail6reduce18DeviceReduceKernelINS2_10policy_hubIijN4cuda3std3__44plusIiEEE10Policy1000EN6thrust24THRUST_300001_SM_1000_NS6detail15normal_iteratorINSD_10device_ptrIiEEEEjS9_iNS7_10__identityEEEvT0_PT3_T1_NS0_13GridEvenShareISN_EET2_T4_E12temp_storage+32];
	selp.b32 	%r479, %r478, 0, %p47;
	add.s32 	%r480, %r477, %r479;
	setp.gt.u32 	%p48, %r6, 224;
	ld.shared.u32 	%r481, [_ZZN3cub18CUB_300001_SM_10006detail6reduce18DeviceReduceKernelINS2_10policy_hubIijN4cuda3std3__44plusIiEEE10Policy1000EN6thrust24THRUST_300001_SM_1000_NS6detail15normal_iteratorINSD_10device_ptrIiEEEEjS9_iNS7_10__identityEEEvT0_PT3_T1_NS0_13GridEvenShareISN_EET2_T4_E12temp_storage+36];
	selp.b32 	%r482, %r481, 0, %p48;
	add.s32 	%r574, %r480, %r482;
	bra.uni 	$L__BB3_48;
$L__BB3_26:
	mov.u32 	%r54, %tid.x;
	add.s32 	%r110, %r54, %r556;
	mul.wide.u32 	%rd4, %r110, 4;
	add.s64 	%rd5, %rd1, %rd4;
	ld.global.u32 	%r111, [%rd5];
	ld.global.u32 	%r112, [%rd5+1024];
	ld.global.u32 	%r113, [%rd5+2048];
	ld.global.u32 	%r114, [%rd5+3072];
	ld.global.u32 	%r115, [%rd5+4096];
	ld.global.u32 	%r116, [%rd5+5120];
	ld.global.u32 	%r117, [%rd5+6144];
	ld.global.u32 	%r118, [%rd5+7168];
	ld.global.u32 	%r119, [%rd5+8192];
	ld.global.u32 	%r120, [%rd5+9216];
	ld.global.u32 	%r121, [%rd5+10240];
	ld.global.u32 	%r122, [%rd5+11264];
	ld.global.u32 	%r123, [%rd5+12288];
	ld.global.u32 	%r124, [%rd5+13312];
	ld.global.u32 	%r125, [%rd5+14336];
	ld.global.u32 	%r126, [%rd5+15360];
	add.s32 	%r127, %r112, %r111;
	add.s32 	%r128, %r113, %r127;
	add.s32 	%r129, %r114, %r128;
	add.s32 	%r130, %r115, %r129;
	add.s32 	%r131, %r116, %r130;
	add.s32 	%r132, %r117, %r131;
	add.s32 	%r133, %r118, %r132;
	add.s32 	%r134, %r119, %r133;
	add.s32 	%r135, %r120, %r134;
	add.s32 	%r136, %r121, %r135;
	add.s32 	%r137, %r122, %r136;
	add.s32 	%r138, %r123, %r137;
	add.s32 	%r139, %r124, %r138;
	add.s32 	%r140, %r125, %r139;
	add.s32 	%r573, %r126, %r140;
	setp.lt.u32 	%p2, %r6, %r4;
	@%p2 bra 	$L__BB3_44;
	add.s32 	%r56, %r4, %r556;
	not.b32 	%r142, %r54;
	add.s32 	%r143, %r142, %r1;
	sub.s32 	%r144, %r143, %r4;
	sub.s32 	%r552, %r144, %r556;
	add.s32 	%r145, %r56, %r54;
	add.s32 	%r551, %r145, 2048;
	mov.b32 	%r554, 0;
	mov.u32 	%r553, %r56;
$L__BB3_28:
	add.s32 	%r556, %r556, %r4;
	add.s32 	%r147, %r1, -4096;
	setp.gt.u32 	%p3, %r556, %r147;
	@%p3 bra 	$L__BB3_30;
	add.s32 	%r148, %r54, %r556;
	mul.wide.u32 	%rd6, %r148, 4;
	add.s64 	%rd7, %rd1, %rd6;
	ld.global.u32 	%r149, [%rd7];
	ld.global.u32 	%r150, [%rd7+1024];
	ld.global.u32 	%r151, [%rd7+2048];
	ld.global.u32 	%r152, [%rd7+3072];
	ld.global.u32 	%r153, [%rd7+4096];
	ld.global.u32 	%r154, [%rd7+5120];
	ld.global.u32 	%r155, [%rd7+6144];
	ld.global.u32 	%r156, [%rd7+7168];
	ld.global.u32 	%r157, [%rd7+8192];
	ld.global.u32 	%r158, [%rd7+9216];
	ld.global.u32 	%r159, [%rd7+10240];
	ld.global.u32 	%r160, [%rd7+11264];
	ld.global.u32 	%r161, [%rd7+12288];
	ld.global.u32 	%r162, [%rd7+13312];
	ld.global.u32 	%r163, [%rd7+14336];
	ld.global.u32 	%r164, [%rd7+15360];
	add.s32 	%r165, %r149, %r573;
	add.s32 	%r166, %r150, %r165;
	add.s32 	%r167, %r151, %r166;
	add.s32 	%r168, %r152, %r167;
	add.s32 	%r169, %r153, %r168;
	add.s32 	%r170, %r154, %r169;
	add.s32 	%r171, %r155, %r170;
	add.s32 	%r172, %r156, %r171;
	add.s32 	%r173, %r157, %r172;
	add.s32 	%r174, %r158, %r173;
	add.s32 	%r175, %r159, %r174;
	add.s32 	%r176, %r160, %r175;
	add.s32 	%r177, %r161, %r176;
	add.s32 	%r178, %r162, %r177;
	add.s32 	%r179, %r163, %r178;
	add.s32 	%r573, %r164, %r179;
	sub.s32 	%r180, %r1, %r556;
	setp.lt.u32 	%p4, %r180, %r4;
	add.s32 	%r554, %r554, 1;
	add.s32 	%r553, %r553, %r4;
	sub.s32 	%r552, %r552, %r4;
	add.s32 	%r551, %r551, %r4;
	@%p4 bra 	$L__BB3_44;
	bra.uni 	$L__BB3_28;
$L__BB3_30:
	setp.le.u32 	%p5, %r1, %r556;
	sub.s32 	%r182, %r1, %r556;
	setp.ge.s32 	%p6, %r54, %r182;
	or.pred  	%p7, %p5, %p6;
	@%p7 bra 	$L__BB3_44;
	not.b32 	%r185, %r54;
	add.s32 	%r186, %r1, %r185;
	sub.s32 	%r187, %r186, %r56;
	mul.lo.s32 	%r188, %r2, %r554;
	shl.b32 	%r189, %r188, 12;
	sub.s32 	%r190, %r187, %r189;
	shr.u32 	%r191, %r190, 8;
	add.s32 	%r71, %r191, 1;
	and.b32  	%r72, %r71, 15;
	setp.lt.u32 	%p8, %r190, 3840;
	mov.u32 	%r565, %r54;
	@%p8 bra 	$L__BB3_35;
	or.b32  	%r559, %r54, 2048;
	shr.u32 	%r192, %r552, 8;
	add.s32 	%r193, %r192, 1;
	and.b32  	%r194, %r193, 33554416;
	neg.s32 	%r557, %r194;
$L__BB3_33:
	.pragma "nounroll";
	add.s32 	%r195, %r551, -2048;
	mul.wide.u32 	%rd8, %r195, 4;
	add.s64 	%rd9, %rd1, %rd8;
	ld.global.u32 	%r196, [%rd9];
	add.s32 	%r197, %r196, %r573;
	add.s32 	%r198, %r551, -1792;
	mul.wide.u32 	%rd10, %r198, 4;
	add.s64 	%rd11, %rd1, %rd10;
	ld.global.u32 	%r199, [%rd11];
	add.s32 	%r200, %r199, %r197;
	add.s32 	%r201, %r551, -1536;
	mul.wide.u32 	%rd12, %r201, 4;
	add.s64 	%rd13, %rd1, %rd12;
	ld.global.u32 	%r202, [%rd13];
	add.s32 	%r203, %r202, %r200;
	add.s32 	%r204, %r551, -1280;
	mul.wide.u32 	%rd14, %r204, 4;
	add.s64 	%rd15, %rd1, %rd14;
	ld.global.u32 	%r205, [%rd15];
	add.s32 	%r206, %r205, %r203;
	add.s32 	%r207, %r551, -1024;
	mul.wide.u32 	%rd16, %r207, 4;
	add.s64 	%rd17, %rd1, %rd16;
	ld.global.u32 	%r208, [%rd17];
	add.s32 	%r209, %r208, %r206;
	add.s32 	%r210, %r551, -768;
	mul.wide.u32 	%rd18, %r210, 4;
	add.s64 	%rd19, %rd1, %rd18;
	ld.global.u32 	%r211, [%rd19];
	add.s32 	%r212, %r211, %r209;
	add.s32 	%r213, %r551, -512;
	mul.wide.u32 	%rd20, %r213, 4;
	add.s64 	%rd21, %rd1, %rd20;
	ld.global.u32 	%r214, [%rd21];
	add.s32 	%r215, %r214, %r212;
	add.s32 	%r216, %r551, 1792;
	add.s32 	%r217, %r551, -256;
	mul.wide.u32 	%rd22, %r217, 4;
	add.s64 	%rd23, %rd1, %rd22;
	ld.global.u32 	%r218, [%rd23];
	add.s32 	%r219, %r218, %r215;
	mul.wide.u32 	%rd24, %r551, 4;
	add.s64 	%rd25, %rd1, %rd24;
	ld.global.u32 	%r220, [%rd25];
	add.s32 	%r221, %r220, %r219;
	add.s32 	%r222, %r551, 256;
	mul.wide.u32 	%rd26, %r222, 4;
	add.s64 	%rd27, %rd1, %rd26;
	ld.global.u32 	%r223, [%rd27];
	add.s32 	%r224, %r223, %r221;
	add.s32 	%r225, %r551, 512;
	mul.wide.u32 	%rd28, %r225, 4;
	add.s64 	%rd29, %rd1, %rd28;
	ld.global.u32 	%r226, [%rd29];
	add.s32 	%r227, %r226, %r224;
	add.s32 	%r228, %r551, 768;
	mul.wide.u32 	%rd30, %r228, 4;
	add.s64 	%rd31, %rd1, %rd30;
	ld.global.u32 	%r229, [%rd31];
	add.s32 	%r230, %r229, %r227;
	add.s32 	%r231, %r551, 1024;
	mul.wide.u32 	%rd32, %r231, 4;
	add.s64 	%rd33, %rd1, %rd32;
	ld.global.u32 	%r232, [%rd33];
	add.s32 	%r233, %r232, %r230;
	add.s32 	%r234, %r551, 1280;
	mul.wide.u32 	%rd34, %r234, 4;
	add.s64 	%rd35, %rd1, %rd34;
	ld.global.u32 	%r235, [%rd35];
	add.s32 	%r236, %r235, %r233;
	add.s32 	%r237, %r551, 1536;
	mul.wide.u32 	%rd36, %r237, 4;
	add.s64 	%rd37, %rd1, %rd36;
	ld.global.u32 	%r238, [%rd37];
	add.s32 	%r239, %r238, %r236;
	mul.wide.u32 	%rd38, %r216, 4;
	add.s64 	%rd39, %rd1, %rd38;
	ld.global.u32 	%r240, [%rd39];
	add.s32 	%r573, %r240, %r239;
	add.s32 	%r559, %r559, 4096;
	add.s32 	%r551, %r551, 4096;
	add.s32 	%r557, %r557, 16;
	setp.ne.s32 	%p9, %r557, 0;
	@%p9 bra 	$L__BB3_33;
	add.s32 	%r565, %r559, -2048;
$L__BB3_35:
	setp.eq.s32 	%p10, %r72, 0;
	@%p10 bra 	$L__BB3_44;
	and.b32  	%r87, %r71, 7;
	setp.lt.u32 	%p11, %r72, 8;
	@%p11 bra 	$L__BB3_38;
	add.s32 	%r242, %r565, %r556;
	mul.wide.u32 	%rd40, %r242, 4;
	add.s64 	%rd41, %rd1, %rd40;
	ld.global.u32 	%r243, [%rd41];
	add.s32 	%r244, %r243, %r573;
	add.s32 	%r245, %r242, 256;
	mul.wide.u32 	%rd42, %r245, 4;
	add.s64 	%rd43, %rd1, %rd42;
	ld.global.u32 	%r246, [%rd43];
	add.s32 	%r247, %r246, %r244;
	add.s32 	%r248, %r242, 512;
	mul.wide.u32 	%rd44, %r248, 4;
	add.s64 	%rd45, %rd1, %rd44;
	ld.global.u32 	%r249, [%rd45];
	add.s32 	%r250, %r249, %r247;
	add.s32 	%r251, %r242, 768;
	mul.wide.u32 	%rd46, %r251, 4;
	add.s64 	%rd47, %rd1, %rd46;
	ld.global.u32 	%r252, [%rd47];
	add.s32 	%r253, %r252, %r250;
	add.s32 	%r254, %r242, 1024;
	mul.wide.u32 	%rd48, %r254, 4;
	add.s64 	%rd49, %rd1, %rd48;
	ld.global.u32 	%r255, [%rd49];
	add.s32 	%r256, %r255, %r253;
	add.s32 	%r257, %r242, 1280;
	mul.wide.u32 	%rd50, %r257, 4;
	add.s64 	%rd51, %rd1, %rd50;
	ld.global.u32 	%r258, [%rd51];
	add.s32 	%r259, %r258, %r256;
	add.s32 	%r260, %r242, 1536;
	mul.wide.u32 	%rd52, %r260, 4;
	add.s64 	%rd53, %rd1, %rd52;
	ld.global.u32 	%r261, [%rd53];
	add.s32 	%r262, %r261, %r259;
	add.s32 	%r263, %r242, 1792;
	mul.wide.u32 	%rd54, %r263, 4;
	add.s64 	%rd55, %rd1, %rd54;
	ld.global.u32 	%r264, [%rd55];
	add.s32 	%r573, %r264, %r262;
	add.s32 	%r565, %r565, 2048;
$L__BB3_38:
	setp.eq.s32 	%p12, %r87, 0;
	@%p12 bra 	$L__BB3_44;
	setp.lt.u32 	%p13, %r87, 4;
	@%p13 bra 	$L__BB3_41;
	add.s32 	%r266, %r565, %r556;
	mul.wide.u32 	%rd56, %r266, 4;
	add.s64 	%rd57, %rd1, %rd56;
	ld.global.u32 	%r267, [%rd57];
	add.s32 	%r268, %r267, %r573;
	add.s32 	%r269, %r266, 256;
	mul.wide.u32 	%rd58, %r269, 4;
	add.s64 	%rd59, %rd1, %rd58;
	ld.global.u32 	%r270, [%rd59];
	add.s32 	%r271, %r270, %r268;
	add.s32 	%r272, %r266, 512;
	mul.wide.u32 	%rd60, %r272, 4;
	add.s64 	%rd61, %rd1, %rd60;
	ld.global.u32 	%r273, [%rd61];
	add.s32 	%r274, %r273, %r271;
	add.s32 	%r275, %r266, 768;
	mul.wide.u32 	%rd62, %r275, 4;
	add.s64 	%rd63, %rd1, %rd62;
	ld.global.u32 	%r276, [%rd63];
	add.s32 	%r573, %r276, %r274;
	add.s32 	%r565, %r565, 1024;
$L__BB3_41:
	and.b32  	%r277, %r71, 3;
	setp.eq.s32 	%p14, %r277, 0;
	@%p14 bra 	$L__BB3_44;
	add.s32 	%r571, %r565, %r553;
	cvt.u16.u32 	%rs1, %r552;
	shr.u16 	%rs2, %rs1, 8;
	add.s16 	%rs3, %rs2, 1;
	cvt.u32.u16 	%r278, %rs3;
	and.b32  	%r279, %r278, 3;
	neg.s32 	%r570, %r279;
$L__BB3_43:
	.pragma "nounroll";
	mul.wide.u32 	%rd64, %r571, 4;
	add.s64 	%rd65, %rd1, %rd64;
	ld.global.u32 	%r280, [%rd65];
	add.s32 	%r573, %r280, %r573;
	add.s32 	%r571, %r571, 256;
	add.s32 	%r570, %r570, 1;
	setp.ne.s32 	%p15, %r570, 0;
	@%p15 bra 	$L__BB3_43;
$L__BB3_44:
	// begin inline asm
	mov.u32 %r281, %laneid;
	// end inline asm
	mov.b32 	%r284, 1;
	mov.b32 	%r305, 31;
	mov.b32 	%r306, -1;
	// begin inline asm
	shfl.sync.down.b32 %r282, %r573, %r284, %r305, %r306;
	// end inline asm
	setp.gt.s32 	%p16, %r281, 30;
	selp.b32 	%r307, 0, %r282, %p16;
	add.s32 	%r288, %r307, %r573;
	mov.b32 	%r289, 2;
	// begin inline asm
	shfl.sync.down.b32 %r287, %r288, %r289, %r305, %r306;
	// end inline asm
	setp.gt.s32 	%p17, %r281, 29;
	selp.b32 	%r308, 0, %r287, %p17;
	add.s32 	%r293, %r288, %r308;
	mov.b32 	%r294, 4;
	// begin inline asm
	shfl.sync.down.b32 %r292, %r293, %r294, %r305, %r306;
	// end inline asm
	setp.gt.s32 	%p18, %r281, 27;
	selp.b32 	%r309, 0, %r292, %p18;
	add.s32 	%r298, %r293, %r309;
	mov.b32 	%r299, 8;
	// begin inline asm
	shfl.sync.down.b32 %r297, %r298, %r299, %r305, %r306;
	// end inline asm
	setp.gt.s32 	%p19, %r281, 23;
	selp.b32 	%r310, 0, %r297, %p19;
	add.s32 	%r303, %r298, %r310;
	mov.b32 	%r304, 16;
	// begin inline asm
	shfl.sync.down.b32 %r302, %r303, %r304, %r305, %r306;
	// end inline asm
	setp.gt.s32 	%p20, %r281, 15;
	selp.b32 	%r311, 0, %r302, %p20;
	add.s32 	%r574, %r303, %r311;
	setp.ne.s32 	%p21, %r281, 0;
	@%p21 bra 	$L__BB3_46;
	shr.u32 	%r312, %r54, 3;
	and.b32  	%r313, %r312, 124;
	mov.u32 	%r314, _ZZN3cub18CUB_300001_SM_10006detail6reduce18DeviceReduceKernelINS2_10policy_hubIijN4cuda3std3__44plusIiEEE10Policy1000EN6thrust24THRUST_300001_SM_1000_NS6detail15normal_iteratorINSD_10device_ptrIiEEEEjS9_iNS7_10__identityEEEvT0_PT3_T1_NS0_13GridEvenShareISN_EET2_T4_E12temp_storage;
	add.s32 	%r315, %r314, %r313;
	st.shared.u32 	[%r315+8], %r574;
$L__BB3_46:
	bar.sync 	0;
	setp.ne.s32 	%p22, %r54, 0;
	@%p22 bra 	$L__BB3_48;
	ld.shared.u32 	%r316, [_ZZN3cub18CUB_300001_SM_10006detail6reduce18DeviceReduceKernelINS2_10policy_hubIijN4cuda3std3__44plusIiEEE10Policy1000EN6thrust24THRUST_300001_SM_1000_NS6detail15normal_iteratorINSD_10device_ptrIiEEEEjS9_iNS7_10__identityEEEvT0_PT3_T1_NS0_13GridEvenShareISN_EET2_T4_E12temp_storage+12];
	add.s32 	%r317, %r316, %r574;
	ld.shared.u32 	%r318, [_ZZN3cub18CUB_300001_SM_10006detail6reduce18DeviceReduceKernelINS2_10policy_hubIijN4cuda3std3__44plusIiEEE10Policy1000EN6thrust24THRUST_300001_SM_1000_NS6detail15normal_iteratorINSD_10device_ptrIiEEEEjS9_iNS7_10__identityEEEvT0_PT3_T1_NS0_13GridEvenShareISN_EET2_T4_E12temp_storage+16];
	add.s32 	%r319, %r317, %r318;
	ld.shared.u32 	%r320, [_ZZN3cub18CUB_300001_SM_10006detail6reduce18DeviceReduceKernelINS2_10policy_hubIijN4cuda3std3__44plusIiEEE10Policy1000EN6thrust24THRUST_300001_SM_1000_NS6detail15normal_iteratorINSD_10device_ptrIiEEEEjS9_iNS7_10__identityEEEvT0_PT3_T1_NS0_13GridEvenShareISN_EET2_T4_E12temp_storage+20];
	add.s32 	%r321, %r319, %r320;
	ld.shared.u32 	%r322, [_ZZN3cub18CUB_300001_SM_10006detail6reduce18DeviceReduceKernelINS2_10policy_hubIijN4cuda3std3__44plusIiEEE10Policy1000EN6thrust24THRUST_300001_SM_1000_NS6detail15normal_iteratorINSD_10device_ptrIiEEEEjS9_iNS7_10__identityEEEvT0_PT3_T1_NS0_13GridEvenShareISN_EET2_T4_E12temp_storage+24];
	add.s32 	%r323, %r321, %r322;
	ld.shared.u32 	%r324, [_ZZN3cub18CUB_300001_SM_10006detail6reduce18DeviceReduceKernelINS2_10policy_hubIijN4cuda3std3__44plusIiEEE10Policy1000EN6thrust24THRUST_300001_SM_1000_NS6detail15normal_iteratorINSD_10device_ptrIiEEEEjS9_iNS7_10__identityEEEvT0_PT3_T1_NS0_13GridEvenShareISN_EET2_T4_E12temp_storage+28];
	add.s32 	%r325, %r323, %r324;
	ld.shared.u32 	%r326, [_ZZN3cub18CUB_300001_SM_10006detail6reduce18DeviceReduceKernelINS2_10policy_hubIijN4cuda3std3__44plusIiEEE10Policy1000EN6thrust24THRUST_300001_SM_1000_NS6detail15normal_iteratorINSD_10device_ptrIiEEEEjS9_iNS7_10__identityEEEvT0_PT3_T1_NS0_13GridEvenShareISN_EET2_T4_E12temp_storage+32];
	add.s32 	%r327, %r325, %r326;
	ld.shared.u32 	%r328, [_ZZN3cub18CUB_300001_SM_10006detail6reduce18DeviceReduceKernelINS2_10policy_hubIijN4cuda3std3__44plusIiEEE10Policy1000EN6thrust24THRUST_300001_SM_1000_NS6detail15normal_iteratorINSD_10device_ptrIiEEEEjS9_iNS7_10__identityEEEvT0_PT3_T1_NS0_13GridEvenShareISN_EET2_T4_E12temp_storage+36];
	add.s32 	%r574, %r327, %r328;
$L__BB3_48:
	mov.u32 	%r531, %tid.x;
	setp.ne.s32 	%p56, %r531, 0;
	@%p56 bra 	$L__BB3_50;
	ld.param.u64 	%rd129, [_ZN3cub18CUB_300001_SM_10006detail6reduce18DeviceReduceKernelINS2_10policy_hubIijN4cuda3std3__44plusIiEEE10Policy1000EN6thrust24THRUST_300001_SM_1000_NS6detail15normal_iteratorINSD_10device_ptrIiEEEEjS9_iNS7_10__identityEEEvT0_PT3_T1_NS0_13GridEvenShareISN_EET2_T4__param_1];
	cvta.to.global.u64 	%rd126, %rd129;
	mul.wide.u32 	%rd127, %r3, 4;
	add.s64 	%rd128, %rd126, %rd127;
	st.global.u32 	[%rd128], %r574;
$L__BB3_50:
	ret;

}
	// .globl	_ZN3cub18CUB_300001_SM_10006detail6reduce28DeviceReduceSingleTileKernelINS2_10policy_hubIijN4cuda3std3__44plusIiEEE10Policy1000EPiSC_iS9_iiNS7_10__identityEEEvT0_T1_T2_T3_T4_T6_
.visible .entry _ZN3cub18CUB_300001_SM_10006detail6reduce28DeviceReduceSingleTileKernelINS2_10policy_hubIijN4cuda3std3__44plusIiEEE10Policy1000EPiSC_iS9_iiNS7_10__identityEEEvT0_T1_T2_T3_T4_T6_(
	.param .u64 .ptr .align 1 _ZN3cub18CUB_300001_SM_10006detail6reduce28DeviceReduceSingleTileKernelINS2_10policy_hubIijN4cuda3std3__44plusIiEEE10Policy1000EPiSC_iS9_iiNS7_10__identityEEEvT0_T1_T2_T3_T4_T6__param_0,
	.param .u64 .ptr .align 1 _ZN3cub18CUB_300001_SM_10006detail6reduce28DeviceReduceSingleTileKernelINS2_10policy_hubIijN4cuda3std3__44plusIiEEE10Policy1000EPiSC_iS9_iiNS7_10__identityEEEvT0_T1_T2_T3_T4_T6__param_1,
	.param .u32 _ZN3cub18CUB_300001_SM_10006detail6reduce28DeviceReduceSingleTileKernelINS2_10policy_hubIijN4cuda3std3__44plusIiEEE10Policy1000EPiSC_iS9_iiNS7_10__identityEEEvT0_T1_T2_T3_T4_T6__param_2,
	.param .align 1 .b8 _ZN3cub18CUB_300001_SM_10006detail6reduce28DeviceReduceSingleTileKernelINS2_10policy_hubIijN4cuda3std3__44plusIiEEE10Policy1000EPiSC_iS9_iiNS7_10__identityEEEvT0_T1_T2_T3_T4_T6__param_3[1],
	.param .u32 _ZN3cub18CUB_300001_SM_10006detail6reduce28DeviceReduceSingleTileKernelINS2_10policy_hubIijN4cuda3std3__44plusIiEEE10Policy1000EPiSC_iS9_iiNS7_10__identityEEEvT0_T1_T2_T3_T4_T6__param_4,
	.param .align 1 .b8 _ZN3cub18CUB_300001_SM_10006detail6reduce28DeviceReduceSingleTileKernelINS2_10policy_hubIijN4cuda3std3__44plusIiEEE10Policy1000EPiSC_iS9_iiNS7_10__identityEEEvT0_T1_T2_T3_T4_T6__param_5[1]
)
.maxntid 256
.minnctapersm 1
{
	.reg .pred 	%p<97>;
	.reg .b32 	%r<687>;
	.reg .b64 	%rd<125>;
	// demoted variable
	.shared .align 4 .b8 _ZZN3cub18CUB_300001_SM_10006detail6reduce28DeviceReduceSingleTileKernelINS2_10policy_hubIijN4cuda3std3__44plusIiEEE10Policy1000EPiSC_iS9_iiNS7_10__identityEEEvT0_T1_T2_T3_T4_T6_E12temp_storage[44];
	ld.param.u64 	%rd16, [_ZN3cub18CUB_300001_SM_10006detail6reduce28DeviceReduceSingleTileKernelINS2_10policy_hubIijN4cuda3std3__44plusIiEEE10Policy1000EPiSC_iS9_iiNS7_10__identityEEEvT0_T1_T2_T3_T4_T6__param_0];
	ld.param.u64 	%rd17, [_ZN3cub18CUB_300001_SM_10006detail6reduce28DeviceReduceSingleTileKernelINS2_10policy_hubIijN4cuda3std3__44plusIiEEE10Policy1000EPiSC_iS9_iiNS7_10__identityEEEvT0_T1_T2_T3_T4_T6__param_1];
	ld.param.u32 	%r120, [_ZN3cub18CUB_300001_SM_10006detail6reduce28DeviceReduceSingleTileKernelINS2_10policy_hubIijN4cuda3std3__44plusIiEEE10Policy1000EPiSC_iS9_iiNS7_10__identityEEEvT0_T1_T2_T3_T4_T6__param_2];
	ld.param.u32 	%r121, [_ZN3cub18CUB_300001_SM_10006detail6reduce28DeviceReduceSingleTileKernelINS2_10policy_hubIijN4cuda3std3__44plusIiEEE10Policy1000EPiSC_iS9_iiNS7_10__identityEEEvT0_T1_T2_T3_T4_T6__param_4];
	cvta.to.global.u64 	%rd1, %rd17;
	setp.ne.s32 	%p1, %r120, 0;
	@%p1 bra 	$L__BB4_3;
	mov.u32 	%r633, %tid.x;
	setp.ne.s32 	%p96, %r633, 0;
	@%p96 bra 	$L__BB4_74;
	st.global.u32 	[%rd1], %r121;
	bra.uni 	$L__BB4_74;
$L__BB4_3:
	and.b64  	%rd18, %rd16, 15;
	setp.ne.s64 	%p2, %rd18, 0;
	@%p2 bra 	$L__BB4_38;
	setp.gt.s32 	%p49, %r120, 4095;
	@%p49 bra 	$L__BB4_22;
	mov.u32 	%r1, %tid.x;
	setp.ge.s32 	%p66, %r1, %r120;
	mov.b32 	%r644, 0;
	mov.u32 	%r639, %r1;
	@%p66 bra 	$L__BB4_7;
	mul.wide.u32 	%rd113, %r1, 4;
	add.s64 	%rd112, %rd16, %rd113;
	// begin inline asm
	ld.global.nc.u32 %r644, [%rd112];
	// end inline asm
	add.s32 	%r639, %r1, 256;
$L__BB4_7:
	setp.ge.s32 	%p67, %r639, %r120;
	@%p67 bra 	$L__BB4_13;
	not.b32 	%r507, %r639;
	add.s32 	%r6, %r120, %r507;
	and.b32  	%r508, %r6, 768;
	setp.eq.s32 	%p68, %r508, 768;
	@%p68 bra 	$L__BB4_11;
	mul.wide.u32 	%rd114, %r639, 4;
	add.s64 	%rd121, %rd16, %rd114;
	shr.u32 	%r509, %r6, 8;
	add.s32 	%r510, %r509, 1;
	and.b32  	%r511, %r510, 3;
	neg.s32 	%r636, %r511;
$L__BB4_10:
	.pragma "nounroll";
	// begin inline asm
	ld.global.nc.u32 %r512, [%rd121];
	// end inline asm
	add.s32 	%r644, %r512, %r644;
	add.s32 	%r639, %r639, 256;
	add.s64 	%rd121, %rd121, 1024;
	add.s32 	%r636, %r636, 1;
	setp.ne.s32 	%p69, %r636, 0;
	@%p69 bra 	$L__BB4_10;
$L__BB4_11:
	setp.lt.u32 	%p70, %r6, 768;
	@%p70 bra 	$L__BB4_13;
$L__BB4_12:
	mul.wide.s32 	%rd120, %r639, 4;
	add.s64 	%rd116, %rd16, %rd120;
	// begin inline asm
	ld.global.nc.u32 %r513, [%rd116];
	// end inline asm
	add.s32 	%r517, %r513, %r644;
	add.s64 	%rd117, %rd116, 1024;
	// begin inline asm
	ld.global.nc.u32 %r514, [%rd117];
	// end inline asm
	add.s32 	%r518, %r514, %r517;
	add.s64 	%rd118, %rd116, 2048;
	// begin inline asm
	ld.global.nc.u32 %r515, [%rd118];
	// end inline asm
	add.s32 	%r519, %r515, %r518;
	add.s64 	%rd119, %rd116, 3072;
	// begin inline asm
	ld.global.nc.u32 %r516, [%rd119];
	// end inline asm
	add.s32 	%r644, %r516, %r519;
	add.s32 	%r639, %r639, 1024;
	setp.lt.s32 	%p71, %r639, %r120;
	@%p71 bra 	$L__BB4_12;
$L__BB4_13:
	setp.lt.s32 	%p72, %r120, 256;
	@%p72 bra 	$L__BB4_18;
	// begin inline asm
	mov.u32 %r583, %laneid;
	// end inline asm
	mov.b32 	%r586, 1;
	mov.b32 	%r607, 31;
	mov.b32 	%r608, -1;
	// begin inline asm
	shfl.sync.down.b32 %r584, %r644, %r586, %r607, %r608;
	// end inline asm
	setp.gt.s32 	%p88, %r583, 30;
	selp.b32 	%r609, 0, %r584, %p88;
	add.s32 	%r590, %r609, %r644;
	mov.b32 	%r591, 2;
	// begin inline asm
	shfl.sync.down.b32 %r589, %r590, %r591, %r607, %r608;
	// end inline asm
	setp.gt.s32 	%p89, %r583, 29;
	selp.b32 	%r610, 0, %r589, %p89;
	add.s32 	%r595, %r590, %r610;
	mov.b32 	%r596, 4;
	// begin inline asm
	shfl.sync.down.b32 %r594, %r595, %r596, %r607, %r608;
	// end inline asm
	setp.gt.s32 	%p90, %r583, 27;
	selp.b32 	%r611, 0, %r594, %p90;
	add.s32 	%r600, %r595, %r611;
	mov.b32 	%r601, 8;
	// begin inline asm
	shfl.sync.down.b32 %r599, %r600, %r601, %r607, %r608;
	// end inline asm
	setp.gt.s32 	%p91, %r583, 23;
	selp.b32 	%r612, 0, %r599, %p91;
	add.s32 	%r605, %r600, %r612;
	mov.b32 	%r606, 16;
	// begin inline asm
	shfl.sync.down.b32 %r604, %r605, %r606, %r607, %r608;
	// end inline asm
	setp.gt.s32 	%p92, %r583, 15;
	selp.b32 	%r613, 0, %r604, %p92;
	add.s32 	%r686, %r605, %r613;
	setp.ne.s32 	%p93, %r583, 0;
	@%p93 bra 	$L__BB4_16;
	shr.u32 	%r614, %r1, 3;
	and.b32  	%r615, %r614, 124;
	mov.u32 	%r616, _ZZN3cub18CUB_300001_SM_10006detail6reduce28DeviceReduceSingleTileKernelINS2_10policy_hubIijN4cuda3std3__44plusIiEEE10Policy1000EPiSC_iS9_iiNS7_10__identityEEEvT0_T1_T2_T3_T4_T6_E12temp_storage;
	add.s32 	%r617, %r616, %r615;
	st.shared.u32 	[%r617+8], %r686;
$L__BB4_16:
	bar.sync 	0;
	setp.ne.s32 	%p94, %r1, 0;
	@%p94 bra 	$L__BB4_72;
	ld.shared.u32 	%r618, [_ZZN3cub18CUB_300001_SM_10006detail6reduce28DeviceReduceSingleTileKernelINS2_10policy_hubIijN4cuda3std3__44plusIiEEE10Policy1000EPiSC_iS9_iiNS7_10__identityEEEvT0_T1_T2_T3_T4_T6_E12temp_storage+12];
	add.s32 	%r619, %r618, %r686;
	ld.shared.u32 	%r620, [_ZZN3cub18CUB_300001_SM_10006detail6reduce28DeviceReduceSingleTileKernelINS2_10policy_hubIijN4cuda3std3__44plusIiEEE10Policy1000EPiSC_iS9_iiNS7_10__identityEEEvT0_T1_T2_T3_T4_T6_E12temp_storage+16];
	add.s32 	%r621, %r619, %r620;
	ld.shared.u32 	%r622, [_ZZN3cub18CUB_300001_SM_10006detail6reduce28DeviceReduceSingleTileKernelINS2_10policy_hubIijN4cuda3std3__44plusIiEEE10Policy1000EPiSC_iS9_iiNS7_10__identityEEEvT0_T1_T2_T3_T4_T6_E12temp_storage+20];
	add.s32 	%r623, %r621, %r622;
	ld.shared.u32 	%r624, [_ZZN3cub18CUB_300001_SM_10006detail6reduce28DeviceReduceSingleTileKernelINS2_10policy_hubIijN4cuda3std3__44plusIiEEE10Policy1000EPiSC_iS9_iiNS7_10__identityEEEvT0_T1_T2_T3_T4_T6_E12temp_storage+24];
	add.s32 	%r625, %r623, %r624;
	ld.shared.u32 	%r626, [_ZZN3cub18CUB_300001_SM_10006detail6reduce28DeviceReduceSingleTileKernelINS2_10policy_hubIijN4cuda3std3__44plusIiEEE10Policy1000EPiSC_iS9_iiNS7_10__identityEEEvT0_T1_T2_T3_T4_T6_E12temp_storage+28];
	add.s32 	%r627, %r625, %r626;
	ld.shared.u32 	%r628, [_ZZN3cub18CUB_300001_SM_10006detail6reduce28DeviceReduceSingleTileKernelINS2_10policy_hubIijN4cuda3std3__44plusIiEEE10Policy1000EPiSC_iS9_iiNS7_10__identityEEEvT0_T1_T2_T3_T4_T6_E12temp_storage+32];
	add.s32 	%r629, %r627, %r628;
	ld.shared.u32 	%r630, [_ZZN3cub18CUB_300001_SM_10006detail6reduce28DeviceReduceSingleTileKernelINS2_10policy_hubIijN4cuda3std3__44plusIiEEE10Policy1000EPiSC_iS9_iiNS7_10__identityEEEvT0_T1_T2_T3_T4_T6_E12temp_storage+36];
	add.s32 	%r686, %r629, %r630;
	bra.uni 	$L__BB4_72;
$L__BB4_18:
	// begin inline asm
	mov.u32 %r520, %laneid;
	// end inline asm
	and.b32  	%r546, %r1, 992;
	add.s32 	%r547, %r546, 32;
	setp.gt.s32 	%p73, %r547, %r120;
	not.b32 	%r548, %r546;
	add.s32 	%r549, %r120, %r548;
	selp.b32 	%r544, %r549, 31, %p73;
	mov.b32 	%r523, 1;
	mov.b32 	%r545, -1;
	// begin inline asm
	shfl.sync.down.b32 %r521, %r644, %r523, %r544, %r545;
	// end inline asm
	setp.lt.s32 	%p74, %r520, %r544;
	selp.b32 	%r550, %r521, 0, %p74;
	add.s32 	%r527, %r550, %r644;
	mov.b32 	%r528, 2;
	// begin inline asm
	shfl.sync.down.b32 %r526, %r527, %r528, %r544, %r545;
	// end inline asm
	add.s32 	%r551, %r520, 2;
	setp.gt.s32 	%p75, %r551, %r544;
	selp.b32 	%r552, 0, %r526, %p75;
	add.s32 	%r532, %r527, %r552;
	mov.b32 	%r533, 4;
	// begin inline asm
	shfl.sync.down.b32 %r531, %r532, %r533, %r544, %r545;
	// end inline asm
	add.s32 	%r553, %r520, 4;
	setp.gt.s32 	%p76, %r553, %r544;
	selp.b32 	%r554, 0, %r531, %p76;
	add.s32 	%r537, %r532, %r554;
	mov.b32 	%r538, 8;
	// begin inline asm
	shfl.sync.down.b32 %r536, %r537, %r538, %r544, %r545;
	// end inline asm
	add.s32 	%r555, %r520, 8;
	setp.gt.s32 	%p77, %r555, %r544;
	selp.b32 	%r556, 0, %r536, %p77;
	add.s32 	%r542, %r537, %r556;
	mov.b32 	%r543, 16;
	// begin inline asm
	shfl.sync.down.b32 %r541, %r542, %r543, %r544, %r545;
	// end inline asm
	add.s32 	%r557, %r520, 16;
	setp.gt.s32 	%p78, %r557, %r544;
	selp.b32 	%r558, 0, %r541, %p78;
	add.s32 	%r686, %r542, %r558;
	setp.ne.s32 	%p79, %r520, 0;
	@%p79 bra 	$L__BB4_20;
	shr.u32 	%r559, %r1, 3;
	and.b32  	%r560, %r559, 124;
	mov.u32 	%r561, _ZZN3cub18CUB_300001_SM_10006detail6reduce28DeviceReduceSingleTileKernelINS2_10policy_hubIijN4cuda3std3__44plusIiEEE10Policy1000EPiSC_iS9_iiNS7_10__identityEEEvT0_T1_T2_T3_T4_T6_E12temp_storage;
	add.s32 	%r562, %r561, %r560;
	st.shared.u32 	[%r562+8], %r686;
$L__BB4_20:
	bar.sync 	0;
	setp.ne.s32 	%p80, %r1, 0;
	@%p80 bra 	$L__BB4_72;
	setp.gt.s32 	%p81, %r120, 32;
	ld.shared.u32 	%r563, [_ZZN3cub18CUB_300001_SM_10006detail6reduce28DeviceReduceSingleTileKernelINS2_10policy_hubIijN4cuda3std3__44plusIiEEE10Policy1000EPiSC_iS9_iiNS7_10__identityEEEvT0_T1_T2_T3_T4_T6_E12temp_storage+12];
	selp.b32 	%r564, %r563, 0, %p81;
	add.s32 	%r565, %r564, %r686;
	setp.gt.s32 	%p82, %r120, 64;
	ld.shared.u32 	%r566, [_ZZN3cub18CUB_300001_SM_10006detail6reduce28DeviceReduceSingleTileKernelINS2_10policy_hubIijN4cuda3std3__44plusIiEEE10Policy1000EPiSC_iS9_iiNS7_10__identityEEEvT0_T1_T2_T3_T4_T6_E12temp_storage+16];
	selp.b32 	%r567, %r566, 0, %p82;
	add.s32 	%r568, %r565, %r567;
	setp.gt.s32 	%p83, %r120, 96;
	ld.shared.u32 	%r569, [_ZZN3cub18CUB_300001_SM_10006detail6reduce28DeviceReduceSingleTileKernelINS2_10policy_hubIijN4cuda3std3__44plusIiEEE10Policy1000EPiSC_iS9_iiNS7_10__identityEEEvT0_T1_T2_T3_T4_T6_E12temp_storage+20];
	selp.b32 	%r570, %r569, 0, %p83;
	add.s32 	%r571, %r568, %r570;
	setp.gt.s32 	%p84, %r120, 128;
	ld.shared.u32 	%r572, [_ZZN3cub18CUB_300001_SM_10006detail6reduce28DeviceReduceSingleTileKernelINS2_10policy_hubIijN4cuda3std3__44plusIiEEE10Policy1000EPiSC_iS9_iiNS7_10__identityEEEvT0_T1_T2_T3_T4_T6_E12temp_storage+24];
	selp.b32 	%r573, %r572, 0, %p84;
	add.s32 	%r574, %r571, %r573;
	setp.gt.s32 	%p85, %r120, 160;
	ld.shared.u32 	%r575, [_ZZN3cub18CUB_300001_SM_10006detail6reduce28DeviceReduceSingleTileKernelINS2_10policy_hubIijN4cuda3std3__44plusIiEEE10Policy1000EPiSC_iS9_iiNS7_10__identityEEEvT0_T1_T2_T3_T4_T6_E12temp_storage+28];
	selp.b32 	%r576, %r575, 0, %p85;
	add.s32 	%r577, %r574, %r576;
	setp.gt.s32 	%p86, %r120, 192;
	ld.shared.u32 	%r578, [_ZZN3cub18CUB_300001_SM_10006detail6reduce28DeviceReduceSingleTileKernelINS2_10policy_hubIijN4cuda3std3__44plusIiEEE10Policy1000EPiSC_iS9_iiNS7_10__identityEEEvT0_T1_T2_T3_T4_T6_E12temp_storage+32];
	selp.b32 	%r579, %r578, 0, %p86;
	add.s32 	%r580, %r577, %r579;
	setp.gt.s32 	%p87, %r120, 224;
	ld.shared.u32 	%r581, [_ZZN3cub18CUB_300001_SM_10006detail6reduce28DeviceReduceSingleTileKernelINS2_10policy_hubIijN4cuda3std3__44plusIiEEE10Policy1000EPiSC_iS9_iiNS7_10__identityEEEvT0_T1_T2_T3_T4_T6_E12temp_storage+36];
	selp.b32 	%r582, %r581, 0, %p87;
	add.s32 	%r686, %r580, %r582;
	bra.uni 	$L__BB4_72;
$L__BB4_22:
	mov.u32 	%r26, %tid.x;
	shl.b32 	%r377, %r26, 2;
	mul.wide.u32 	%rd86, %r377, 4;
	add.s64 	%rd76, %rd16, %rd86;
	// begin inline asm
	ld.global.nc.v2.u64 {%rd74, %rd75}, [%rd76];
	// end inline asm
	mov.b64 	{%r378, %r379}, %rd75;
	mov.b64 	{%r380, %r381}, %rd74;
	add.s64 	%rd79, %rd76, 4096;
	// begin inline asm
	ld.global.nc.v2.u64 {%rd77, %rd78}, [%rd79];
	// end inline asm
	mov.b64 	{%r382, %r383}, %rd78;
	mov.b64 	{%r384, %r385}, %rd77;
	add.s64 	%rd82, %rd76, 8192;
	// begin inline asm
	ld.global.nc.v2.u64 {%rd80, %rd81}, [%rd82];
	// end inline asm
	mov.b64 	{%r386, %r387}, %rd81;
	mov.b64 	{%r388, %r389}, %rd80;
	add.s64 	%rd85, %rd76, 12288;
	// begin inline asm
	ld.global.nc.v2.u64 {%rd83, %rd84}, [%rd85];
	// end inline asm
	mov.b64 	{%r390, %r391}, %rd84;
	mov.b64 	{%r392, %r393}, %rd83;
	add.s32 	%r394, %r381, %r380;
	add.s32 	%r395, %r378, %r394;
	add.s32 	%r396, %r379, %r395;
	add.s32 	%r397, %r384, %r396;
	add.s32 	%r398, %r385, %r397;
	add.s32 	%r399, %r382, %r398;
	add.s32 	%r400, %r383, %r399;
	add.s32 	%r401, %r388, %r400;
	add.s32 	%r402, %r389, %r401;
	add.s32 	%r403, %r386, %r402;
	add.s32 	%r404, %r387, %r403;
	add.s32 	%r405, %r392, %r404;
	add.s32 	%r406, %r393, %r405;
	add.s32 	%r407, %r390, %r406;
	add.s32 	%r659, %r391, %r407;
	setp.lt.u32 	%p50, %r120, 8192;
	mov.b32 	%r648, 4096;
	@%p50 bra 	$L__BB4_26;
	add.s32 	%r28, %r120, -4096;
	mov.b32 	%r648, 4096;
$L__BB4_24:
	mul.wide.s32 	%rd99, %r648, 4;
	add.s64 	%rd89, %rd76, %rd99;
	// begin inline asm
	ld.global.nc.v2.u64 {%rd87, %rd88}, [%rd89];
	// end inline asm
	mov.b64 	{%r409, %r410}, %rd88;
	mov.b64 	{%r411, %r412}, %rd87;
	add.s64 	%rd92, %rd89, 4096;
	// begin inline asm
	ld.global.nc.v2.u64 {%rd90, %rd91}, [%rd92];
	// end inline asm
	mov.b64 	{%r413, %r414}, %rd91;
	mov.b64 	{%r415, %r416}, %rd90;
	add.s64 	%rd95, %rd89, 8192;
	// begin inline asm
	ld.global.nc.v2.u64 {%rd93, %rd94}, [%rd95];
	// end inline asm
	mov.b64 	{%r417, %r418}, %rd94;
	mov.b64 	{%r419, %r420}, %rd93;
	add.s64 	%rd98, %rd89, 12288;
	// begin inline asm
	ld.global.nc.v2.u64 {%rd96, %rd97}, [%rd98];
	// end inline asm
	mov.b64 	{%r421, %r422}, %rd97;
	mov.b64 	{%r423, %r424}, %rd96;
	add.s32 	%r425, %r411, %r659;
	add.s32 	%r426, %r412, %r425;
	add.s32 	%r427, %r409, %r426;
	add.s32 	%r428, %r410, %r427;
	add.s32 	%r429, %r415, %r428;
	add.s32 	%r430, %r416, %r429;
	add.s32 	%r431, %r413, %r430;
	add.s32 	%r432, %r414, %r431;
	add.s32 	%r433, %r419, %r432;
	add.s32 	%r434, %r420, %r433;
	add.s32 	%r435, %r417, %r434;
	add.s32 	%r436, %r418, %r435;
	add.s32 	%r437, %r423, %r436;
	add.s32 	%r438, %r424, %r437;
	add.s32 	%r439, %r421, %r438;
	add.s32 	%r659, %r422, %r439;
	sub.s32 	%r440, %r120, %r648;
	setp.lt.s32 	%p51, %r440, 4096;
	@%p51 bra 	$L__BB4_34;
	add.s32 	%r648, %r648, 4096;
	setp.le.s32 	%p52, %r648, %r28;
	@%p52 bra 	$L__BB4_24;
$L__BB4_26:
	setp.le.s32 	%p53, %r120, %r648;
	@%p53 bra 	$L__BB4_34;
	sub.s32 	%r35, %r120, %r648;
	setp.ge.s32 	%p54, %r26, %r35;
	@%p54 bra 	$L__BB4_34;
	not.b32 	%r442, %r26;
	add.s32 	%r443, %r120, %r442;
	sub.s32 	%r36, %r443, %r648;
	and.b32  	%r444, %r36, 768;
	setp.eq.s32 	%p55, %r444, 768;
	mov.u32 	%r653, %r26;
	@%p55 bra 	$L__BB4_31;
	add.s32 	%r650, %r26, %r648;
	shr.u32 	%r445, %r36, 8;
	add.s32 	%r446, %r445, 1;
	and.b32  	%r447, %r446, 3;
	neg.s32 	%r649, %r447;
	mov.u32 	%r653, %r26;
$L__BB4_30:
	.pragma "nounroll";
	mul.wide.u32 	%rd101, %r650, 4;
	add.s64 	%rd100, %rd16, %rd101;
	// begin inline asm
	ld.global.nc.u32 %r448, [%rd100];
	// end inline asm
	add.s32 	%r659, %r448, %r659;
	add.s32 	%r653, %r653, 256;
	add.s32 	%r650, %r650, 256;
	add.s32 	%r649, %r649, 1;
	setp.ne.s32 	%p56, %r649, 0;
	@%p56 bra 	$L__BB4_30;
$L__BB4_31:
	setp.lt.u32 	%p57, %r36, 768;
	@%p57 bra 	$L__BB4_34;
	cvt.u64.u32 	%rd102, %r653;
	cvt.u64.u32 	%rd103, %r648;
	add.s64 	%rd104, %rd102, %rd103;
	shl.b64 	%rd105, %rd104, 2;
	add.s64 	%rd106, %rd105, %rd16;
	add.s64 	%rd122, %rd106, 2048;
	add.s32 	%r656, %r653, %r648;
$L__BB4_33:
	mul.wide.u32 	%rd111, %r656, 4;
	add.s64 	%rd107, %rd16, %rd111;
	// begin inline asm
	ld.global.nc.u32 %r449, [%rd107];
	// end inline asm
	add.s32 	%r453, %r449, %r659;
	add.s64 	%rd108, %rd122, -1024;
	// begin inline asm
	ld.global.nc.u32 %r450, [%rd108];
	// end inline asm
	add.s32 	%r454, %r450, %r453;
	// begin inline asm
	ld.global.nc.u32 %r451, [%rd122];
	// end inline asm
	add.s32 	%r455, %r451, %r454;
	add.s64 	%rd110, %rd122, 1024;
	// begin inline asm
	ld.global.nc.u32 %r452, [%rd110];
	// end inline asm
	add.s32 	%r659, %r452, %r455;
	add.s32 	%r653, %r653, 1024;
	add.s64 	%rd122, %rd122, 4096;
	add.s32 	%r656, %r656, 1024;
	setp.lt.s32 	%p58, %r653, %r35;
	@%p58 bra 	$L__BB4_33;
$L__BB4_34:
	// begin inline asm
	mov.u32 %r456, %laneid;
	// end inline asm
	mov.b32 	%r459, 1;
	mov.b32 	%r480, 31;
	mov.b32 	%r481, -1;
	// begin inline asm
	shfl.sync.down.b32 %r457, %r659, %r459, %r480, %r481;
	// end inline asm
	setp.gt.s32 	%p59, %r456, 30;
	selp.b32 	%r482, 0, %r457, %p59;
	add.s32 	%r463, %r482, %r659;
	mov.b32 	%r464, 2;
	// begin inline asm
	shfl.sync.down.b32 %r462, %r463, %r464, %r480, %r481;
	// end inline asm
	setp.gt.s32 	%p60, %r456, 29;
	selp.b32 	%r483, 0, %r462, %p60;
	add.s32 	%r468, %r463, %r483;
	mov.b32 	%r469, 4;
	// begin inline asm
	shfl.sync.down.b32 %r467, %r468, %r469, %r480, %r481;
	// end inline asm
	setp.gt.s32 	%p61, %r456, 27;
	selp.b32 	%r484, 0, %r467, %p61;
	add.s32 	%r473, %r468, %r484;
	mov.b32 	%r474, 8;
	// begin inline asm
	shfl.sync.down.b32 %r472, %r473, %r474, %r480, %r481;
	// end inline asm
	setp.gt.s32 	%p62, %r456, 23;
	selp.b32 	%r485, 0, %r472, %p62;
	add.s32 	%r478, %r473, %r485;
	mov.b32 	%r479, 16;
	// begin inline asm
	shfl.sync.down.b32 %r477, %r478, %r479, %r480, %r481;
	// end inline asm
	setp.gt.s32 	%p63, %r456, 15;
	selp.b32 	%r486, 0, %r477, %p63;
	add.s32 	%r686, %r478, %r486;
	setp.ne.s32 	%p64, %r456, 0;
	@%p64 bra 	$L__BB4_36;
	shr.u32 	%r487, %r26, 3;
	and.b32  	%r488, %r487, 124;
	mov.u32 	%r489, _ZZN3cub18CUB_300001_SM_10006detail6reduce28DeviceReduceSingleTileKernelINS2_10policy_hubIijN4cuda3std3__44plusIiEEE10Policy1000EPiSC_iS9_iiNS7_10__identityEEEvT0_T1_T2_T3_T4_T6_E12temp_storage;
	add.s32 	%r490, %r489, %r488;
	st.shared.u32 	[%r490+8], %r686;
$L__BB4_36:
	bar.sync 	0;
	setp.ne.s32 	%p65, %r26, 0;
	@%p65 bra 	$L__BB4_72;
	ld.shared.u32 	%r491, [_ZZN3cub18CUB_300001_SM_10006detail6reduce28DeviceReduceSingleTileKernelINS2_10policy_hubIijN4cuda3std3__44plusIiEEE10Policy1000EPiSC_iS9_iiNS7_10__identityEEEvT0_T1_T2_T3_T4_T6_E12temp_storage+12];
	add.s32 	%r492, %r491, %r686;
	ld.shared.u32 	%r493, [_ZZN3cub18CUB_300001_SM_10006detail6reduce28DeviceReduceSingleTileKernelINS2_10policy_hubIijN4cuda3std3__44plusIiEEE10Policy1000EPiSC_iS9_iiNS7_10__identityEEEvT0_T1_T2_T3_T4_T6_E12temp_storage+16];
	add.s32 	%r494, %r492, %r493;
	ld.shared.u32 	%r495, [_ZZN3cub18CUB_300001_SM_10006detail6reduce28DeviceReduceSingleTileKernelINS2_10policy_hubIijN4cuda3std3__44plusIiEEE10Policy1000EPiSC_iS9_iiNS7_10__identityEEEvT0_T1_T2_T3_T4_T6_E12temp_storage+20];
	add.s32 	%r496, %r494, %r495;
	ld.shared.u32 	%r497, [_ZZN3cub18CUB_300001_SM_10006detail6reduce28DeviceReduceSingleTileKernelINS2_10policy_hubIijN4cuda3std3__44plusIiEEE10Policy1000EPiSC_iS9_iiNS7_10__identityEEEvT0_T1_T2_T3_T4_T6_E12temp_storage+24];
	add.s32 	%r498, %r496, %r497;
	ld.shared.u32 	%r499, [_ZZN3cub18CUB_300001_SM_10006detail6reduce28DeviceReduceSingleTileKernelINS2_10policy_hubIijN4cuda3std3__44plusIiEEE10Policy1000EPiSC_iS9_iiNS7_10__identityEEEvT0_T1_T2_T3_T4_T6_E12temp_storage+28];
	add.s32 	%r500, %r498, %r499;
	ld.shared.u32 	%r501, [_ZZN3cub18CUB_300001_SM_10006detail6reduce28DeviceReduceSingleTileKernelINS2_10policy_hubIijN4cuda3std3__44plusIiEEE10Policy1000EPiSC_iS9_iiNS7_10__identityEEEvT0_T1_T2_T3_T4_T6_E12temp_storage+32];
	add.s32 	%r502, %r500, %r501;
	ld.shared.u32 	%r503, [_ZZN3cub18CUB_300001_SM_10006detail6reduce28DeviceReduceSingleTileKernelINS2_10policy_hubIijN4cuda3std3__44plusIiEEE10Policy1000EPiSC_iS9_iiNS7_10__identityEEEvT0_T1_T2_T3_T4_T6_E12temp_storage+36];
	add.s32 	%r686, %r502, %r503;
	bra.uni 	$L__BB4_72;
$L__BB4_38:
	setp.gt.s32 	%p3, %r120, 4095;
	@%p3 bra 	$L__BB4_56;
	mov.u32 	%r60, %tid.x;
	setp.ge.s32 	%p20, %r60, %r120;
	mov.b32 	%r670, 0;
	mov.u32 	%r665, %r60;
	@%p20 bra 	$L__BB4_41;
	mul.wide.u32 	%rd66, %r60, 4;
	add.s64 	%rd65, %rd16, %rd66;
	// begin inline asm
	ld.global.nc.u32 %r670, [%rd65];
	// end inline asm
	add.s32 	%r665, %r60, 256;
$L__BB4_41:
	setp.ge.s32 	%p21, %r665, %r120;
	@%p21 bra 	$L__BB4_47;
	not.b32 	%r252, %r665;
	add.s32 	%r65, %r120, %r252;
	and.b32  	%r253, %r65, 768;
	setp.eq.s32 	%p22, %r253, 768;
	@%p22 bra 	$L__BB4_45;
	mul.wide.u32 	%rd67, %r665, 4;
	add.s64 	%rd123, %rd16, %rd67;
	shr.u32 	%r254, %r65, 8;
	add.s32 	%r255, %r254, 1;
	and.b32  	%r256, %r255, 3;
	neg.s32 	%r662, %r256;
$L__BB4_44:
	.pragma "nounroll";
	// begin inline asm
	ld.global.nc.u32 %r257, [%rd123];
	// end inline asm
	add.s32 	%r670, %r257, %r670;
	add.s32 	%r665, %r665, 256;
	add.s64 	%rd123, %rd123, 1024;
	add.s32 	%r662, %r662, 1;
	setp.ne.s32 	%p23, %r662, 0;
	@%p23 bra 	$L__BB4_44;
$L__BB4_45:
	setp.lt.u32 	%p24, %r65, 768;
	@%p24 bra 	$L__BB4_47;
$L__BB4_46:
	mul.wide.s32 	%rd73, %r665, 4;
	add.s64 	%rd69, %rd16, %rd73;
	// begin inline asm
	ld.global.nc.u32 %r258, [%rd69];
	// end inline asm
	add.s32 	%r262, %r258, %r670;
	add.s64 	%rd70, %rd69, 1024;
	// begin inline asm
	ld.global.nc.u32 %r259, [%rd70];
	// end inline asm
	add.s32 	%r263, %r259, %r262;
	add.s64 	%rd71, %rd69, 2048;
	// begin inline asm
	ld.global.nc.u32 %r260, [%rd71];
	// end inline asm
	add.s32 	%r264, %r260, %r263;
	add.s64 	%rd72, %rd69, 3072;
	// begin inline asm
	ld.global.nc.u32 %r261, [%rd72];
	// end inline asm
	add.s32 	%r670, %r261, %r264;
	add.s32 	%r665, %r665, 1024;
	setp.lt.s32 	%p25, %r665, %r120;
	@%p25 bra 	$L__BB4_46;
$L__BB4_47:
	setp.lt.s32 	%p26, %r120, 256;
	@%p26 bra 	$L__BB4_52;
	// begin inline asm
	mov.u32 %r328, %laneid;
	// end inline asm
	mov.b32 	%r331, 1;
	mov.b32 	%r352, 31;
	mov.b32 	%r353, -1;
	// begin inline asm
	shfl.sync.down.b32 %r329, %r670, %r331, %r352, %r353;
	// end inline asm
	setp.gt.s32 	%p42, %r328, 30;
	selp.b32 	%r354, 0, %r329, %p42;
	add.s32 	%r335, %r354, %r670;
	mov.b32 	%r336, 2;
	// begin inline asm
	shfl.sync.down.b32 %r334, %r335, %r336, %r352, %r353;
	// end inline asm
	setp.gt.s32 	%p43, %r328, 29;
	selp.b32 	%r355, 0, %r334, %p43;
	add.s32 	%r340, %r335, %r355;
	mov.b32 	%r341, 4;
	// begin inline asm
	shfl.sync.down.b32 %r339, %r340, %r341, %r352, %r353;
	// end inline asm
	setp.gt.s32 	%p44, %r328, 27;
	selp.b32 	%r356, 0, %r339, %p44;
	add.s32 	%r345, %r340, %r356;
	mov.b32 	%r346, 8;
	// begin inline asm
	shfl.sync.down.b32 %r344, %r345, %r346, %r352, %r353;
	// end inline asm
	setp.gt.s32 	%p45, %r328, 23;
	selp.b32 	%r357, 0, %r344, %p45;
	add.s32 	%r350, %r345, %r357;
	mov.b32 	%r351, 16;
	// begin inline asm
	shfl.sync.down.b32 %r349, %r350, %r351, %r352, %r353;
	// end inline asm
	setp.gt.s32 	%p46, %r328, 15;
	selp.b32 	%r358, 0, %r349, %p46;
	add.s32 	%r686, %r350, %r358;
	setp.ne.s32 	%p47, %r328, 0;
	@%p47 bra 	$L__BB4_50;
	shr.u32 	%r359, %r60, 3;
	and.b32  	%r360, %r359, 124;
	mov.u32 	%r361, _ZZN3cub18CUB_300001_SM_10006detail6reduce28DeviceReduceSingleTileKernelINS2_10policy_hubIijN4cuda3std3__44plusIiEEE10Policy1000EPiSC_iS9_iiNS7_10__identityEEEvT0_T1_T2_T3_T4_T6_E12temp_storage;
	add.s32 	%r362, %r361, %r360;
	st.shared.u32 	[%r362+8], %r686;
$L__BB4_50:
	bar.sync 	0;
	setp.ne.s32 	%p48, %r60, 0;
	@%p48 bra 	$L__BB4_72;
	ld.shared.u32 	%r363, [_ZZN3cub18CUB_300001_SM_10006detail6reduce28DeviceReduceSingleTileKernelINS2_10policy_hubIijN4cuda3std3__44plusIiEEE10Policy1000EPiSC_iS9_iiNS7_10__identityEEEvT0_T1_T2_T3_T4_T6_E12temp_storage+12];
	add.s32 	%r364, %r363, %r686;
	ld.shared.u32 	%r365, [_ZZN3cub18CUB_300001_SM_10006detail6reduce28DeviceReduceSingleTileKernelINS2_10policy_hubIijN4cuda3std3__44plusIiEEE10Policy1000EPiSC_iS9_iiNS7_10__identityEEEvT0_T1_T2_T3_T4_T6_E12temp_storage+16];
	add.s32 	%r366, %r364, %r365;
	ld.shared.u32 	%r367, [_ZZN3cub18CUB_300001_SM_10006detail6reduce28DeviceReduceSingleTileKernelINS2_10policy_hubIijN4cuda3std3__44plusIiEEE10Policy1000EPiSC_iS9_iiNS7_10__identityEEEvT0_T1_T2_T3_T4_T6_E12temp_storage+20];
	add.s32 	%r368, %r366, %r367;
	ld.shared.u32 	%r369, [_ZZN3cub18CUB_300001_SM_10006detail6reduce28DeviceReduceSingleTileKernelINS2_10policy_hubIijN4cuda3std3__44plusIiEEE10Policy1000EPiSC_iS9_iiNS7_10__identityEEEvT0_T1_T2_T3_T4_T6_E12temp_storage+24];
	add.s32 	%r370, %r368, %r369;
	ld.shared.u32 	%r371, [_ZZN3cub18CUB_300001_SM_10006detail6reduce28DeviceReduceSingleTileKernelINS2_10policy_hubIijN4cuda3std3__44plusIiEEE10Policy1000EPiSC_iS9_iiNS7_10__identityEEEvT0_T1_T2_T3_T4_T6_E12temp_storage+28];
	add.s32 	%r372, %r370, %r371;
	ld.shared.u32 	%r373, [_ZZN3cub18CUB_300001_SM_10006detail6reduce28DeviceReduceSingleTileKernelINS2_10policy_hubIijN4cuda3std3__44plusIiEEE10Policy1000EPiSC_iS9_iiNS7_10__identityEEEvT0_T1_T2_T3_T4_T6_E12temp_storage+32];
	add.s32 	%r374, %r372, %r373;
	ld.shared.u32 	%r375, [_ZZN3cub18CUB_300001_SM_10006detail6reduce28DeviceReduceSingleTileKernelINS2_10policy_hubIijN4cuda3std3__44plusIiEEE10Policy1000EPiSC_iS9_iiNS7_10__identityEEEvT0_T1_T2_T3_T4_T6_E12temp_storage+36];
	add.s32 	%r686, %r374, %r375;
	bra.uni 	$L__BB4_72;
$L__BB4_52:
	// begin inline asm
	mov.u32 %r265, %laneid;
	// end inline asm
	and.b32  	%r291, %r60, 992;
	add.s32 	%r292, %r291, 32;
	setp.gt.s32 	%p27, %r292, %r120;
	not.b32 	%r293, %r291;
	add.s32 	%r294, %r120, %r293;
	selp.b32 	%r289, %r294, 31, %p27;
	mov.b32 	%r268, 1;
	mov.b32 	%r290, -1;
	// begin inline asm
	shfl.sync.down.b32 %r266, %r670, %r268, %r289, %r290;
	// end inline asm
	setp.lt.s32 	%p28, %r265, %r289;
	selp.b32 	%r295, %r266, 0, %p28;
	add.s32 	%r272, %r295, %r670;
	mov.b32 	%r273, 2;
	// begin inline asm
	shfl.sync.down.b32 %r271, %r272, %r273, %r289, %r290;
	// end inline asm
	add.s32 	%r296, %r265, 2;
	setp.gt.s32 	%p29, %r296, %r289;
	selp.b32 	%r297, 0, %r271, %p29;
	add.s32 	%r277, %r272, %r297;
	mov.b32 	%r278, 4;
	// begin inline asm
	shfl.sync.down.b32 %r276, %r277, %r278, %r289, %r290;
	// end inline asm
	add.s32 	%r298, %r265, 4;
	setp.gt.s32 	%p30, %r298, %r289;
	selp.b32 	%r299, 0, %r276, %p30;
	add.s32 	%r282, %r277, %r299;
	mov.b32 	%r283, 8;
	// begin inline asm
	shfl.sync.down.b32 %r281, %r282, %r283, %r289, %r290;
	// end inline asm
	add.s32 	%r300, %r265, 8;
	setp.gt.s32 	%p31, %r300, %r289;
	selp.b32 	%r301, 0, %r281, %p31;
	add.s32 	%r287, %r282, %r301;
	mov.b32 	%r288, 16;
	// begin inline asm
	shfl.sync.down.b32 %r286, %r287, %r288, %r289, %r290;
	// end inline asm
	add.s32 	%r302, %r265, 16;
	setp.gt.s32 	%p32, %r302, %r289;
	selp.b32 	%r303, 0, %r286, %p32;
	add.s32 	%r686, %r287, %r303;
	setp.ne.s32 	%p33, %r265, 0;
	@%p33 bra 	$L__BB4_54;
	shr.u32 	%r304, %r60, 3;
	and.b32  	%r305, %r304, 124;
	mov.u32 	%r306, _ZZN3cub18CUB_300001_SM_10006detail6reduce28DeviceReduceSingleTileKernelINS2_10policy_hubIijN4cuda3std3__44plusIiEEE10Policy1000EPiSC_iS9_iiNS7_10__identityEEEvT0_T1_T2_T3_T4_T6_E12temp_storage;
	add.s32 	%r307, %r306, %r305;
	st.shared.u32 	[%r307+8], %r686;
$L__BB4_54:
	bar.sync 	0;
	setp.ne.s32 	%p34, %r60, 0;
	@%p34 bra 	$L__BB4_72;
	setp.gt.s32 	%p35, %r120, 32;
	ld.shared.u32 	%r308, [_ZZN3cub18CUB_300001_SM_10006detail6reduce28DeviceReduceSingleTileKernelINS2_10policy_hubIijN4cuda3std3__44plusIiEEE10Policy1000EPiSC_iS9_iiNS7_10__identityEEEvT0_T1_T2_T3_T4_T6_E12temp_storage+12];
	selp.b32 	%r309, %r308, 0, %p35;
	add.s32 	%r310, %r309, %r686;
	setp.gt.s32 	%p36, %r120, 64;
	ld.shared.u32 	%r311, [_ZZN3cub18CUB_300001_SM_10006detail6reduce28DeviceReduceSingleTileKernelINS2_10policy_hubIijN4cuda3std3__44plusIiEEE10Policy1000EPiSC_iS9_iiNS7_10__identityEEEvT0_T1_T2_T3_T4_T6_E12temp_storage+16];
	selp.b32 	%r312, %r311, 0, %p36;
	add.s32 	%r313, %r310, %r312;
	setp.gt.s32 	%p37, %r120, 96;
	ld.shared.u32 	%r314, [_ZZN3cub18CUB_300001_SM_10006detail6reduce28DeviceReduceSingleTileKernelINS2_10policy_hubIijN4cuda3std3__44plusIiEEE10Policy1000EPiSC_iS9_iiNS7_10__identityEEEvT0_T1_T2_T3_T4_T6_E12temp_storage+20];
	selp.b32 	%r315, %r314, 0, %p37;
	add.s32 	%r316, %r313, %r315;
	setp.gt.s32 	%p38, %r120, 128;
	ld.shared.u32 	%r317, [_ZZN3cub18CUB_300001_SM_10006detail6reduce28DeviceReduceSingleTileKernelINS2_10policy_hubIijN4cuda3std3__44plusIiEEE10Policy1000EPiSC_iS9_iiNS7_10__identityEEEvT0_T1_T2_T3_T4_T6_E12temp_storage+24];
	selp.b32 	%r318, %r317, 0, %p38;
	add.s32 	%r319, %r316, %r318;
	setp.gt.s32 	%p39, %r120, 160;
	ld.shared.u32 	%r320, [_ZZN3cub18CUB_300001_SM_10006detail6reduce28DeviceReduceSingleTileKernelINS2_10policy_hubIijN4cuda3std3__44plusIiEEE10Policy1000EPiSC_iS9_iiNS7_10__identityEEEvT0_T1_T2_T3_T4_T6_E12temp_storage+28];
	selp.b32 	%r321, %r320, 0, %p39;
	add.s32 	%r322, %r319, %r321;
	setp.gt.s32 	%p40, %r120, 192;
	ld.shared.u32 	%r323, [_ZZN3cub18CUB_300001_SM_10006detail6reduce28DeviceReduceSingleTileKernelINS2_10policy_hubIijN4cuda3std3__44plusIiEEE10Policy1000EPiSC_iS9_iiNS7_10__identityEEEvT0_T1_T2_T3_T4_T6_E12temp_storage+32];
	selp.b32 	%r324, %r323, 0, %p40;
	add.s32 	%r325, %r322, %r324;
	setp.gt.s32 	%p41, %r120, 224;
	ld.shared.u32 	%r326, [_ZZN3cub18CUB_300001_SM_10006detail6reduce28DeviceReduceSingleTileKernelINS2_10policy_hubIijN4cuda3std3__44plusIiEEE10Policy1000EPiSC_iS9_iiNS7_10__identityEEEvT0_T1_T2_T3_T4_T6_E12temp_storage+36];
	selp.b32 	%r327, %r326, 0, %p41;
	add.s32 	%r686, %r325, %r327;
	bra.uni 	$L__BB4_72;
$L__BB4_56:
	mov.u32 	%r85, %tid.x;
	mul.wide.u32 	%rd35, %r85, 4;
	add.s64 	%rd19, %rd16, %rd35;
	// begin inline asm
	ld.global.nc.u32 %r122, [%rd19];
	// end inline asm
	add.s64 	%rd20, %rd19, 1024;
	// begin inline asm
	ld.global.nc.u32 %r123, [%rd20];
	// end inline asm
	add.s64 	%rd21, %rd19, 2048;
	// begin inline asm
	ld.global.nc.u32 %r124, [%rd21];
	// end inline asm
	add.s64 	%rd22, %rd19, 3072;
	// begin inline asm
	ld.global.nc.u32 %r125, [%rd22];
	// end inline asm
	add.s64 	%rd23, %rd19, 4096;
	// begin inline asm
	ld.global.nc.u32 %r126, [%rd23];
	// end inline asm
	add.s64 	%rd24, %rd19, 5120;
	// begin inline asm
	ld.global.nc.u32 %r127, [%rd24];
	// end inline asm
	add.s64 	%rd25, %rd19, 6144;
	// begin inline asm
	ld.global.nc.u32 %r128, [%rd25];
	// end inline asm
	add.s64 	%rd26, %rd19, 7168;
	// begin inline asm
	ld.global.nc.u32 %r129, [%rd26];
	// end inline asm
	add.s64 	%rd27, %rd19, 8192;
	// begin inline asm
	ld.global.nc.u32 %r130, [%rd27];
	// end inline asm
	add.s64 	%rd28, %rd19, 9216;
	// begin inline asm
	ld.global.nc.u32 %r131, [%rd28];
	// end inline asm
	add.s64 	%rd29, %rd19, 10240;
	// begin inline asm
	ld.global.nc.u32 %r132, [%rd29];
	// end inline asm
	add.s64 	%rd30, %rd19, 11264;
	// begin inline asm
	ld.global.nc.u32 %r133, [%rd30];
	// end inline asm
	add.s64 	%rd31, %rd19, 12288;
	// begin inline asm
	ld.global.nc.u32 %r134, [%rd31];
	// end inline asm
	add.s64 	%rd32, %rd19, 13312;
	// begin inline asm
	ld.global.nc.u32 %r135, [%rd32];
	// end inline asm
	add.s64 	%rd33, %rd19, 14336;
	// begin inline asm
	ld.global.nc.u32 %r136, [%rd33];
	// end inline asm
	add.s64 	%rd34, %rd19, 15360;
	// begin inline asm
	ld.global.nc.u32 %r137, [%rd34];
	// end inline asm
	add.s32 	%r139, %r123, %r122;
	add.s32 	%r140, %r124, %r139;
	add.s32 	%r141, %r125, %r140;
	add.s32 	%r142, %r126, %r141;
	add.s32 	%r143, %r127, %r142;
	add.s32 	%r144, %r128, %r143;
	add.s32 	%r145, %r129, %r144;
	add.s32 	%r146, %r130, %r145;
	add.s32 	%r147, %r131, %r146;
	add.s32 	%r148, %r132, %r147;
	add.s32 	%r149, %r133, %r148;
	add.s32 	%r150, %r134, %r149;
	add.s32 	%r151, %r135, %r150;
	add.s32 	%r152, %r136, %r151;
	add.s32 	%r685, %r137, %r152;
	setp.lt.u32 	%p4, %r120, 8192;
	mov.b32 	%r674, 4096;
	@%p4 bra 	$L__BB4_60;
	add.s32 	%r87, %r120, -4096;
	mov.b32 	%r674, 4096;
$L__BB4_58:
	mul.wide.s32 	%rd52, %r674, 4;
	add.s64 	%rd36, %rd19, %rd52;
	// begin inline asm
	ld.global.nc.u32 %r154, [%rd36];
	// end inline asm
	add.s64 	%rd37, %rd36, 1024;
	// begin inline asm
	ld.global.nc.u32 %r155, [%rd37];
	// end inline asm
	add.s64 	%rd38, %rd36, 2048;
	// begin inline asm
	ld.global.nc.u32 %r156, [%rd38];
	// end inline asm
	add.s64 	%rd39, %rd36, 3072;
	// begin inline asm
	ld.global.nc.u32 %r157, [%rd39];
	// end inline asm
	add.s64 	%rd40, %rd36, 4096;
	// begin inline asm
	ld.global.nc.u32 %r158, [%rd40];
	// end inline asm
	add.s64 	%rd41, %rd36, 5120;
	// begin inline asm
	ld.global.nc.u32 %r159, [%rd41];
	// end inline asm
	add.s64 	%rd42, %rd36, 6144;
	// begin inline asm
	ld.global.nc.u32 %r160, [%rd42];
	// end inline asm
	add.s64 	%rd43, %rd36, 7168;
	// begin inline asm
	ld.global.nc.u32 %r161, [%rd43];
	// end inline asm
	add.s64 	%rd44, %rd36, 8192;
	// begin inline asm
	ld.global.nc.u32 %r162, [%rd44];
	// end inline asm
	add.s64 	%rd45, %rd36, 9216;
	// begin inline asm
	ld.global.nc.u32 %r163, [%rd45];
	// end inline asm
	add.s64 	%rd46, %rd36, 10240;
	// begin inline asm
	ld.global.nc.u32 %r164, [%rd46];
	// end inline asm
	add.s64 	%rd47, %rd36, 11264;
	// begin inline asm
	ld.global.nc.u32 %r165, [%rd47];
	// end inline asm
	add.s64 	%rd48, %rd36, 12288;
	// begin inline asm
	ld.global.nc.u32 %r166, [%rd48];
	// end inline asm
	add.s64 	%rd49, %rd36, 13312;
	// begin inline asm
	ld.global.nc.u32 %r167, [%rd49];
	// end inline asm
	add.s64 	%rd50, %rd36, 14336;
	// begin inline asm
	ld.global.nc.u32 %r168, [%rd50];
	// end inline asm
	add.s64 	%rd51, %rd36, 15360;
	// begin inline asm
	ld.global.nc.u32 %r169, [%rd51];
	// end inline asm
	add.s32 	%r170, %r154, %r685;
	add.s32 	%r171, %r155, %r170;
	add.s32 	%r172, %r156, %r171;
	add.s32 	%r173, %r157, %r172;
	add.s32 	%r174, %r158, %r173;
	add.s32 	%r175, %r159, %r174;
	add.s32 	%r176, %r160, %r175;
	add.s32 	%r177, %r161, %r176;
	add.s32 	%r178, %r162, %r177;
	add.s32 	%r179, %r163, %r178;
	add.s32 	%r180, %r164, %r179;
	add.s32 	%r181, %r165, %r180;
	add.s32 	%r182, %r166, %r181;
	add.s32 	%r183, %r167, %r182;
	add.s32 	%r184, %r168, %r183;
	add.s32 	%r685, %r169, %r184;
	sub.s32 	%r185, %r120, %r674;
	setp.lt.s32 	%p5, %r185, 4096;
	@%p5 bra 	$L__BB4_68;
	add.s32 	%r674, %r674, 4096;
	setp.le.s32 	%p6, %r674, %r87;
	@%p6 bra 	$L__BB4_58;
$L__BB4_60:
	setp.le.s32 	%p7, %r120, %r674;
	@%p7 bra 	$L__BB4_68;
	sub.s32 	%r94, %r120, %r674;
	setp.ge.s32 	%p8, %r85, %r94;
	@%p8 bra 	$L__BB4_68;
	not.b32 	%r187, %r85;
	add.s32 	%r188, %r120, %r187;
	sub.s32 	%r95, %r188, %r674;
	and.b32  	%r189, %r95, 768;
	setp.eq.s32 	%p9, %r189, 768;
	mov.u32 	%r679, %r85;
	@%p9 bra 	$L__BB4_65;
	add.s32 	%r676, %r85, %r674;
	shr.u32 	%r190, %r95, 8;
	add.s32 	%r191, %r190, 1;
	and.b32  	%r192, %r191, 3;
	neg.s32 	%r675, %r192;
	mov.u32 	%r679, %r85;
$L__BB4_64:
	.pragma "nounroll";
	mul.wide.u32 	%rd54, %r676, 4;
	add.s64 	%rd53, %rd16, %rd54;
	// begin inline asm
	ld.global.nc.u32 %r193, [%rd53];
	// end inline asm
	add.s32 	%r685, %r193, %r685;
	add.s32 	%r679, %r679, 256;
	add.s32 	%r676, %r676, 256;
	add.s32 	%r675, %r675, 1;
	setp.ne.s32 	%p10, %r675, 0;
	@%p10 bra 	$L__BB4_64;
$L__BB4_65:
	setp.lt.u32 	%p11, %r95, 768;
	@%p11 bra 	$L__BB4_68;
	cvt.u64.u32 	%rd55, %r679;
	cvt.u64.u32 	%rd56, %r674;
	add.s64 	%rd57, %rd55, %rd56;
	shl.b64 	%rd58, %rd57, 2;
	add.s64 	%rd59, %rd58, %rd16;
	add.s64 	%rd124, %rd59, 2048;
	add.s32 	%r682, %r679, %r674;
$L__BB4_67:
	mul.wide.u32 	%rd64, %r682, 4;
	add.s64 	%rd60, %rd16, %rd64;
	// begin inline asm
	ld.global.nc.u32 %r194, [%rd60];
	// end inline asm
	add.s32 	%r198, %r194, %r685;
	add.s64 	%rd61, %rd124, -1024;
	// begin inline asm
	ld.global.nc.u32 %r195, [%rd61];
	// end inline asm
	add.s32 	%r199, %r195, %r198;
	// begin inline asm
	ld.global.nc.u32 %r196, [%rd124];
	// end inline asm
	add.s32 	%r200, %r196, %r199;
	add.s64 	%rd63, %rd124, 1024;
	// begin inline asm
	ld.global.nc.u32 %r197, [%rd63];
	// end inline asm
	add.s32 	%r685, %r197, %r200;
	add.s32 	%r679, %r679, 1024;
	add.s64 	%rd124, %rd124, 4096;
	add.s32 	%r682, %r682, 1024;
	setp.lt.s32 	%p12, %r679, %r94;
	@%p12 bra 	$L__BB4_67;
$L__BB4_68:
	// begin inline asm
	mov.u32 %r201, %laneid;
	// end inline asm
	mov.b32 	%r204, 1;
	mov.b32 	%r225, 31;
	mov.b32 	%r226, -1;
	// begin inline asm
	shfl.sync.down.b32 %r202, %r685, %r204, %r225, %r226;
	// end inline asm
	setp.gt.s32 	%p13, %r201, 30;
	selp.b32 	%r227, 0, %r202, %p13;
	add.s32 	%r208, %r227, %r685;
	mov.b32 	%r209, 2;
	// begin inline asm
	shfl.sync.down.b32 %r207, %r208, %r209, %r225, %r226;
	// end inline asm
	setp.gt.s32 	%p14, %r201, 29;
	selp.b32 	%r228, 0, %r207, %p14;
	add.s32 	%r213, %r208, %r228;
	mov.b32 	%r214, 4;
	// begin inline asm
	shfl.sync.down.b32 %r212, %r213, %r214, %r225, %r226;
	// end inline asm
	setp.gt.s32 	%p15, %r201, 27;
	selp.b32 	%r229, 0, %r212, %p15;
	add.s32 	%r218, %r213, %r229;
	mov.b32 	%r219, 8;
	// begin inline asm
	shfl.sync.down.b32 %r217, %r218, %r219, %r225, %r226;
	// end inline asm
	setp.gt.s32 	%p16, %r201, 23;
	selp.b32 	%r230, 0, %r217, %p16;
	add.s32 	%r223, %r218, %r230;
	mov.b32 	%r224, 16;
	// begin inline asm
	shfl.sync.down.b32 %r222, %r223, %r224, %r225, %r226;
	// end inline asm
	setp.gt.s32 	%p17, %r201, 15;
	selp.b32 	%r231, 0, %r222, %p17;
	add.s32 	%r686, %r223, %r231;
	setp.ne.s32 	%p18, %r201, 0;
	@%p18 bra 	$L__BB4_70;
	shr.u32 	%r232, %r85, 3;
	and.b32  	%r233, %r232, 124;
	mov.u32 	%r234, _ZZN3cub18CUB_300001_SM_10006detail6reduce28DeviceReduceSingleTileKernelINS2_10policy_hubIijN4cuda3std3__44plusIiEEE10Policy1000EPiSC_iS9_iiNS7_10__identityEEEvT0_T1_T2_T3_T4_T6_E12temp_storage;
	add.s32 	%r235, %r234, %r233;
	st.shared.u32 	[%r235+8], %r686;
$L__BB4_70:
	bar.sync 	0;
	setp.ne.s32 	%p19, %r85, 0;
	@%p19 bra 	$L__BB4_72;
	ld.shared.u32 	%r236, [_ZZN3cub18CUB_300001_SM_10006detail6reduce28DeviceReduceSingleTileKernelINS2_10policy_hubIijN4cuda3std3__44plusIiEEE10Policy1000EPiSC_iS9_iiNS7_10__identityEEEvT0_T1_T2_T3_T4_T6_E12temp_storage+12];
	add.s32 	%r237, %r236, %r686;
	ld.shared.u32 	%r238, [_ZZN3cub18CUB_300001_SM_10006detail6reduce28DeviceReduceSingleTileKernelINS2_10policy_hubIijN4cuda3std3__44plusIiEEE10Policy1000EPiSC_iS9_iiNS7_10__identityEEEvT0_T1_T2_T3_T4_T6_E12temp_storage+16];
	add.s32 	%r239, %r237, %r238;
	ld.shared.u32 	%r240, [_ZZN3cub18CUB_300001_SM_10006detail6reduce28DeviceReduceSingleTileKernelINS2_10policy_hubIijN4cuda3std3__44plusIiEEE10Policy1000EPiSC_iS9_iiNS7_10__identityEEEvT0_T1_T2_T3_T4_T6_E12temp_storage+20];
	add.s32 	%r241, %r239, %r240;
	ld.shared.u32 	%r242, [_ZZN3cub18CUB_300001_SM_10006detail6reduce28DeviceReduceSingleTileKernelINS2_10policy_hubIijN4cuda3std3__44plusIiEEE10Policy1000EPiSC_iS9_iiNS7_10__identityEEEvT0_T1_T2_T3_T4_T6_E12temp_storage+24];
	add.s32 	%r243, %r241, %r242;
	ld.shared.u32 	%r244, [_ZZN3cub18CUB_300001_SM_10006detail6reduce28DeviceReduceSingleTileKernelINS2_10policy_hubIijN4cuda3std3__44plusIiEEE10Policy1000EPiSC_iS9_iiNS7_10__identityEEEvT0_T1_T2_T3_T4_T6_E12temp_storage+28];
	add.s32 	%r245, %r243, %r244;
	ld.shared.u32 	%r246, [_ZZN3cub18CUB_300001_SM_10006detail6reduce28DeviceReduceSingleTileKernelINS2_10policy_hubIijN4cuda3std3__44plusIiEEE10Policy1000EPiSC_iS9_iiNS7_10__identityEEEvT0_T1_T2_T3_T4_T6_E12temp_storage+32];
	add.s32 	%r247, %r245, %r246;
	ld.shared.u32 	%r248, [_ZZN3cub18CUB_300001_SM_10006detail6reduce28DeviceReduceSingleTileKernelINS2_10policy_hubIijN4cuda3std3__44plusIiEEE10Policy1000EPiSC_iS9_iiNS7_10__identityEEEvT0_T1_T2_T3_T4_T6_E12temp_storage+36];
	add.s32 	%r686, %r247, %r248;
$L__BB4_72:
	mov.u32 	%r631, %tid.x;
	setp.ne.s32 	%p95, %r631, 0;
	@%p95 bra 	$L__BB4_74;
	add.s32 	%r632, %r686, %r121;
	st.global.u32 	[%rd1], %r632;
$L__BB4_74:
	ret;

}
	// .globl	_ZN3cub18CUB_300001_SM_10006detail6reduce28DeviceReduceSingleTileKernelINS2_10policy_hubIiyN4cuda3std3__44plusIiEEE10Policy1000EN6thrust24THRUST_300001_SM_1000_NS6detail15normal_iteratorINSD_10device_ptrIiEEEEPiyS9_iiNS7_10__identityEEEvT0_T1_T2_T3_T4_T6_
.visible .entry _ZN3cub18CUB_300001_SM_10006detail6reduce28DeviceReduceSingleTileKernelINS2_10policy_hubIiyN4cuda3std3__44plusIiEEE10Policy1000EN6thrust24THRUST_300001_SM_1000_NS6detail15normal_iteratorINSD_10device_ptrIiEEEEPiyS9_iiNS7_10__identityEEEvT0_T1_T2_T3_T4_T6_(
	.param .align 8 .b8 _ZN3cub18CUB_300001_SM_10006detail6reduce28DeviceReduceSingleTileKernelINS2_10policy_hubIiyN4cuda3std3__44plusIiEEE10Policy1000EN6thrust24THRUST_300001_SM_1000_NS6detail15normal_iteratorINSD_10device_ptrIiEEEEPiyS9_iiNS7_10__identityEEEvT0_T1_T2_T3_T4_T6__param_0[8],
	.param .u64 .ptr .align 1 _ZN3cub18CUB_300001_SM_10006detail6reduce28DeviceReduceSingleTileKernelINS2_10policy_hubIiyN4cuda3std3__44plusIiEEE10Policy1000EN6thrust24THRUST_300001_SM_1000_NS6detail15normal_iteratorINSD_10device_ptrIiEEEEPiyS9_iiNS7_10__identityEEEvT0_T1_T2_T3_T4_T6__param_1,
	.param .u64 _ZN3cub18CUB_300001_SM_10006detail6reduce28DeviceReduceSingleTileKernelINS2_10policy_hubIiyN4cuda3std3__44plusIiEEE10Policy1000EN6thrust24THRUST_300001_SM_1000_NS6detail15normal_iteratorINSD_10device_ptrIiEEEEPiyS9_iiNS7_10__identityEEEvT0_T1_T2_T3_T4_T6__param_2,
	.param .align 1 .b8 _ZN3cub18CUB_300001_SM_10006detail6reduce28DeviceReduceSingleTileKernelINS2_10policy_hubIiyN4cuda3std3__44plusIiEEE10Policy1000EN6thrust24THRUST_300001_SM_1000_NS6detail15normal_iteratorINSD_10device_ptrIiEEEEPiyS9_iiNS7_10__identityEEEvT0_T1_T2_T3_T4_T6__param_3[1],
	.param .u32 _ZN3cub18CUB_300001_SM_10006detail6reduce28DeviceReduceSingleTileKernelINS2_10policy_hubIiyN4cuda3std3__44plusIiEEE10Policy1000EN6thrust24THRUST_300001_SM_1000_NS6detail15normal_iteratorINSD_10device_ptrIiEEEEPiyS9_iiNS7_10__identityEEEvT0_T1_T2_T3_T4_T6__param_4,
	.param .align 1 .b8 _ZN3cub18CUB_300001_SM_10006detail6reduce28DeviceReduceSingleTileKernelINS2_10policy_hubIiyN4cuda3std3__44plusIiEEE10Policy1000EN6thrust24THRUST_300001_SM_1000_NS6detail15normal_iteratorINSD_10device_ptrIiEEEEPiyS9_iiNS7_10__identityEEEvT0_T1_T2_T3_T4_T6__param_5[1]
)
.maxntid 256
.minnctapersm 1
{
	.reg .pred 	%p<59>;
	.reg .b32 	%r<471>;
	.reg .b64 	%rd<56>;
	// demoted variable
	.shared .align 4 .b8 _ZZN3cub18CUB_300001_SM_10006detail6reduce28DeviceReduceSingleTileKernelINS2_10policy_hubIiyN4cuda3std3__44plusIiEEE10Policy1000EN6thrust24THRUST_300001_SM_1000_NS6detail15normal_iteratorINSD_10device_ptrIiEEEEPiyS9_iiNS7_10__identityEEEvT0_T1_T2_T3_T4_T6_E12temp_storage[44];
	ld.param.u64 	%rd18, [_ZN3cub18CUB_300001_SM_10006detail6reduce28DeviceReduceSingleTileKernelINS2_10policy_hubIiyN4cuda3std3__44plusIiEEE10Policy1000EN6thrust24THRUST_300001_SM_1000_NS6detail15normal_iteratorINSD_10device_ptrIiEEEEPiyS9_iiNS7_10__identityEEEvT0_T1_T2_T3_T4_T6__param_0];
	ld.param.u64 	%rd20, [_ZN3cub18CUB_300001_SM_10006detail6reduce28DeviceReduceSingleTileKernelINS2_10policy_hubIiyN4cuda3std3__44plusIiEEE10Policy1000EN6thrust24THRUST_300001_SM_1000_NS6detail15normal_iteratorINSD_10device_ptrIiEEEEPiyS9_iiNS7_10__identityEEEvT0_T1_T2_T3_T4_T6__param_1];
	ld.param.u64 	%rd19, [_ZN3cub18CUB_300001_SM_10006detail6reduce28DeviceReduceSingleTileKernelINS2_10policy_hubIiyN4cuda3std3__44plusIiEEE10Policy1000EN6thrust24THRUST_300001_SM_1000_NS6detail15normal_iteratorINSD_10device_ptrIiEEEEPiyS9_iiNS7_10__identityEEEvT0_T1_T2_T3_T4_T6__param_2];
	ld.param.u32 	%r81, [_ZN3cub18CUB_300001_SM_10006detail6reduce28DeviceReduceSingleTileKernelINS2_10policy_hubIiyN4cuda3std3__44plusIiEEE10Policy1000EN6thrust24THRUST_300001_SM_1000_NS6detail15normal_iteratorINSD_10device_ptrIiEEEEPiyS9_iiNS7_10__identityEEEvT0_T1_T2_T3_T4_T6__param_4];
	cvta.to.global.u64 	%rd1, %rd20;
	setp.ne.s64 	%p1, %rd19, 0;
	@%p1 bra 	$L__BB5_3;
	mov.u32 	%r434, %tid.x;
	setp.ne.s32 	%p58, %r434, 0;
	@%p58 bra 	$L__BB5_51;
	st.global.u32 	[%rd1], %r81;
	bra.uni 	$L__BB5_51;
$L__BB5_3:
	cvta.to.global.u64 	%rd2, %rd18;
	setp.gt.u64 	%p2, %rd19, 4095;
	@%p2 bra 	$L__BB5_28;
	cvt.u32.u64 	%r1, %rd19;
	mov.u32 	%r2, %tid.x;
	setp.ge.u32 	%p24, %r2, %r1;
	mov.b32 	%r452, 0;
	mov.u32 	%r441, %r2;
	@%p24 bra 	$L__BB5_6;
	mul.wide.u32 	%rd41, %r2, 4;
	add.s64 	%rd42, %rd2, %rd41;
	ld.global.u32 	%r452, [%rd42];
	add.s32 	%r441, %r2, 256;
$L__BB5_6:
	setp.ge.u32 	%p25, %r441, %r1;
	@%p25 bra 	$L__BB5_19;
	not.b32 	%r261, %r441;
	add.s32 	%r262, %r261, %r1;
	shr.u32 	%r263, %r262, 8;
	add.s32 	%r7, %r263, 1;
	and.b32  	%r8, %r7, 15;
	setp.lt.u32 	%p26, %r262, 3840;
	@%p26 bra 	$L__BB5_10;
	and.b32  	%r264, %r7, 33554416;
	neg.s32 	%r437, %r264;
	mul.wide.u32 	%rd43, %r441, 4;
	add.s64 	%rd44, %rd43, %rd2;
	add.s64 	%rd51, %rd44, 8192;
$L__BB5_9:
	.pragma "nounroll";
	ld.global.u32 	%r265, [%rd51+-8192];
	add.s32 	%r266, %r265, %r452;
	ld.global.u32 	%r267, [%rd51+-7168];
	add.s32 	%r268, %r267, %r266;
	ld.global.u32 	%r269, [%rd51+-6144];
	add.s32 	%r270, %r269, %r268;
	ld.global.u32 	%r271, [%rd51+-5120];
	add.s32 	%r272, %r271, %r270;
	ld.global.u32 	%r273, [%rd51+-4096];
	add.s32 	%r274, %r273, %r272;
	ld.global.u32 	%r275, [%rd51+-3072];
	add.s32 	%r276, %r275, %r274;
	ld.global.u32 	%r277, [%rd51+-2048];
	add.s32 	%r278, %r277, %r276;
	ld.global.u32 	%r279, [%rd51+-1024];
	add.s32 	%r280, %r279, %r278;
	ld.global.u32 	%r281, [%rd51];
	add.s32 	%r282, %r281, %r280;
	ld.global.u32 	%r283, [%rd51+1024];
	add.s32 	%r284, %r283, %r282;
	ld.global.u32 	%r285, [%rd51+2048];
	add.s32 	%r286, %r285, %r284;
	ld.global.u32 	%r287, [%rd51+3072];
	add.s32 	%r288, %r287, %r286;
	ld.global.u32 	%r289, [%rd51+4096];
	add.s32 	%r290, %r289, %r288;
	ld.global.u32 	%r291, [%rd51+5120];
	add.s32 	%r292, %r291, %r290;
	ld.global.u32 	%r293, [%rd51+6144];
	add.s32 	%r294, %r293, %r292;
	ld.global.u32 	%r295, [%rd51+7168];
	add.s32 	%r452, %r295, %r294;
	add.s32 	%r441, %r441, 4096;
	add.s32 	%r437, %r437, 16;
	add.s64 	%rd51, %rd51, 16384;
	setp.ne.s32 	%p27, %r437, 0;
	@%p27 bra 	$L__BB5_9;
$L__BB5_10:
	setp.eq.s32 	%p28, %r8, 0;
	@%p28 bra 	$L__BB5_19;
	and.b32  	%r19, %r7, 7;
	setp.lt.u32 	%p29, %r8, 8;
	@%p29 bra 	$L__BB5_13;
	mul.wide.s32 	%rd45, %r441, 4;
	add.s64 	%rd46, %rd2, %rd45;
	ld.global.u32 	%r297, [%rd46];
	add.s32 	%r298, %r297, %r452;
	ld.global.u32 	%r299, [%rd46+1024];
	add.s32 	%r300, %r299, %r298;
	ld.global.u32 	%r301, [%rd46+2048];
	add.s32 	%r302, %r301, %r300;
	ld.global.u32 	%r303, [%rd46+3072];
	add.s32 	%r304, %r303, %r302;
	ld.global.u32 	%r305, [%rd46+4096];
	add.s32 	%r306, %r305, %r304;
	ld.global.u32 	%r307, [%rd46+5120];
	add.s32 	%r308, %r307, %r306;
	ld.global.u32 	%r309, [%rd46+6144];
	add.s32 	%r310, %r309, %r308;
	ld.global.u32 	%r311, [%rd46+7168];
	add.s32 	%r452, %r311, %r310;
	add.s32 	%r441, %r441, 2048;
$L__BB5_13:
	setp.eq.s32 	%p30, %r19, 0;
	@%p30 bra 	$L__BB5_19;
	and.b32  	%r25, %r7, 3;
	setp.lt.u32 	%p31, %r19, 4;
	@%p31 bra 	$L__BB5_16;
	mul.wide.s32 	%rd47, %r441, 4;
	add.s64 	%rd48, %rd2, %rd47;
	ld.global.u32 	%r313, [%rd48];
	add.s32 	%r314, %r313, %r452;
	ld.global.u32 	%r315, [%rd48+1024];
	add.s32 	%r316, %r315, %r314;
	ld.global.u32 	%r317, [%rd48+2048];
	add.s32 	%r318, %r317, %r316;
	ld.global.u32 	%r319, [%rd48+3072];
	add.s32 	%r452, %r319, %r318;
	add.s32 	%r441, %r441, 1024;
$L__BB5_16:
	setp.eq.s32 	%p32, %r25, 0;
	@%p32 bra 	$L__BB5_19;
	neg.s32 	%r449, %r25;
$L__BB5_18:
	.pragma "nounroll";
	mul.wide.s32 	%rd49, %r441, 4;
	add.s64 	%rd50, %rd2, %rd49;
	ld.global.u32 	%r320, [%rd50];
	add.s32 	%r452, %r320, %r452;
	add.s32 	%r441, %r441, 256;
	add.s32 	%r449, %r449, 1;
	setp.ne.s32 	%p33, %r449, 0;
	@%p33 bra 	$L__BB5_18;
$L__BB5_19:
	setp.lt.u64 	%p34, %rd19, 256;
	@%p34 bra 	$L__BB5_24;
	// begin inline asm
	mov.u32 %r384, %laneid;
	// end inline asm
	mov.b32 	%r387, 1;
	mov.b32 	%r408, 31;
	mov.b32 	%r409, -1;
	// begin inline asm
	shfl.sync.down.b32 %r385, %r452, %r387, %r408, %r409;
	// end inline asm
	setp.gt.s32 	%p50, %r384, 30;
	selp.b32 	%r410, 0, %r385, %p50;
	add.s32 	%r391, %r410, %r452;
	mov.b32 	%r392, 2;
	// begin inline asm
	shfl.sync.down.b32 %r390, %r391, %r392, %r408, %r409;
	// end inline asm
	setp.gt.s32 	%p51, %r384, 29;
	selp.b32 	%r411, 0, %r390, %p51;
	add.s32 	%r396, %r391, %r411;
	mov.b32 	%r397, 4;
	// begin inline asm
	shfl.sync.down.b32 %r395, %r396, %r397, %r408, %r409;
	// end inline asm
	setp.gt.s32 	%p52, %r384, 27;
	selp.b32 	%r412, 0, %r395, %p52;
	add.s32 	%r401, %r396, %r412;
	mov.b32 	%r402, 8;
	// begin inline asm
	shfl.sync.down.b32 %r400, %r401, %r402, %r408, %r409;
	// end inline asm
	setp.gt.s32 	%p53, %r384, 23;
	selp.b32 	%r413, 0, %r400, %p53;
	add.s32 	%r406, %r401, %r413;
	mov.b32 	%r407, 16;
	// begin inline asm
	shfl.sync.down.b32 %r405, %r406, %r407, %r408, %r409;
	// end inline asm
	setp.gt.s32 	%p54, %r384, 15;
	selp.b32 	%r414, 0, %r405, %p54;
	add.s32 	%r470, %r406, %r414;
	setp.ne.s32 	%p55, %r384, 0;
	@%p55 bra 	$L__BB5_22;
	shr.u32 	%r415, %r2, 3;
	and.b32  	%r416, %r415, 124;
	mov.u32 	%r417, _ZZN3cub18CUB_300001_SM_10006detail6reduce28DeviceReduceSingleTileKernelINS2_10policy_hubIiyN4cuda3std3__44plusIiEEE10Policy1000EN6thrust24THRUST_300001_SM_1000_NS6detail15normal_iteratorINSD_10device_ptrIiEEEEPiyS9_iiNS7_10__identityEEEvT0_T1_T2_T3_T4_T6_E12temp_storage;
	add.s32 	%r418, %r417, %r416;
	st.shared.u32 	[%r418+8], %r470;
$L__BB5_22:
	bar.sync 	0;
	setp.ne.s32 	%p56, %r2, 0;
	@%p56 bra 	$L__BB5_49;
	ld.shared.u32 	%r419, [_ZZN3cub18CUB_300001_SM_10006detail6reduce28DeviceReduceSingleTileKernelINS2_10policy_hubIiyN4cuda3std3__44plusIiEEE10Policy1000EN6thrust24THRUST_300001_SM_1000_NS6detail15normal_iteratorINSD_10device_ptrIiEEEEPiyS9_iiNS7_10__identityEEEvT0_T1_T2_T3_T4_T6_E12temp_storage+12];
	add.s32 	%r420, %r419, %r470;
	ld.shared.u32 	%r421, [_ZZN3cub18CUB_300001_SM_10006detail6reduce28DeviceReduceSingleTileKernelINS2_10policy_hubIiyN4cuda3std3__44plusIiEEE10Policy1000EN6thrust24THRUST_300001_SM_1000_NS6detail15normal_iteratorINSD_10device_ptrIiEEEEPiyS9_iiNS7_10__identityEEEvT0_T1_T2_T3_T4_T6_E12temp_storage+16];
	add.s32 	%r422, %r420, %r421;
	ld.shared.u32 	%r423, [_ZZN3cub18CUB_300001_SM_10006detail6reduce28DeviceReduceSingleTileKernelINS2_10policy_hubIiyN4cuda3std3__44plusIiEEE10Policy1000EN6thrust24THRUST_300001_SM_1000_NS6detail15normal_iteratorINSD_10device_ptrIiEEEEPiyS9_iiNS7_10__identityEEEvT0_T1_T2_T3_T4_T6_E12temp_storage+20];
	add.s32 	%r424, %r422, %r423;
	ld.shared.u32 	%r425, [_ZZN3cub18CUB_300001_SM_10006detail6reduce28DeviceReduceSingleTileKernelINS2_10policy_hubIiyN4cuda3std3__44plusIiEEE10Policy1000EN6thrust24THRUST_300001_SM_1000_NS6detail15normal_iteratorINSD_10device_ptrIiEEEEPiyS9_iiNS7_10__identityEEEvT0_T1_T2_T3_T4_T6_E12temp_storage+24];
	add.s32 	%r426, %r424, %r425;
	ld.shared.u32 	%r427, [_ZZN3cub18CUB_300001_SM_10006detail6reduce28DeviceReduceSingleTileKernelINS2_10policy_hubIiyN4cuda3std3__44plusIiEEE10Policy1000EN6thrust24THRUST_300001_SM_1000_NS6detail15normal_iteratorINSD_10device_ptrIiEEEEPiyS9_iiNS7_10__identityEEEvT0_T1_T2_T3_T4_T6_E12temp_storage+28];
	add.s32 	%r428, %r426, %r427;
	ld.shared.u32 	%r429, [_ZZN3cub18CUB_300001_SM_10006detail6reduce28DeviceReduceSingleTileKernelINS2_10policy_hubIiyN4cuda3std3__44plusIiEEE10Policy1000EN6thrust24THRUST_300001_SM_1000_NS6detail15normal_iteratorINSD_10device_ptrIiEEEEPiyS9_iiNS7_10__identityEEEvT0_T1_T2_T3_T4_T6_E12temp_storage+32];
	add.s32 	%r430, %r428, %r429;
	ld.shared.u32 	%r431, [_ZZN3cub18CUB_300001_SM_10006detail6reduce28DeviceReduceSingleTileKernelINS2_10policy_hubIiyN4cuda3std3__44plusIiEEE10Policy1000EN6thrust24THRUST_300001_SM_1000_NS6detail15normal_iteratorINSD_10device_ptrIiEEEEPiyS9_iiNS7_10__identityEEEvT0_T1_T2_T3_T4_T6_E12temp_storage+36];
	add.s32 	%r470, %r430, %r431;
	bra.uni 	$L__BB5_49;
$L__BB5_24:
	// begin inline asm
	mov.u32 %r321, %laneid;
	// end inline asm
	and.b32  	%r347, %r2, 992;
	add.s32 	%r348, %r347, 32;
	setp.gt.u32 	%p35, %r348, %r1;
	not.b32 	%r349, %r347;
	add.s32 	%r350, %r1, %r349;
	selp.b32 	%r345, %r350, 31, %p35;
	mov.b32 	%r324, 1;
	mov.b32 	%r346, -1;
	// begin inline asm
	shfl.sync.down.b32 %r322, %r452, %r324, %r345, %r346;
	// end inline asm
	setp.lt.s32 	%p36, %r321, %r345;
	selp.b32 	%r351, %r322, 0, %p36;
	add.s32 	%r328, %r351, %r452;
	mov.b32 	%r329, 2;
	// begin inline asm
	shfl.sync.down.b32 %r327, %r328, %r329, %r345, %r346;
	// end inline asm
	add.s32 	%r352, %r321, 2;
	setp.gt.s32 	%p37, %r352, %r345;
	selp.b32 	%r353, 0, %r327, %p37;
	add.s32 	%r333, %r328, %r353;
	mov.b32 	%r334, 4;
	// begin inline asm
	shfl.sync.down.b32 %r332, %r333, %r334, %r345, %r346;
	// end inline asm
	add.s32 	%r354, %r321, 4;
	setp.gt.s32 	%p38, %r354, %r345;
	selp.b32 	%r355, 0, %r332, %p38;
	add.s32 	%r338, %r333, %r355;
	mov.b32 	%r339, 8;
	// begin inline asm
	shfl.sync.down.b32 %r337, %r338, %r339, %r345, %r346;
	// end inline asm
	add.s32 	%r356, %r321, 8;
	setp.gt.s32 	%p39, %r356, %r345;
	selp.b32 	%r357, 0, %r337, %p39;
	add.s32 	%r343, %r338, %r357;
	mov.b32 	%r344, 16;
	// begin inline asm
	shfl.sync.down.b32 %r342, %r343, %r344, %r345, %r346;
	// end inline asm
	add.s32 	%r358, %r321, 16;
	setp.gt.s32 	%p40, %r358, %r345;
	selp.b32 	%r359, 0, %r342, %p40;
	add.s32 	%r470, %r343, %r359;
	setp.ne.s32 	%p41, %r321, 0;
	@%p41 bra 	$L__BB5_26;
	shr.u32 	%r360, %r2, 3;
	and.b32  	%r361, %r360, 124;
	mov.u32 	%r362, _ZZN3cub18CUB_300001_SM_10006detail6reduce28DeviceReduceSingleTileKernelINS2_10policy_hubIiyN4cuda3std3__44plusIiEEE10Policy1000EN6thrust24THRUST_300001_SM_1000_NS6detail15normal_iteratorINSD_10device_ptrIiEEEEPiyS9_iiNS7_10__identityEEEvT0_T1_T2_T3_T4_T6_E12temp_storage;
	add.s32 	%r363, %r362, %r361;
	st.shared.u32 	[%r363+8], %r470;
$L__BB5_26:
	bar.sync 	0;
	setp.ne.s32 	%p42, %r2, 0;
	@%p42 bra 	$L__BB5_49;
	setp.gt.u64 	%p43, %rd19, 32;
	ld.shared.u32 	%r364, [_ZZN3cub18CUB_300001_SM_10006detail6reduce28DeviceReduceSingleTileKernelINS2_10policy_hubIiyN4cuda3std3__44plusIiEEE10Policy1000EN6thrust24THRUST_300001_SM_1000_NS6detail15normal_iteratorINSD_10device_ptrIiEEEEPiyS9_iiNS7_10__identityEEEvT0_T1_T2_T3_T4_T6_E12temp_storage+12];
	selp.b32 	%r365, %r364, 0, %p43;
	add.s32 	%r366, %r365, %r470;
	setp.gt.u64 	%p44, %rd19, 64;
	ld.shared.u32 	%r367, [_ZZN3cub18CUB_300001_SM_10006detail6reduce28DeviceReduceSingleTileKernelINS2_10policy_hubIiyN4cuda3std3__44plusIiEEE10Policy1000EN6thrust24THRUST_300001_SM_1000_NS6detail15normal_iteratorINSD_10device_ptrIiEEEEPiyS9_iiNS7_10__identityEEEvT0_T1_T2_T3_T4_T6_E12temp_storage+16];
	selp.b32 	%r368, %r367, 0, %p44;
	add.s32 	%r369, %r366, %r368;
	setp.gt.u64 	%p45, %rd19, 96;
	ld.shared.u32 	%r370, [_ZZN3cub18CUB_300001_SM_10006detail6reduce28DeviceReduceSingleTileKernelINS2_10policy_hubIiyN4cuda3std3__44plusIiEEE10Policy1000EN6thrust24THRUST_300001_SM_1000_NS6detail15normal_iteratorINSD_10device_ptrIiEEEEPiyS9_iiNS7_10__identityEEEvT0_T1_T2_T3_T4_T6_E12temp_storage+20];
	selp.b32 	%r371, %r370, 0, %p45;
	add.s32 	%r372, %r369, %r371;
	setp.gt.u64 	%p46, %rd19, 128;
	ld.shared.u32 	%r373, [_ZZN3cub18CUB_300001_SM_10006detail6reduce28DeviceReduceSingleTileKernelINS2_10policy_hubIiyN4cuda3std3__44plusIiEEE10Policy1000EN6thrust24THRUST_300001_SM_1000_NS6detail15normal_iteratorINSD_10device_ptrIiEEEEPiyS9_iiNS7_10__identityEEEvT0_T1_T2_T3_T4_T6_E12temp_storage+24];
	selp.b32 	%r374, %r373, 0, %p46;
	add.s32 	%r375, %r372, %r374;
	setp.gt.u64 	%p47, %rd19, 160;
	ld.shared.u32 	%r376, [_ZZN3cub18CUB_300001_SM_10006detail6reduce28DeviceReduceSingleTileKernelINS2_10policy_hubIiyN4cuda3std3__44plusIiEEE10Policy1000EN6thrust24THRUST_300001_SM_1000_NS6detail15normal_iteratorINSD_10device_ptrIiEEEEPiyS9_iiNS7_10__identityEEEvT0_T1_T2_T3_T4_T6_E12temp_storage+28];
	selp.b32 	%r377, %r376, 0, %p47;
	add.s32 	%r378, %r375, %r377;
	setp.gt.u64 	%p48, %rd19, 192;
	ld.shared.u32 	%r379, [_ZZN3cub18CUB_300001_SM_10006detail6reduce28DeviceReduceSingleTileKernelINS2_10policy_hubIiyN4cuda3std3__44plusIiEEE10Policy1000EN6thrust24THRUST_300001_SM_1000_NS6detail15normal_iteratorINSD_10device_ptrIiEEEEPiyS9_iiNS7_10__identityEEEvT0_T1_T2_T3_T4_T6_E12temp_storage+32];
	selp.b32 	%r380, %r379, 0, %p48;
	add.s32 	%r381, %r378, %r380;
	setp.gt.u64 	%p49, %rd19, 224;
	ld.shared.u32 	%r382, [_ZZN3cub18CUB_300001_SM_10006detail6reduce28DeviceReduceSingleTileKernelINS2_10policy_hubIiyN4cuda3std3__44plusIiEEE10Policy1000EN6thrust24THRUST_300001_SM_1000_NS6detail15normal_iteratorINSD_10device_ptrIiEEEEPiyS9_iiNS7_10__identityEEEvT0_T1_T2_T3_T4_T6_E12temp_storage+36];
	selp.b32 	%r383, %r382, 0, %p49;
	add.s32 	%r470, %r381, %r383;
	bra.uni 	$L__BB5_49;
$L__BB5_28:
	mov.u32 	%r43, %tid.x;
	cvt.u64.u32 	%rd6, %r43;
	mul.wide.u32 	%rd22, %r43, 4;
	add.s64 	%rd7, %rd2, %rd22;
	ld.global.u32 	%r82, [%rd7];
	ld.global.u32 	%r83, [%rd7+1024];
	ld.global.u32 	%r84, [%rd7+2048];
	ld.global.u32 	%r85, [%rd7+3072];
	ld.global.u32 	%r86, [%rd7+4096];
	ld.global.u32 	%r87, [%rd7+5120];
	ld.global.u32 	%r88, [%rd7+6144];
	ld.global.u32 	%r89, [%rd7+7168];
	ld.global.u32 	%r90, [%rd7+8192];
	ld.global.u32 	%r91, [%rd7+9216];
	ld.global.u32 	%r92, [%rd7+10240];
	ld.global.u32 	%r93, [%rd7+11264];
	ld.global.u32 	%r94, [%rd7+12288];
	ld.global.u32 	%r95, [%rd7+13312];
	ld.global.u32 	%r96, [%rd7+14336];
	ld.global.u32 	%r97, [%rd7+15360];
	add.s32 	%r98, %r83, %r82;
	add.s32 	%r99, %r84, %r98;
	add.s32 	%r100, %r85, %r99;
	add.s32 	%r101, %r86, %r100;
	add.s32 	%r102, %r87, %r101;
	add.s32 	%r103, %r88, %r102;
	add.s32 	%r104, %r89, %r103;
	add.s32 	%r105, %r90, %r104;
	add.s32 	%r106, %r91, %r105;
	add.s32 	%r107, %r92, %r106;
	add.s32 	%r108, %r93, %r107;
	add.s32 	%r109, %r94, %r108;
	add.s32 	%r110, %r95, %r109;
	add.s32 	%r111, %r96, %r110;
	add.s32 	%r469, %r97, %r111;
	add.s64 	%rd8, %rd19, -4096;
	setp.lt.u64 	%p3, %rd8, 4096;
	mov.b64 	%rd53, 4096;
	@%p3 bra 	$L__BB5_32;
	mov.b64 	%rd53, 4096;
$L__BB5_30:
	shl.b64 	%rd24, %rd53, 2;
	add.s64 	%rd25, %rd7, %rd24;
	ld.global.u32 	%r112, [%rd25];
	ld.global.u32 	%r113, [%rd25+1024];
	ld.global.u32 	%r114, [%rd25+2048];
	ld.global.u32 	%r115, [%rd25+3072];
	ld.global.u32 	%r116, [%rd25+4096];
	ld.global.u32 	%r117, [%rd25+5120];
	ld.global.u32 	%r118, [%rd25+6144];
	ld.global.u32 	%r119, [%rd25+7168];
	ld.global.u32 	%r120, [%rd25+8192];
	ld.global.u32 	%r121, [%rd25+9216];
	ld.global.u32 	%r122, [%rd25+10240];
	ld.global.u32 	%r123, [%rd25+11264];
	ld.global.u32 	%r124, [%rd25+12288];
	ld.global.u32 	%r125, [%rd25+13312];
	ld.global.u32 	%r126, [%rd25+14336];
	ld.global.u32 	%r127, [%rd25+15360];
	add.s32 	%r128, %r112, %r469;
	add.s32 	%r129, %r113, %r128;
	add.s32 	%r130, %r114, %r129;
	add.s32 	%r131, %r115, %r130;
	add.s32 	%r132, %r116, %r131;
	add.s32 	%r133, %r117, %r132;
	add.s32 	%r134, %r118, %r133;
	add.s32 	%r135, %r119, %r134;
	add.s32 	%r136, %r120, %r135;
	add.s32 	%r137, %r121, %r136;
	add.s32 	%r138, %r122, %r137;
	add.s32 	%r139, %r123, %r138;
	add.s32 	%r140, %r124, %r139;
	add.s32 	%r141, %r125, %r140;
	add.s32 	%r142, %r126, %r141;
	add.s32 	%r469, %r127, %r142;
	sub.s64 	%rd26, %rd19, %rd53;
	setp.lt.u64 	%p4, %rd26, 4096;
	@%p4 bra 	$L__BB5_45;
	add.s64 	%rd53, %rd53, 4096;
	setp.le.u64 	%p5, %rd53, %rd8;
	@%p5 bra 	$L__BB5_30;
$L__BB5_32:
	setp.le.u64 	%p6, %rd19, %rd53;
	cvt.u32.u64 	%r143, %rd53;
	cvt.u32.u64 	%r144, %rd19;
	sub.s32 	%r145, %r144, %r143;
	setp.ge.s32 	%p7, %r43, %r145;
	or.pred  	%p8, %p6, %p7;
	@%p8 bra 	$L__BB5_45;
	not.b32 	%r149, %r43;
	add.s32 	%r150, %r149, %r144;
	sub.s32 	%r152, %r150, %r143;
	shr.u32 	%r153, %r152, 8;
	add.s32 	%r48, %r153, 1;
	and.b32  	%r49, %r48, 15;
	setp.lt.u32 	%p9, %r152, 3840;
	mov.u32 	%r459, %r43;
	@%p9 bra 	$L__BB5_36;
	and.b32  	%r154, %r48, 33554416;
	neg.s32 	%r455, %r154;
	add.s64 	%rd27, %rd53, %rd6;
	shl.b64 	%rd28, %rd27, 2;
	add.s64 	%rd29, %rd28, %rd2;
	add.s64 	%rd54, %rd29, 8192;
	mov.u32 	%r459, %r43;
$L__BB5_35:
	.pragma "nounroll";
	ld.global.u32 	%r155, [%rd54+-8192];
	add.s32 	%r156, %r155, %r469;
	ld.global.u32 	%r157, [%rd54+-7168];
	add.s32 	%r158, %r157, %r156;
	ld.global.u32 	%r159, [%rd54+-6144];
	add.s32 	%r160, %r159, %r158;
	ld.global.u32 	%r161, [%rd54+-5120];
	add.s32 	%r162, %r161, %r160;
	ld.global.u32 	%r163, [%rd54+-4096];
	add.s32 	%r164, %r163, %r162;
	ld.global.u32 	%r165, [%rd54+-3072];
	add.s32 	%r166, %r165, %r164;
	ld.global.u32 	%r167, [%rd54+-2048];
	add.s32 	%r168, %r167, %r166;
	ld.global.u32 	%r169, [%rd54+-1024];
	add.s32 	%r170, %r169, %r168;
	ld.global.u32 	%r171, [%rd54];
	add.s32 	%r172, %r171, %r170;
	ld.global.u32 	%r173, [%rd54+1024];
	add.s32 	%r174, %r173, %r172;
	ld.global.u32 	%r175, [%rd54+2048];
	add.s32 	%r176, %r175, %r174;
	ld.global.u32 	%r177, [%rd54+3072];
	add.s32 	%r178, %r177, %r176;
	ld.global.u32 	%r179, [%rd54+4096];
	add.s32 	%r180, %r179, %r178;
	ld.global.u32 	%r181, [%rd54+5120];
	add.s32 	%r182, %r181, %r180;
	ld.global.u32 	%r183, [%rd54+6144];
	add.s32 	%r184, %r183, %r182;
	ld.global.u32 	%r185, [%rd54+7168];
	add.s32 	%r469, %r185, %r184;
	add.s32 	%r459, %r459, 4096;
	add.s32 	%r455, %r455, 16;
	add.s64 	%rd54, %rd54, 16384;
	setp.ne.s32 	%p10, %r455, 0;
	@%p10 bra 	$L__BB5_35;
$L__BB5_36:
	setp.eq.s32 	%p11, %r49, 0;
	@%p11 bra 	$L__BB5_45;
	and.b32  	%r60, %r48, 7;
	setp.lt.u32 	%p12, %r49, 8;
	@%p12 bra 	$L__BB5_39;
	cvt.u64.u32 	%rd30, %r459;
	add.s64 	%rd31, %rd53, %rd30;
	shl.b64 	%rd32, %rd31, 2;
	add.s64 	%rd33, %rd2, %rd32;
	ld.global.u32 	%r187, [%rd33];
	add.s32 	%r188, %r187, %r469;
	ld.global.u32 	%r189, [%rd33+1024];
	add.s32 	%r190, %r189, %r188;
	ld.global.u32 	%r191, [%rd33+2048];
	add.s32 	%r192, %r191, %r190;
	ld.global.u32 	%r193, [%rd33+3072];
	add.s32 	%r194, %r193, %r192;
	ld.global.u32 	%r195, [%rd33+4096];
	add.s32 	%r196, %r195, %r194;
	ld.global.u32 	%r197, [%rd33+5120];
	add.s32 	%r198, %r197, %r196;
	ld.global.u32 	%r199, [%rd33+6144];
	add.s32 	%r200, %r199, %r198;
	ld.global.u32 	%r201, [%rd33+7168];
	add.s32 	%r469, %r201, %r200;
	add.s32 	%r459, %r459, 2048;
$L__BB5_39:
	setp.eq.s32 	%p13, %r60, 0;
	@%p13 bra 	$L__BB5_45;
	and.b32  	%r66, %r48, 3;
	setp.lt.u32 	%p14, %r60, 4;
	@%p14 bra 	$L__BB5_42;
	cvt.u64.u32 	%rd34, %r459;
	add.s64 	%rd35, %rd53, %rd34;
	shl.b64 	%rd36, %rd35, 2;
	add.s64 	%rd37, %rd2, %rd36;
	ld.global.u32 	%r203, [%rd37];
	add.s32 	%r204, %r203, %r469;
	ld.global.u32 	%r205, [%rd37+1024];
	add.s32 	%r206, %r205, %r204;
	ld.global.u32 	%r207, [%rd37+2048];
	add.s32 	%r208, %r207, %r206;
	ld.global.u32 	%r209, [%rd37+3072];
	add.s32 	%r469, %r209, %r208;
	add.s32 	%r459, %r459, 1024;
$L__BB5_42:
	setp.eq.s32 	%p15, %r66, 0;
	@%p15 bra 	$L__BB5_45;
	cvt.u64.u32 	%rd38, %r459;
	add.s64 	%rd39, %rd53, %rd38;
	shl.b64 	%rd40, %rd39, 2;
	add.s64 	%rd55, %rd2, %rd40;
	neg.s32 	%r467, %r66;
$L__BB5_44:
	.pragma "nounroll";
	ld.global.u32 	%r210, [%rd55];
	add.s32 	%r469, %r210, %r469;
	add.s64 	%rd55, %rd55, 1024;
	add.s32 	%r467, %r467, 1;
	setp.ne.s32 	%p16, %r467, 0;
	@%p16 bra 	$L__BB5_44;
$L__BB5_45:
	// begin inline asm
	mov.u32 %r211, %laneid;
	// end inline asm
	mov.b32 	%r214, 1;
	mov.b32 	%r235, 31;
	mov.b32 	%r236, -1;
	// begin inline asm
	shfl.sync.down.b32 %r212, %r469, %r214, %r235, %r236;
	// end inline asm
	setp.gt.s32 	%p17, %r211, 30;
	selp.b32 	%r237, 0, %r212, %p17;
	add.s32 	%r218, %r237, %r469;
	mov.b32 	%r219, 2;
	// begin inline asm
	shfl.sync.down.b32 %r217, %r218, %r219, %r235, %r236;
	// end inline asm
	setp.gt.s32 	%p18, %r211, 29;
	selp.b32 	%r238, 0, %r217, %p18;
	add.s32 	%r223, %r218, %r238;
	mov.b32 	%r224, 4;
	// begin inline asm
	shfl.sync.down.b32 %r222, %r223, %r224, %r235, %r236;
	// end inline asm
	setp.gt.s32 	%p19, %r211, 27;
	selp.b32 	%r239, 0, %r222, %p19;
	add.s32 	%r228, %r223, %r239;
	mov.b32 	%r229, 8;
	// begin inline asm
	shfl.sync.down.b32 %r227, %r228, %r229, %r235, %r236;
	// end inline asm
	setp.gt.s32 	%p20, %r211, 23;
	selp.b32 	%r240, 0, %r227, %p20;
	add.s32 	%r233, %r228, %r240;
	mov.b32 	%r234, 16;
	// begin inline asm
	shfl.sync.down.b32 %r232, %r233, %r234, %r235, %r236;
	// end inline asm
	setp.gt.s32 	%p21, %r211, 15;
	selp.b32 	%r241, 0, %r232, %p21;
	add.s32 	%r470, %r233, %r241;
	setp.ne.s32 	%p22, %r211, 0;
	@%p22 bra 	$L__BB5_47;
	shr.u32 	%r242, %r43, 3;
	and.b32  	%r243, %r242, 124;
	mov.u32 	%r244, _ZZN3cub18CUB_300001_SM_10006detail6reduce28DeviceReduceSingleTileKernelINS2_10policy_hubIiyN4cuda3std3__44plusIiEEE10Policy1000EN6thrust24THRUST_300001_SM_1000_NS6detail15normal_iteratorINSD_10device_ptrIiEEEEPiyS9_iiNS7_10__identityEEEvT0_T1_T2_T3_T4_T6_E12temp_storage;
	add.s32 	%r245, %r244, %r243;
	st.shared.u32 	[%r245+8], %r470;
$L__BB5_47:
	bar.sync 	0;
	setp.ne.s32 	%p23, %r43, 0;
	@%p23 bra 	$L__BB5_49;
	ld.shared.u32 	%r246, [_ZZN3cub18CUB_300001_SM_10006detail6reduce28DeviceReduceSingleTileKernelINS2_10policy_hubIiyN4cuda3std3__44plusIiEEE10Policy1000EN6thrust24THRUST_300001_SM_1000_NS6detail15normal_iteratorINSD_10device_ptrIiEEEEPiyS9_iiNS7_10__identityEEEvT0_T1_T2_T3_T4_T6_E12temp_storage+12];
	add.s32 	%r247, %r246, %r470;
	ld.shared.u32 	%r248, [_ZZN3cub18CUB_300001_SM_10006detail6reduce28DeviceReduceSingleTileKernelINS2_10policy_hubIiyN4cuda3std3__44plusIiEEE10Policy1000EN6thrust24THRUST_300001_SM_1000_NS6detail15normal_iteratorINSD_10device_ptrIiEEEEPiyS9_iiNS7_10__identityEEEvT0_T1_T2_T3_T4_T6_E12temp_storage+16];
	add.s32 	%r249, %r247, %r248;
	ld.shared.u32 	%r250, [_ZZN3cub18CUB_300001_SM_10006detail6reduce28DeviceReduceSingleTileKernelINS2_10policy_hubIiyN4cuda3std3__44plusIiEEE10Policy1000EN6thrust24THRUST_300001_SM_1000_NS6detail15normal_iteratorINSD_10device_ptrIiEEEEPiyS9_iiNS7_10__identityEEEvT0_T1_T2_T3_T4_T6_E12temp_storage+20];
	add.s32 	%r251, %r249, %r250;
	ld.shared.u32 	%r252, [_ZZN3cub18CUB_300001_SM_10006detail6reduce28DeviceReduceSingleTileKernelINS2_10policy_hubIiyN4cuda3std3__44plusIiEEE10Policy1000EN6thrust24THRUST_300001_SM_1000_NS6detail15normal_iteratorINSD_10device_ptrIiEEEEPiyS9_iiNS7_10__identityEEEvT0_T1_T2_T3_T4_T6_E12temp_storage+24];
	add.s32 	%r253, %r251, %r252;
	ld.shared.u32 	%r254, [_ZZN3cub18CUB_300001_SM_10006detail6reduce28DeviceReduceSingleTileKernelINS2_10policy_hubIiyN4cuda3std3__44plusIiEEE10Policy1000EN6thrust24THRUST_300001_SM_1000_NS6detail15normal_iteratorINSD_10device_ptrIiEEEEPiyS9_iiNS7_10__identityEEEvT0_T1_T2_T3_T4_T6_E12temp_storage+28];
	add.s32 	%r255, %r253, %r254;
	ld.shared.u32 	%r256, [_ZZN3cub18CUB_300001_SM_10006detail6reduce28DeviceReduceSingleTileKernelINS2_10policy_hubIiyN4cuda3std3__44plusIiEEE10Policy1000EN6thrust24THRUST_300001_SM_1000_NS6detail15normal_iteratorINSD_10device_ptrIiEEEEPiyS9_iiNS7_10__identityEEEvT0_T1_T2_T3_T4_T6_E12temp_storage+32];
	add.s32 	%r257, %r255, %r256;
	ld.shared.u32 	%r258, [_ZZN3cub18CUB_300001_SM_10006detail6reduce28DeviceReduceSingleTileKernelINS2_10policy_hubIiyN4cuda3std3__44plusIiEEE10Policy1000EN6thrust24THRUST_300001_SM_1000_NS6detail15normal_iteratorINSD_10device_ptrIiEEEEPiyS9_iiNS7_10__identityEEEvT0_T1_T2_T3_T4_T6_E12temp_storage+36];
	add.s32 	%r470, %r257, %r258;
$L__BB5_49:
	mov.u32 	%r432, %tid.x;
	setp.ne.s32 	%p57, %r432, 0;
	@%p57 bra 	$L__BB5_51;
	add.s32 	%r433, %r470, %r81;
	st.global.u32 	[%rd1], %r433;
$L__BB5_51:
	ret;

}
	// .globl	_ZN3cub18CUB_300001_SM_10006detail6reduce18DeviceReduceKernelINS2_10policy_hubIiyN4cuda3std3__44plusIiEEE10Policy1000EN6thrust24THRUST_300001_SM_1000_NS6detail15normal_iteratorINSD_10device_ptrIiEEEEyS9_iNS7_10__identityEEEvT0_PT3_T1_NS0_13GridEvenShareISN_EET2_T4_
.visible .entry _ZN3cub18CUB_300001_SM_10006detail6reduce18DeviceReduceKernelINS2_10policy_hubIiyN4cuda3std3__44plusIiEEE10Policy1000EN6thrust24THRUST_300001_SM_1000_NS6detail15normal_iteratorINSD_10device_ptrIiEEEEyS9_iNS7_10__identityEEEvT0_PT3_T1_NS0_13GridEvenShareISN_EET2_T4_(
	.param .align 8 .b8 _ZN3cub18CUB_300001_SM_10006detail6reduce18DeviceReduceKernelINS2_10policy_hubIiyN4cuda3std3__44plusIiEEE10Policy1000EN6thrust24THRUST_300001_SM_1000_NS6detail15normal_iteratorINSD_10device_ptrIiEEEEyS9_iNS7_10__identityEEEvT0_PT3_T1_NS0_13GridEvenShareISN_EET2_T4__param_0[8],
	.param .u64 .ptr .align 1 _ZN3cub18CUB_300001_SM_10006detail6reduce18DeviceReduceKernelINS2_10policy_hubIiyN4cuda3std3__44plusIiEEE10Policy1000EN6thrust24THRUST_300001_SM_1000_NS6detail15normal_iteratorINSD_10device_ptrIiEEEEyS9_iNS7_10__identityEEEvT0_PT3_T1_NS0_13GridEvenShareISN_EET2_T4__param_1,
	.param .u64 _ZN3cub18CUB_300001_SM_10006detail6reduce18DeviceReduceKernelINS2_10policy_hubIiyN4cuda3std3__44plusIiEEE10Policy1000EN6thrust24THRUST_300001_SM_1000_NS6detail15normal_iteratorINSD_10device_ptrIiEEEEyS9_iNS7_10__identityEEEvT0_PT3_T1_NS0_13GridEvenShareISN_EET2_T4__param_2,
	.param .align 8 .b8 _ZN3cub18CUB_300001_SM_10006detail6reduce18DeviceReduceKernelINS2_10policy_hubIiyN4cuda3std3__44plusIiEEE10Policy1000EN6thrust24THRUST_300001_SM_1000_NS6detail15normal_iteratorINSD_10device_ptrIiEEEEyS9_iNS7_10__identityEEEvT0_PT3_T1_NS0_13GridEvenShareISN_EET2_T4__param_3[72],
	.param .align 1 .b8 _ZN3cub18CUB_300001_SM_10006detail6reduce18DeviceReduceKernelINS2_10policy_hubIiyN4cuda3std3__44plusIiEEE10Policy1000EN6thrust24THRUST_300001_SM_1000_NS6detail15normal_iteratorINSD_10device_ptrIiEEEEyS9_iNS7_10__identityEEEvT0_PT3_T1_NS0_13GridEvenShareISN_EET2_T4__param_4[1],
	.param .align 1 .b8 _ZN3cub18CUB_300001_SM_10006detail6reduce18DeviceReduceKernelINS2_10policy_hubIiyN4cuda3std3__44plusIiEEE10Policy1000EN6thrust24THRUST_300001_SM_1000_NS6detail15normal_iteratorINSD_10device_ptrIiEEEEyS9_iNS7_10__identityEEEvT0_PT3_T1_NS0_13GridEvenShareISN_EET2_T4__param_5[1]
)
.maxntid 256
{
	.reg .pred 	%p<57>;
	.reg .b16 	%rs<4>;
	.reg .b32 	%r<502>;
	.reg .b64 	%rd<78>;
	// demoted variable
	.shared .align 4 .b8 _ZZN3cub18CUB_300001_SM_10006detail6reduce18DeviceReduceKernelINS2_10policy_hubIiyN4cuda3std3__44plusIiEEE10Policy1000EN6thrust24THRUST_300001_SM_1000_NS6detail15normal_iteratorINSD_10device_ptrIiEEEEyS9_iNS7_10__identityEEEvT0_PT3_T1_NS0_13GridEvenShareISN_EET2_T4_E12temp_storage[44];
	ld.param.u64 	%rd1, [_ZN3cub18CUB_300001_SM_10006detail6reduce18DeviceReduceKernelINS2_10policy_hubIiyN4cuda3std3__44plusIiEEE10Policy1000EN6thrust24THRUST_300001_SM_1000_NS6detail15normal_iteratorINSD_10device_ptrIiEEEEyS9_iNS7_10__identityEEEvT0_PT3_T1_NS0_13GridEvenShareISN_EET2_T4__param_3+32];
	ld.param.u32 	%r1, [_ZN3cub18CUB_300001_SM_10006detail6reduce18DeviceReduceKernelINS2_10policy_hubIiyN4cuda3std3__44plusIiEEE10Policy1000EN6thrust24THRUST_300001_SM_1000_NS6detail15normal_iteratorINSD_10device_ptrIiEEEEyS9_iNS7_10__identityEEEvT0_PT3_T1_NS0_13GridEvenShareISN_EET2_T4__param_3+40];
	ld.param.u64 	%rd25, [_ZN3cub18CUB_300001_SM_10006detail6reduce18DeviceReduceKernelINS2_10policy_hubIiyN4cuda3std3__44plusIiEEE10Policy1000EN6thrust24THRUST_300001_SM_1000_NS6detail15normal_iteratorINSD_10device_ptrIiEEEEyS9_iNS7_10__identityEEEvT0_PT3_T1_NS0_13GridEvenShareISN_EET2_T4__param_0];
	cvta.to.global.u64 	%rd2, %rd25;
	mov.u32 	%r2, %ctaid.x;
	shl.b32 	%r88, %r1, 12;
	cvt.s64.s32 	%rd3, %r88;
	shl.b32 	%r89, %r2, 12;
	cvt.u64.u32 	%rd4, %r89;
	sub.s64 	%rd5, %rd1, %rd4;
	setp.gt.u64 	%p1, %rd5, 4095;
	@%p1 bra 	$L__BB6_25;
	cvt.u32.u64 	%r287, %rd4;
	cvt.u32.u64 	%r3, %rd1;
	sub.s32 	%r4, %r3, %r287;
	mov.u32 	%r5, %tid.x;
	setp.ge.s32 	%p23, %r5, %r4;
	mov.b32 	%r482, 0;
	mov.u32 	%r471, %r5;
	@%p23 bra 	$L__BB6_3;
	add.s32 	%r289, %r287, %r5;
	mul.wide.u32 	%rd51, %r289, 4;
	add.s64 	%rd52, %rd2, %rd51;
	ld.global.u32 	%r482, [%rd52];
	add.s32 	%r471, %r5, 256;
$L__BB6_3:
	setp.ge.s32 	%p24, %r471, %r4;
	@%p24 bra 	$L__BB6_16;
	not.b32 	%r292, %r471;
	add.s32 	%r293, %r292, %r3;
	sub.s32 	%r294, %r293, %r287;
	shr.u32 	%r295, %r294, 8;
	add.s32 	%r10, %r295, 1;
	and.b32  	%r11, %r10, 15;
	setp.lt.u32 	%p25, %r294, 3840;
	@%p25 bra 	$L__BB6_7;
	and.b32  	%r296, %r10, 33554416;
	neg.s32 	%r467, %r296;
	mul.wide.u32 	%rd53, %r2, 16384;
	mul.wide.u32 	%rd54, %r471, 4;
	or.b64  	%rd55, %rd53, %rd54;
	add.s64 	%rd56, %rd55, %rd2;
	add.s64 	%rd72, %rd56, 8192;
$L__BB6_6:
	.pragma "nounroll";
	ld.global.u32 	%r297, [%rd72+-8192];
	add.s32 	%r298, %r297, %r482;
	ld.global.u32 	%r299, [%rd72+-7168];
	add.s32 	%r300, %r299, %r298;
	ld.global.u32 	%r301, [%rd72+-6144];
	add.s32 	%r302, %r301, %r300;
	ld.global.u32 	%r303, [%rd72+-5120];
	add.s32 	%r304, %r303, %r302;
	ld.global.u32 	%r305, [%rd72+-4096];
	add.s32 	%r306, %r305, %r304;
	ld.global.u32 	%r307, [%rd72+-3072];
	add.s32 	%r308, %r307, %r306;
	ld.global.u32 	%r309, [%rd72+-2048];
	add.s32 	%r310, %r309, %r308;
	ld.global.u32 	%r311, [%rd72+-1024];
	add.s32 	%r312, %r311, %r310;
	ld.global.u32 	%r313, [%rd72];
	add.s32 	%r314, %r313, %r312;
	ld.global.u32 	%r315, [%rd72+1024];
	add.s32 	%r316, %r315, %r314;
	ld.global.u32 	%r317, [%rd72+2048];
	add.s32 	%r318, %r317, %r316;
	ld.global.u32 	%r319, [%rd72+3072];
	add.s32 	%r320, %r319, %r318;
	ld.global.u32 	%r321, [%rd72+4096];
	add.s32 	%r322, %r321, %r320;
	ld.global.u32 	%r323, [%rd72+5120];
	add.s32 	%r324, %r323, %r322;
	ld.global.u32 	%r325, [%rd72+6144];
	add.s32 	%r326, %r325, %r324;
	ld.global.u32 	%r327, [%rd72+7168];
	add.s32 	%r482, %r327, %r326;
	add.s32 	%r471, %r471, 4096;
	add.s32 	%r467, %r467, 16;
	add.s64 	%rd72, %rd72, 16384;
	setp.ne.s32 	%p26, %r467, 0;
	@%p26 bra 	$L__BB6_6;
$L__BB6_7:
	setp.eq.s32 	%p27, %r11, 0;
	@%p27 bra 	$L__BB6_16;
	and.b32  	%r22, %r10, 7;
	setp.lt.u32 	%p28, %r11, 8;
	@%p28 bra 	$L__BB6_10;
	cvt.s64.s32 	%rd57, %r471;
	add.s64 	%rd58, %rd57, %rd4;
	shl.b64 	%rd59, %rd58, 2;
	add.s64 	%rd60, %rd2, %rd59;
	ld.global.u32 	%r329, [%rd60];
	add.s32 	%r330, %r329, %r482;
	ld.global.u32 	%r331, [%rd60+1024];
	add.s32 	%r332, %r331, %r330;
	ld.global.u32 	%r333, [%rd60+2048];
	add.s32 	%r334, %r333, %r332;
	ld.global.u32 	%r335, [%rd60+3072];
	add.s32 	%r336, %r335, %r334;
	ld.global.u32 	%r337, [%rd60+4096];
	add.s32 	%r338, %r337, %r336;
	ld.global.u32 	%r339, [%rd60+5120];
	add.s32 	%r340, %r339, %r338;
	ld.global.u32 	%r341, [%rd60+6144];
	add.s32 	%r342, %r341, %r340;
	ld.global.u32 	%r343, [%rd60+7168];
	add.s32 	%r482, %r343, %r342;
	add.s32 	%r471, %r471, 2048;
$L__BB6_10:
	setp.eq.s32 	%p29, %r22, 0;
	@%p29 bra 	$L__BB6_16;
	and.b32  	%r28, %r10, 3;
	setp.lt.u32 	%p30, %r22, 4;
	@%p30 bra 	$L__BB6_13;
	cvt.s64.s32 	%rd61, %r471;
	add.s64 	%rd62, %rd61, %rd4;
	shl.b64 	%rd63, %rd62, 2;
	add.s64 	%rd64, %rd2, %rd63;
	ld.global.u32 	%r345, [%rd64];
	add.s32 	%r346, %r345, %r482;
	ld.global.u32 	%r347, [%rd64+1024];
	add.s32 	%r348, %r347, %r346;
	ld.global.u32 	%r349, [%rd64+2048];
	add.s32 	%r350, %r349, %r348;
	ld.global.u32 	%r351, [%rd64+3072];
	add.s32 	%r482, %r351, %r350;
	add.s32 	%r471, %r471, 1024;
$L__BB6_13:
	setp.eq.s32 	%p31, %r28, 0;
	@%p31 bra 	$L__BB6_16;
	mul.wide.u32 	%rd65, %r2, 16384;
	add.s64 	%rd9, %rd2, %rd65;
	neg.s32 	%r479, %r28;
$L__BB6_15:
	.pragma "nounroll";
	mul.wide.s32 	%rd66, %r471, 4;
	add.s64 	%rd67, %rd9, %rd66;
	ld.global.u32 	%r352, [%rd67];
	add.s32 	%r482, %r352, %r482;
	add.s32 	%r471, %r471, 256;
	add.s32 	%r479, %r479, 1;
	setp.ne.s32 	%p32, %r479, 0;
	@%p32 bra 	$L__BB6_15;
$L__BB6_16:
	setp.lt.s32 	%p33, %r4, 256;
	@%p33 bra 	$L__BB6_21;
	// begin inline asm
	mov.u32 %r416, %laneid;
	// end inline asm
	mov.b32 	%r419, 1;
	mov.b32 	%r440, 31;
	mov.b32 	%r441, -1;
	// begin inline asm
	shfl.sync.down.b32 %r417, %r482, %r419, %r440, %r441;
	// end inline asm
	setp.gt.s32 	%p49, %r416, 30;
	selp.b32 	%r442, 0, %r417, %p49;
	add.s32 	%r423, %r442, %r482;
	mov.b32 	%r424, 2;
	// begin inline asm
	shfl.sync.down.b32 %r422, %r423, %r424, %r440, %r441;
	// end inline asm
	setp.gt.s32 	%p50, %r416, 29;
	selp.b32 	%r443, 0, %r422, %p50;
	add.s32 	%r428, %r423, %r443;
	mov.b32 	%r429, 4;
	// begin inline asm
	shfl.sync.down.b32 %r427, %r428, %r429, %r440, %r441;
	// end inline asm
	setp.gt.s32 	%p51, %r416, 27;
	selp.b32 	%r444, 0, %r427, %p51;
	add.s32 	%r433, %r428, %r444;
	mov.b32 	%r434, 8;
	// begin inline asm
	shfl.sync.down.b32 %r432, %r433, %r434, %r440, %r441;
	// end inline asm
	setp.gt.s32 	%p52, %r416, 23;
	selp.b32 	%r445, 0, %r432, %p52;
	add.s32 	%r438, %r433, %r445;
	mov.b32 	%r439, 16;
	// begin inline asm
	shfl.sync.down.b32 %r437, %r438, %r439, %r440, %r441;
	// end inline asm
	setp.gt.s32 	%p53, %r416, 15;
	selp.b32 	%r446, 0, %r437, %p53;
	add.s32 	%r501, %r438, %r446;
	setp.ne.s32 	%p54, %r416, 0;
	@%p54 bra 	$L__BB6_19;
	shr.u32 	%r447, %r5, 3;
	and.b32  	%r448, %r447, 124;
	mov.u32 	%r449, _ZZN3cub18CUB_300001_SM_10006detail6reduce18DeviceReduceKernelINS2_10policy_hubIiyN4cuda3std3__44plusIiEEE10Policy1000EN6thrust24THRUST_300001_SM_1000_NS6detail15normal_iteratorINSD_10device_ptrIiEEEEyS9_iNS7_10__identityEEEvT0_PT3_T1_NS0_13GridEvenShareISN_EET2_T4_E12temp_storage;
	add.s32 	%r450, %r449, %r448;
	st.shared.u32 	[%r450+8], %r501;
$L__BB6_19:
	bar.sync 	0;
	setp.ne.s32 	%p55, %r5, 0;
	@%p55 bra 	$L__BB6_46;
	ld.shared.u32 	%r451, [_ZZN3cub18CUB_300001_SM_10006detail6reduce18DeviceReduceKernelINS2_10policy_hubIiyN4cuda3std3__44plusIiEEE10Policy1000EN6thrust24THRUST_300001_SM_1000_NS6detail15normal_iteratorINSD_10device_ptrIiEEEEyS9_iNS7_10__identityEEEvT0_PT3_T1_NS0_13GridEvenShareISN_EET2_T4_E12temp_storage+12];
	add.s32 	%r452, %r451, %r501;
	ld.shared.u32 	%r453, [_ZZN3cub18CUB_300001_SM_10006detail6reduce18DeviceReduceKernelINS2_10policy_hubIiyN4cuda3std3__44plusIiEEE10Policy1000EN6thrust24THRUST_300001_SM_1000_NS6detail15normal_iteratorINSD_10device_ptrIiEEEEyS9_iNS7_10__identityEEEvT0_PT3_T1_NS0_13GridEvenShareISN_EET2_T4_E12temp_storage+16];
	add.s32 	%r454, %r452, %r453;
	ld.shared.u32 	%r455, [_ZZN3cub18CUB_300001_SM_10006detail6reduce18DeviceReduceKernelINS2_10policy_hubIiyN4cuda3std3__44plusIiEEE10Policy1000EN6thrust24THRUST_300001_SM_1000_NS6detail15normal_iteratorINSD_10device_ptrIiEEEEyS9_iNS7_10__identityEEEvT0_PT3_T1_NS0_13GridEvenShareISN_EET2_T4_E12temp_storage+20];
	add.s32 	%r456, %r454, %r455;
	ld.shared.u32 	%r457, [_ZZN3cub18CUB_300001_SM_10006detail6reduce18DeviceReduceKernelINS2_10policy_hubIiyN4cuda3std3__44plusIiEEE10Policy1000EN6thrust24THRUST_300001_SM_1000_NS6detail15normal_iteratorINSD_10device_ptrIiEEEEyS9_iNS7_10__identityEEEvT0_PT3_T1_NS0_13GridEvenShareISN_EET2_T4_E12temp_storage+24];
	add.s32 	%r458, %r456, %r457;
	ld.shared.u32 	%r459, [_ZZN3cub18CUB_300001_SM_10006detail6reduce18DeviceReduceKernelINS2_10policy_hubIiyN4cuda3std3__44plusIiEEE10Policy1000EN6thrust24THRUST_300001_SM_1000_NS6detail15normal_iteratorINSD_10device_ptrIiEEEEyS9_iNS7_10__identityEEEvT0_PT3_T1_NS0_13GridEvenShareISN_EET2_T4_E12temp_storage+28];
	add.s32 	%r460, %r458, %r459;
	ld.shared.u32 	%r461, [_ZZN3cub18CUB_300001_SM_10006detail6reduce18DeviceReduceKernelINS2_10policy_hubIiyN4cuda3std3__44plusIiEEE10Policy1000EN6thrust24THRUST_300001_SM_1000_NS6detail15normal_iteratorINSD_10device_ptrIiEEEEyS9_iNS7_10__identityEEEvT0_PT3_T1_NS0_13GridEvenShareISN_EET2_T4_E12temp_storage+32];
	add.s32 	%r462, %r460, %r461;
	ld.shared.u32 	%r463, [_ZZN3cub18CUB_300001_SM_10006detail6reduce18DeviceReduceKernelINS2_10policy_hubIiyN4cuda3std3__44plusIiEEE10Policy1000EN6thrust24THRUST_300001_SM_1000_NS6detail15normal_iteratorINSD_10device_ptrIiEEEEyS9_iNS7_10__identityEEEvT0_PT3_T1_NS0_13GridEvenShareISN_EET2_T4_E12temp_storage+36];
	add.s32 	%r501, %r462, %r463;
	bra.uni 	$L__BB6_46;
$L__BB6_21:
	// begin inline asm
	mov.u32 %r353, %laneid;
	// end inline asm
	and.b32  	%r379, %r5, 992;
	add.s32 	%r380, %r379, 32;
	setp.gt.s32 	%p34, %r380, %r4;
	not.b32 	%r381, %r379;
	add.s32 	%r382, %r4, %r381;
	selp.b32 	%r377, %r382, 31, %p34;
	mov.b32 	%r356, 1;
	mov.b32 	%r378, -1;
	// begin inline asm
	shfl.sync.down.b32 %r354, %r482, %r356, %r377, %r378;
	// end inline asm
	setp.lt.s32 	%p35, %r353, %r377;
	selp.b32 	%r383, %r354, 0, %p35;
	add.s32 	%r360, %r383, %r482;
	mov.b32 	%r361, 2;
	// begin inline asm
	shfl.sync.down.b32 %r359, %r360, %r361, %r377, %r378;
	// end inline asm
	add.s32 	%r384, %r353, 2;
	setp.gt.s32 	%p36, %r384, %r377;
	selp.b32 	%r385, 0, %r359, %p36;
	add.s32 	%r365, %r360, %r385;
	mov.b32 	%r366, 4;
	// begin inline asm
	shfl.sync.down.b32 %r364, %r365, %r366, %r377, %r378;
	// end inline asm
	add.s32 	%r386, %r353, 4;
	setp.gt.s32 	%p37, %r386, %r377;
	selp.b32 	%r387, 0, %r364, %p37;
	add.s32 	%r370, %r365, %r387;
	mov.b32 	%r371, 8;
	// begin inline asm
	shfl.sync.down.b32 %r369, %r370, %r371, %r377, %r378;
	// end inline asm
	add.s32 	%r388, %r353, 8;
	setp.gt.s32 	%p38, %r388, %r377;
	selp.b32 	%r389, 0, %r369, %p38;
	add.s32 	%r375, %r370, %r389;
	mov.b32 	%r376, 16;
	// begin inline asm
	shfl.sync.down.b32 %r374, %r375, %r376, %r377, %r378;
	// end inline asm
	add.s32 	%r390, %r353, 16;
	setp.gt.s32 	%p39, %r390, %r377;
	selp.b32 	%r391, 0, %r374, %p39;
	add.s32 	%r501, %r375, %r391;
	setp.ne.s32 	%p40, %r353, 0;
	@%p40 bra 	$L__BB6_23;
	shr.u32 	%r392, %r5, 3;
	and.b32  	%r393, %r392, 124;
	mov.u32 	%r394, _ZZN3cub18CUB_300001_SM_10006detail6reduce18DeviceReduceKernelINS2_10policy_hubIiyN4cuda3std3__44plusIiEEE10Policy1000EN6thrust24THRUST_300001_SM_1000_NS6detail15normal_iteratorINSD_10device_ptrIiEEEEyS9_iNS7_10__identityEEEvT0_PT3_T1_NS0_13GridEvenShareISN_EET2_T4_E12temp_storage;
	add.s32 	%r395, %r394, %r393;
	st.shared.u32 	[%r395+8], %r501;
$L__BB6_23:
	bar.sync 	0;
	setp.ne.s32 	%p41, %r5, 0;
	@%p41 bra 	$L__BB6_46;
	setp.gt.s32 	%p42, %r4, 32;
	ld.shared.u32 	%r396, [_ZZN3cub18CUB_300001_SM_10006detail6reduce18DeviceReduceKernelINS2_10policy_hubIiyN4cuda3std3__44plusIiEEE10Policy1000EN6thrust24THRUST_300001_SM_1000_NS6detail15normal_iteratorINSD_10device_ptrIiEEEEyS9_iNS7_10__identityEEEvT0_PT3_T1_NS0_13GridEvenShareISN_EET2_T4_E12temp_storage+12];
	selp.b32 	%r397, %r396, 0, %p42;
	add.s32 	%r398, %r397, %r501;
	setp.gt.s32 	%p43, %r4, 64;
	ld.shared.u32 	%r399, [_ZZN3cub18CUB_300001_SM_10006detail6reduce18DeviceReduceKernelINS2_10policy_hubIiyN4cuda3std3__44plusIiEEE10Policy1000EN6thrust24THRUST_300001_SM_1000_NS6detail15normal_iteratorINSD_10device_ptrIiEEEEyS9_iNS7_10__identityEEEvT0_PT3_T1_NS0_13GridEvenShareISN_EET2_T4_E12temp_storage+16];
	selp.b32 	%r400, %r399, 0, %p43;
	add.s32 	%r401, %r398, %r400;
	setp.gt.s32 	%p44, %r4, 96;
	ld.shared.u32 	%r402, [_ZZN3cub18CUB_300001_SM_10006detail6reduce18DeviceReduceKernelINS2_10policy_hubIiyN4cuda3std3__44plusIiEEE10Policy1000EN6thrust24THRUST_300001_SM_1000_NS6detail15normal_iteratorINSD_10device_ptrIiEEEEyS9_iNS7_10__identityEEEvT0_PT3_T1_NS0_13GridEvenShareISN_EET2_T4_E12temp_storage+20];
	selp.b32 	%r403, %r402, 0, %p44;
	add.s32 	%r404, %r401, %r403;
	setp.gt.s32 	%p45, %r4, 128;
	ld.shared.u32 	%r405, [_ZZN3cub18CUB_300001_SM_10006detail6reduce18DeviceReduceKernelINS2_10policy_hubIiyN4cuda3std3__44plusIiEEE10Policy1000EN6thrust24THRUST_300001_SM_1000_NS6detail15normal_iteratorINSD_10device_ptrIiEEEEyS9_iNS7_10__identityEEEvT0_PT3_T1_NS0_13GridEvenShareISN_EET2_T4_E12temp_storage+24];
	selp.b32 	%r406, %r405, 0, %p45;
	add.s32 	%r407, %r404, %r406;
	setp.gt.s32 	%p46, %r4, 160;
	ld.shared.u32 	%r408, [_ZZN3cub18CUB_300001_SM_10006detail6reduce18DeviceReduceKernelINS2_10policy_hubIiyN4cuda3std3__44plusIiEEE10Policy1000EN6thrust24THRUST_300001_SM_1000_NS6detail15normal_iteratorINSD_10device_ptrIiEEEEyS9_iNS7_10__identityEEEvT0_PT3_T1_NS0_13GridEvenShareISN_EET2_T4_E12temp_storage+28];
	selp.b32 	%r409, %r408, 0, %p46;
	add.s32 	%r410, %r407, %r409;
	setp.gt.s32 	%p47, %r4, 192;
	ld.shared.u32 	%r411, [_ZZN3cub18CUB_300001_SM_10006detail6reduce18DeviceReduceKernelINS2_10policy_hubIiyN4cuda3std3__44plusIiEEE10Policy1000EN6thrust24THRUST_300001_SM_1000_NS6detail15normal_iteratorINSD_10device_ptrIiEEEEyS9_iNS7_10__identityEEEvT0_PT3_T1_NS0_13GridEvenShareISN_EET2_T4_E12temp_storage+32];
	selp.b32 	%r412, %r411, 0, %p47;
	add.s32 	%r413, %r410, %r412;
	setp.gt.s32 	%p48, %r4, 224;
	ld.shared.u32 	%r414, [_ZZN3cub18CUB_300001_SM_10006detail6reduce18DeviceReduceKernelINS2_10policy_hubIiyN4cuda3std3__44plusIiEEE10Policy1000EN6thrust24THRUST_300001_SM_1000_NS6detail15normal_iteratorINSD_10device_ptrIiEEEEyS9_iNS7_10__identityEEEvT0_PT3_T1_NS0_13GridEvenShareISN_EET2_T4_E12temp_storage+36];
	selp.b32 	%r415, %r414, 0, %p48;
	add.s32 	%r501, %r413, %r415;
	bra.uni 	$L__BB6_46;
$L__BB6_25:
	cvt.u32.u64 	%r90, %rd4;
	mov.u32 	%r46, %tid.x;
	add.s32 	%r91, %r46, %r90;
	mul.wide.u32 	%rd26, %r91, 4;
	add.s64 	%rd27, %rd2, %rd26;
	ld.global.u32 	%r92, [%rd27];
	ld.global.u32 	%r93, [%rd27+1024];
	ld.global.u32 	%r94, [%rd27+2048];
	ld.global.u32 	%r95, [%rd27+3072];
	ld.global.u32 	%r96, [%rd27+4096];
	ld.global.u32 	%r97, [%rd27+5120];
	ld.global.u32 	%r98, [%rd27+6144];
	ld.global.u32 	%r99, [%rd27+7168];
	ld.global.u32 	%r100, [%rd27+8192];
	ld.global.u32 	%r101, [%rd27+9216];
	ld.global.u32 	%r102, [%rd27+10240];
	ld.global.u32 	%r103, [%rd27+11264];
	ld.global.u32 	%r104, [%rd27+12288];
	ld.global.u32 	%r105, [%rd27+13312];
	ld.global.u32 	%r106, [%rd27+14336];
	ld.global.u32 	%r107, [%rd27+15360];
	add.s32 	%r108, %r93, %r92;
	add.s32 	%r109, %r94, %r108;
	add.s32 	%r110, %r95, %r109;
	add.s32 	%r111, %r96, %r110;
	add.s32 	%r112, %r97, %r111;
	add.s32 	%r113, %r98, %r112;
	add.s32 	%r114, %r99, %r113;
	add.s32 	%r115, %r100, %r114;
	add.s32 	%r116, %r101, %r115;
	add.s32 	%r117, %r102, %r116;
	add.s32 	%r118, %r103, %r117;
	add.s32 	%r119, %r104, %r118;
	add.s32 	%r120, %r105, %r119;
	add.s32 	%r121, %r106, %r120;
	add.s32 	%r500, %r107, %r121;
	setp.lt.u64 	%p2, %rd5, %rd3;
	@%p2 bra 	$L__BB6_42;
	cvt.u32.u64 	%r123, %rd3;
	cvt.u64.u32 	%rd28, %r46;
	add.s64 	%rd74, %rd4, %rd3;
	cvt.u32.u64 	%r48, %rd1;
	not.b32 	%r125, %r46;
	add.s32 	%r126, %r125, %r48;
	sub.s32 	%r127, %r126, %r123;
	sub.s32 	%r483, %r127, %r90;
	add.s64 	%rd29, %rd74, %rd28;
	shl.b64 	%rd30, %rd29, 2;
	add.s64 	%rd31, %rd30, %rd2;
	add.s64 	%rd73, %rd31, 8192;
	mov.b32 	%r484, 0;
	shl.b32 	%r128, %r1, 12;
	mov.u64 	%rd75, %rd4;
$L__BB6_27:
	cvt.s64.s32 	%rd15, %r128;
	add.s64 	%rd75, %rd75, %rd15;
	add.s64 	%rd32, %rd1, -4096;
	setp.gt.u64 	%p3, %rd75, %rd32;
	@%p3 bra 	$L__BB6_29;
	shl.b32 	%r129, %r1, 12;
	cvt.s64.s32 	%rd33, %r129;
	cvt.u64.u32 	%rd34, %r46;
	add.s64 	%rd35, %rd75, %rd34;
	shl.b64 	%rd36, %rd35, 2;
	add.s64 	%rd37, %rd2, %rd36;
	ld.global.u32 	%r130, [%rd37];
	ld.global.u32 	%r131, [%rd37+1024];
	ld.global.u32 	%r132, [%rd37+2048];
	ld.global.u32 	%r133, [%rd37+3072];
	ld.global.u32 	%r134, [%rd37+4096];
	ld.global.u32 	%r135, [%rd37+5120];
	ld.global.u32 	%r136, [%rd37+6144];
	ld.global.u32 	%r137, [%rd37+7168];
	ld.global.u32 	%r138, [%rd37+8192];
	ld.global.u32 	%r139, [%rd37+9216];
	ld.global.u32 	%r140, [%rd37+10240];
	ld.global.u32 	%r141, [%rd37+11264];
	ld.global.u32 	%r142, [%rd37+12288];
	ld.global.u32 	%r143, [%rd37+13312];
	ld.global.u32 	%r144, [%rd37+14336];
	ld.global.u32 	%r145, [%rd37+15360];
	add.s32 	%r146, %r130, %r500;
	add.s32 	%r147, %r131, %r146;
	add.s32 	%r148, %r132, %r147;
	add.s32 	%r149, %r133, %r148;
	add.s32 	%r150, %r134, %r149;
	add.s32 	%r151, %r135, %r150;
	add.s32 	%r152, %r136, %r151;
	add.s32 	%r153, %r137, %r152;
	add.s32 	%r154, %r138, %r153;
	add.s32 	%r155, %r139, %r154;
	add.s32 	%r156, %r140, %r155;
	add.s32 	%r157, %r141, %r156;
	add.s32 	%r158, %r142, %r157;
	add.s32 	%r159, %r143, %r158;
	add.s32 	%r160, %r144, %r159;
	add.s32 	%r500, %r145, %r160;
	sub.s64 	%rd38, %rd1, %rd75;
	setp.lt.u64 	%p4, %rd38, %rd33;
	add.s32 	%r484, %r484, 1;
	add.s64 	%rd74, %rd74, %rd33;
	sub.s32 	%r483, %r483, %r129;
	mul.wide.s32 	%rd39, %r129, 4;
	add.s64 	%rd73, %rd73, %rd39;
	@%p4 bra 	$L__BB6_42;
	bra.uni 	$L__BB6_27;
$L__BB6_29:
	setp.le.u64 	%p5, %rd1, %rd75;
	cvt.u32.u64 	%r161, %rd75;
	cvt.u32.u64 	%r162, %rd1;
	sub.s32 	%r163, %r162, %r161;
	setp.ge.s32 	%p6, %r46, %r163;
	or.pred  	%p7, %p5, %p6;
	@%p7 bra 	$L__BB6_42;
	cvt.u32.u64 	%r166, %rd15;
	cvt.u32.u64 	%r167, %rd4;
	not.b32 	%r168, %r46;
	add.s32 	%r169, %r168, %r48;
	add.s32 	%r170, %r166, %r167;
	sub.s32 	%r171, %r169, %r170;
	mul.lo.s32 	%r172, %r1, %r484;
	shl.b32 	%r173, %r172, 12;
	sub.s32 	%r174, %r171, %r173;
	shr.u32 	%r175, %r174, 8;
	add.s32 	%r56, %r175, 1;
	and.b32  	%r57, %r56, 15;
	setp.lt.u32 	%p8, %r174, 3840;
	mov.u32 	%r490, %r46;
	@%p8 bra 	$L__BB6_33;
	shr.u32 	%r176, %r483, 8;
	add.s32 	%r177, %r176, 1;
	and.b32  	%r178, %r177, 33554416;
	neg.s32 	%r486, %r178;
	mov.u32 	%r490, %r46;
$L__BB6_32:
	.pragma "nounroll";
	ld.global.u32 	%r179, [%rd73+-8192];
	add.s32 	%r180, %r179, %r500;
	ld.global.u32 	%r181, [%rd73+-7168];
	add.s32 	%r182, %r181, %r180;
	ld.global.u32 	%r183, [%rd73+-6144];
	add.s32 	%r184, %r183, %r182;
	ld.global.u32 	%r185, [%rd73+-5120];
	add.s32 	%r186, %r185, %r184;
	ld.global.u32 	%r187, [%rd73+-4096];
	add.s32 	%r188, %r187, %r186;
	ld.global.u32 	%r189, [%rd73+-3072];
	add.s32 	%r190, %r189, %r188;
	ld.global.u32 	%r191, [%rd73+-2048];
	add.s32 	%r192, %r191, %r190;
	ld.global.u32 	%r193, [%rd73+-1024];
	add.s32 	%r194, %r193, %r192;
	ld.global.u32 	%r195, [%rd73];
	add.s32 	%r196, %r195, %r194;
	ld.global.u32 	%r197, [%rd73+1024];
	add.s32 	%r198, %r197, %r196;
	ld.global.u32 	%r199, [%rd73+2048];
	add.s32 	%r200, %r199, %r198;
	ld.global.u32 	%r201, [%rd73+3072];
	add.s32 	%r202, %r201, %r200;
	ld.global.u32 	%r203, [%rd73+4096];
	add.s32 	%r204, %r203, %r202;
	ld.global.u32 	%r205, [%rd73+5120];
	add.s32 	%r206, %r205, %r204;
	ld.global.u32 	%r207, [%rd73+6144];
	add.s32 	%r208, %r207, %r206;
	ld.global.u32 	%r209, [%rd73+7168];
	add.s32 	%r500, %r209, %r208;
	add.s32 	%r490, %r490, 4096;
	add.s32 	%r486, %r486, 16;
	add.s64 	%rd73, %rd73, 16384;
	setp.ne.s32 	%p9, %r486, 0;
	@%p9 bra 	$L__BB6_32;
$L__BB6_33:
	setp.eq.s32 	%p10, %r57, 0;
	@%p10 bra 	$L__BB6_42;
	and.b32  	%r68, %r56, 7;
	setp.lt.u32 	%p11, %r57, 8;
	@%p11 bra 	$L__BB6_36;
	cvt.u64.u32 	%rd40, %r490;
	add.s64 	%rd41, %rd75, %rd40;
	shl.b64 	%rd42, %rd41, 2;
	add.s64 	%rd43, %rd2, %rd42;
	ld.global.u32 	%r211, [%rd43];
	add.s32 	%r212, %r211, %r500;
	ld.global.u32 	%r213, [%rd43+1024];
	add.s32 	%r214, %r213, %r212;
	ld.global.u32 	%r215, [%rd43+2048];
	add.s32 	%r216, %r215, %r214;
	ld.global.u32 	%r217, [%rd43+3072];
	add.s32 	%r218, %r217, %r216;
	ld.global.u32 	%r219, [%rd43+4096];
	add.s32 	%r220, %r219, %r218;
	ld.global.u32 	%r221, [%rd43+5120];
	add.s32 	%r222, %r221, %r220;
	ld.global.u32 	%r223, [%rd43+6144];
	add.s32 	%r224, %r223, %r222;
	ld.global.u32 	%r225, [%rd43+7168];
	add.s32 	%r500, %r225, %r224;
	add.s32 	%r490, %r490, 2048;
$L__BB6_36:
	setp.eq.s32 	%p12, %r68, 0;
	@%p12 bra 	$L__BB6_42;
	setp.lt.u32 	%p13, %r68, 4;
	@%p13 bra 	$L__BB6_39;
	cvt.u64.u32 	%rd44, %r490;
	add.s64 	%rd45, %rd75, %rd44;
	shl.b64 	%rd46, %rd45, 2;
	add.s64 	%rd47, %rd2, %rd46;
	ld.global.u32 	%r227, [%rd47];
	add.s32 	%r228, %r227, %r500;
	ld.global.u32 	%r229, [%rd47+1024];
	add.s32 	%r230, %r229, %r228;
	ld.global.u32 	%r231, [%rd47+2048];
	add.s32 	%r232, %r231, %r230;
	ld.global.u32 	%r233, [%rd47+3072];
	add.s32 	%r500, %r233, %r232;
	add.s32 	%r490, %r490, 1024;
$L__BB6_39:
	and.b32  	%r234, %r56, 3;
	setp.eq.s32 	%p14, %r234, 0;
	@%p14 bra 	$L__BB6_42;
	cvt.u64.u32 	%rd48, %r490;
	add.s64 	%rd49, %rd48, %rd74;
	shl.b64 	%rd50, %rd49, 2;
	add.s64 	%rd77, %rd2, %rd50;
	cvt.u16.u32 	%rs1, %r483;
	shr.u16 	%rs2, %rs1, 8;
	add.s16 	%rs3, %rs2, 1;
	cvt.u32.u16 	%r235, %rs3;
	and.b32  	%r236, %r235, 3;
	neg.s32 	%r498, %r236;
$L__BB6_41:
	.pragma "nounroll";
	ld.global.u32 	%r237, [%rd77];
	add.s32 	%r500, %r237, %r500;
	add.s64 	%rd77, %rd77, 1024;
	add.s32 	%r498, %r498, 1;
	setp.ne.s32 	%p15, %r498, 0;
	@%p15 bra 	$L__BB6_41;
$L__BB6_42:
	// begin inline asm
	mov.u32 %r238, %laneid;
	// end inline asm
	mov.b32 	%r241, 1;
	mov.b32 	%r262, 31;
	mov.b32 	%r263, -1;
	// begin inline asm
	shfl.sync.down.b32 %r239, %r500, %r241, %r262, %r263;
	// end inline asm
	setp.gt.s32 	%p16, %r238, 30;
	selp.b32 	%r264, 0, %r239, %p16;
	add.s32 	%r245, %r264, %r500;
	mov.b32 	%r246, 2;
	// begin inline asm
	shfl.sync.down.b32 %r244, %r245, %r246, %r262, %r263;
	// end inline asm
	setp.gt.s32 	%p17, %r238, 29;
	selp.b32 	%r265, 0, %r244, %p17;
	add.s32 	%r250, %r245, %r265;
	mov.b32 	%r251, 4;
	// begin inline asm
	shfl.sync.down.b32 %r249, %r250, %r251, %r262, %r263;
	// end inline asm
	setp.gt.s32 	%p18, %r238, 27;
	selp.b32 	%r266, 0, %r249, %p18;
	add.s32 	%r255, %r250, %r266;
	mov.b32 	%r256, 8;
	// begin inline asm
	shfl.sync.down.b32 %r254, %r255, %r256, %r262, %r263;
	// end inline asm
	setp.gt.s32 	%p19, %r238, 23;
	selp.b32 	%r267, 0, %r254, %p19;
	add.s32 	%r260, %r255, %r267;
	mov.b32 	%r261, 16;
	// begin inline asm
	shfl.sync.down.b32 %r259, %r260, %r261, %r262, %r263;
	// end inline asm
	setp.gt.s32 	%p20, %r238, 15;
	selp.b32 	%r268, 0, %r259, %p20;
	add.s32 	%r501, %r260, %r268;
	setp.ne.s32 	%p21, %r238, 0;
	@%p21 bra 	$L__BB6_44;
	shr.u32 	%r269, %r46, 3;
	and.b32  	%r270, %r269, 124;
	mov.u32 	%r271, _ZZN3cub18CUB_300001_SM_10006detail6reduce18DeviceReduceKernelINS2_10policy_hubIiyN4cuda3std3__44plusIiEEE10Policy1000EN6thrust24THRUST_300001_SM_1000_NS6detail15normal_iteratorINSD_10device_ptrIiEEEEyS9_iNS7_10__identityEEEvT0_PT3_T1_NS0_13GridEvenShareISN_EET2_T4_E12temp_storage;
	add.s32 	%r272, %r271, %r270;
	st.shared.u32 	[%r272+8], %r501;
$L__BB6_44:
	bar.sync 	0;
	setp.ne.s32 	%p22, %r46, 0;
	@%p22 bra 	$L__BB6_46;
	ld.shared.u32 	%r273, [_ZZN3cub18CUB_300001_SM_10006detail6reduce18DeviceReduceKernelINS2_10policy_hubIiyN4cuda3std3__44plusIiEEE10Policy1000EN6thrust24THRUST_300001_SM_1000_NS6detail15normal_iteratorINSD_10device_ptrIiEEEEyS9_iNS7_10__identityEEEvT0_PT3_T1_NS0_13GridEvenShareISN_EET2_T4_E12temp_storage+12];
	add.s32 	%r274, %r273, %r501;
	ld.shared.u32 	%r275, [_ZZN3cub18CUB_300001_SM_10006detail6reduce18DeviceReduceKernelINS2_10policy_hubIiyN4cuda3std3__44plusIiEEE10Policy1000EN6thrust24THRUST_300001_SM_1000_NS6detail15normal_iteratorINSD_10device_ptrIiEEEEyS9_iNS7_10__identityEEEvT0_PT3_T1_NS0_13GridEvenShareISN_EET2_T4_E12temp_storage+16];
	add.s32 	%r276, %r274, %r275;
	ld.shared.u32 	%r277, [_ZZN3cub18CUB_300001_SM_10006detail6reduce18DeviceReduceKernelINS2_10policy_hubIiyN4cuda3std3__44plusIiEEE10Policy1000EN6thrust24THRUST_300001_SM_1000_NS6detail15normal_iteratorINSD_10device_ptrIiEEEEyS9_iNS7_10__identityEEEvT0_PT3_T1_NS0_13GridEvenShareISN_EET2_T4_E12temp_storage+20];
	add.s32 	%r278, %r276, %r277;
	ld.shared.u32 	%r279, [_ZZN3cub18CUB_300001_SM_10006detail6reduce18DeviceReduceKernelINS2_10policy_hubIiyN4cuda3std3__44plusIiEEE10Policy1000EN6thrust24THRUST_300001_SM_1000_NS6detail15normal_iteratorINSD_10device_ptrIiEEEEyS9_iNS7_10__identityEEEvT0_PT3_T1_NS0_13GridEvenShareISN_EET2_T4_E12temp_storage+24];
	add.s32 	%r280, %r278, %r279;
	ld.shared.u32 	%r281, [_ZZN3cub18CUB_300001_SM_10006detail6reduce18DeviceReduceKernelINS2_10policy_hubIiyN4cuda3std3__44plusIiEEE10Policy1000EN6thrust24THRUST_300001_SM_1000_NS6detail15normal_iteratorINSD_10device_ptrIiEEEEyS9_iNS7_10__identityEEEvT0_PT3_T1_NS0_13GridEvenShareISN_EET2_T4_E12temp_storage+28];
	add.s32 	%r282, %r280, %r281;
	ld.shared.u32 	%r283, [_ZZN3cub18CUB_300001_SM_10006detail6reduce18DeviceReduceKernelINS2_10policy_hubIiyN4cuda3std3__44plusIiEEE10Policy1000EN6thrust24THRUST_300001_SM_1000_NS6detail15normal_iteratorINSD_10device_ptrIiEEEEyS9_iNS7_10__identityEEEvT0_PT3_T1_NS0_13GridEvenShareISN_EET2_T4_E12temp_storage+32];
	add.s32 	%r284, %r282, %r283;
	ld.shared.u32 	%r285, [_ZZN3cub18CUB_300001_SM_10006detail6reduce18DeviceReduceKernelINS2_10policy_hubIiyN4cuda3std3__44plusIiEEE10Policy1000EN6thrust24THRUST_300001_SM_1000_NS6detail15normal_iteratorINSD_10device_ptrIiEEEEyS9_iNS7_10__identityEEEvT0_PT3_T1_NS0_13GridEvenShareISN_EET2_T4_E12temp_storage+36];
	add.s32 	%r501, %r284, %r285;
$L__BB6_46:
	mov.u32 	%r464, %tid.x;
	setp.ne.s32 	%p56, %r464, 0;
	@%p56 bra 	$L__BB6_48;
	ld.param.u64 	%rd71, [_ZN3cub18CUB_300001_SM_10006detail6reduce18DeviceReduceKernelINS2_10policy_hubIiyN4cuda3std3__44plusIiEEE10Policy1000EN6thrust24THRUST_300001_SM_1000_NS6detail15normal_iteratorINSD_10device_ptrIiEEEEyS9_iNS7_10__identityEEEvT0_PT3_T1_NS0_13GridEvenShareISN_EET2_T4__param_1];
	cvta.to.global.u64 	%rd68, %rd71;
	mul.wide.u32 	%rd69, %r2, 4;
	add.s64 	%rd70, %rd68, %rd69;
	st.global.u32 	[%rd70], %r501;
$L__BB6_48:
	ret;

}
	// .globl	_ZN3cub18CUB_300001_SM_10006detail6reduce28DeviceReduceSingleTileKernelINS2_10policy_hubIiyN4cuda3std3__44plusIiEEE10Policy1000EPiSC_iS9_iiNS7_10__identityEEEvT0_T1_T2_T3_T4_T6_
.visible .entry _ZN3cub18CUB_300001_SM_10006detail6reduce28DeviceReduceSingleTileKernelINS2_10policy_hubIiyN4cuda3std3__44plusIiEEE10Policy1000EPiSC_iS9_iiNS7_10__identityEEEvT0_T1_T2_T3_T4_T6_(
	.param .u64 .ptr .align 1 _ZN3cub18CUB_300001_SM_10006detail6reduce28DeviceReduceSingleTileKernelINS2_10policy_hubIiyN4cuda3std3__44plusIiEEE10Policy1000EPiSC_iS9_iiNS7_10__identityEEEvT0_T1_T2_T3_T4_T6__param_0,
	.param .u64 .ptr .align 1 _ZN3cub18CUB_300001_SM_10006detail6reduce28DeviceReduceSingleTileKernelINS2_10policy_hubIiyN4cuda3std3__44plusIiEEE10Policy1000EPiSC_iS9_iiNS7_10__identityEEEvT0_T1_T2_T3_T4_T6__param_1,
	.param .u32 _ZN3cub18CUB_300001_SM_10006detail6reduce28DeviceReduceSingleTileKernelINS2_10policy_hubIiyN4cuda3std3__44plusIiEEE10Policy1000EPiSC_iS9_iiNS7_10__identityEEEvT0_T1_T2_T3_T4_T6__param_2,
	.param .align 1 .b8 _ZN3cub18CUB_300001_SM_10006detail6reduce28DeviceReduceSingleTileKernelINS2_10policy_hubIiyN4cuda3std3__44plusIiEEE10Policy1000EPiSC_iS9_iiNS7_10__identityEEEvT0_T1_T2_T3_T4_T6__param_3[1],
	.param .u32 _ZN3cub18CUB_300001_SM_10006detail6reduce28DeviceReduceSingleTileKernelINS2_10policy_hubIiyN4cuda3std3__44plusIiEEE10Policy1000EPiSC_iS9_iiNS7_10__identityEEEvT0_T1_T2_T3_T4_T6__param_4,
	.param .align 1 .b8 _ZN3cub18CUB_300001_SM_10006detail6reduce28DeviceReduceSingleTileKernelINS2_10policy_hubIiyN4cuda3std3__44plusIiEEE10Policy1000EPiSC_iS9_iiNS7_10__identityEEEvT0_T1_T2_T3_T4_T6__param_5[1]
)
.maxntid 256
.minnctapersm 1
{
	.reg .pred 	%p<97>;
	.reg .b32 	%r<687>;
	.reg .b64 	%rd<125>;
	// demoted variable
	.shared .align 4 .b8 _ZZN3cub18CUB_300001_SM_10006detail6reduce28DeviceReduceSingleTileKernelINS2_10policy_hubIiyN4cuda3std3__44plusIiEEE10Policy1000EPiSC_iS9_iiNS7_10__identityEEEvT0_T1_T2_T3_T4_T6_E12temp_storage[44];
	ld.param.u64 	%rd16, [_ZN3cub18CUB_300001_SM_10006detail6reduce28DeviceReduceSingleTileKernelINS2_10policy_hubIiyN4cuda3std3__44plusIiEEE10Policy1000EPiSC_iS9_iiNS7_10__identityEEEvT0_T1_T2_T3_T4_T6__param_0];
	ld.param.u64 	%rd17, [_ZN3cub18CUB_300001_SM_10006detail6reduce28DeviceReduceSingleTileKernelINS2_10policy_hubIiyN4cuda3std3__44plusIiEEE10Policy1000EPiSC_iS9_iiNS7_10__identityEEEvT0_T1_T2_T3_T4_T6__param_1];
	ld.param.u32 	%r120, [_ZN3cub18CUB_300001_SM_10006detail6reduce28DeviceReduceSingleTileKernelINS2_10policy_hubIiyN4cuda3std3__44plusIiEEE10Policy1000EPiSC_iS9_iiNS7_10__identityEEEvT0_T1_T2_T3_T4_T6__param_2];
	ld.param.u32 	%r121, [_ZN3cub18CUB_300001_SM_10006detail6reduce28DeviceReduceSingleTileKernelINS2_10policy_hubIiyN4cuda3std3__44plusIiEEE10Policy1000EPiSC_iS9_iiNS7_10__identityEEEvT0_T1_T2_T3_T4_T6__param_4];
	cvta.to.global.u64 	%rd1, %rd17;
	setp.ne.s32 	%p1, %r120, 0;
	@%p1 bra 	$L__BB7_3;
	mov.u32 	%r633, %tid.x;
	setp.ne.s32 	%p96, %r633, 0;
	@%p96 bra 	$L__BB7_74;
	st.global.u32 	[%rd1], %r121;
	bra.uni 	$L__BB7_74;
$L__BB7_3:
	and.b64  	%rd18, %rd16, 15;
	setp.ne.s64 	%p2, %rd18, 0;
	@%p2 bra 	$L__BB7_38;
	setp.gt.s32 	%p49, %r120, 4095;
	@%p49 bra 	$L__BB7_22;
	mov.u32 	%r1, %tid.x;
	setp.ge.s32 	%p66, %r1, %r120;
	mov.b32 	%r644, 0;
	mov.u32 	%r639, %r1;
	@%p66 bra 	$L__BB7_7;
	mul.wide.u32 	%rd113, %r1, 4;
	add.s64 	%rd112, %rd16, %rd113;
	// begin inline asm
	ld.global.nc.u32 %r644, [%rd112];
	// end inline asm
	add.s32 	%r639, %r1, 256;
$L__BB7_7:
	setp.ge.s32 	%p67, %r639, %r120;
	@%p67 bra 	$L__BB7_13;
	not.b32 	%r507, %r639;
	add.s32 	%r6, %r120, %r507;
	and.b32  	%r508, %r6, 768;
	setp.eq.s32 	%p68, %r508, 768;
	@%p68 bra 	$L__BB7_11;
	mul.wide.u32 	%rd114, %r639, 4;
	add.s64 	%rd121, %rd16, %rd114;
	shr.u32 	%r509, %r6, 8;
	add.s32 	%r510, %r509, 1;
	and.b32  	%r511, %r510, 3;
	neg.s32 	%r636, %r511;
$L__BB7_10:
	.pragma "nounroll";
	// begin inline asm
	ld.global.nc.u32 %r512, [%rd121];
	// end inline asm
	add.s32 	%r644, %r512, %r644;
	add.s32 	%r639, %r639, 256;
	add.s64 	%rd121, %rd121, 1024;
	add.s32 	%r636, %r636, 1;
	setp.ne.s32 	%p69, %r636, 0;
	@%p69 bra 	$L__BB7_10;
$L__BB7_11:
	setp.lt.u32 	%p70, %r6, 768;
	@%p70 bra 	$L__BB7_13;
$L__BB7_12:
	mul.wide.s32 	%rd120, %r639, 4;
	add.s64 	%rd116, %rd16, %rd120;
	// begin inline asm
	ld.global.nc.u32 %r513, [%rd116];
	// end inline asm
	add.s32 	%r517, %r513, %r644;
	add.s64 	%rd117, %rd116, 1024;
	// begin inline asm
	ld.global.nc.u32 %r514, [%rd117];
	// end inline asm
	add.s32 	%r518, %r514, %r517;
	add.s64 	%rd118, %rd116, 2048;
	// begin inline asm
	ld.global.nc.u32 %r515, [%rd118];
	// end inline asm
	add.s32 	%r519, %r515, %r518;
	add.s64 	%rd119, %rd116, 3072;
	// begin inline asm
	ld.global.nc.u32 %r516, [%rd119];
	// end inline asm
	add.s32 	%r644, %r516, %r519;
	add.s32 	%r639, %r639, 1024;
	setp.lt.s32 	%p71, %r639, %r120;
	@%p71 bra 	$L__BB7_12;
$L__BB7_13:
	setp.lt.s32 	%p72, %r120, 256;
	@%p72 bra 	$L__BB7_18;
	// begin inline asm
	mov.u32 %r583, %laneid;
	// end inline asm
	mov.b32 	%r586, 1;
	mov.b32 	%r607, 31;
	mov.b32 	%r608, -1;
	// begin inline asm
	shfl.sync.down.b32 %r584, %r644, %r586, %r607, %r608;
	// end inline asm
	setp.gt.s32 	%p88, %r583, 30;
	selp.b32 	%r609, 0, %r584, %p88;
	add.s32 	%r590, %r609, %r644;
	mov.b32 	%r591, 2;
	// begin inline asm
	shfl.sync.down.b32 %r589, %r590, %r591, %r607, %r608;
	// end inline asm
	setp.gt.s32 	%p89, %r583, 29;
	selp.b32 	%r610, 0, %r589, %p89;
	add.s32 	%r595, %r590, %r610;
	mov.b32 	%r596, 4;
	// begin inline asm
	shfl.sync.down.b32 %r594, %r595, %r596, %r607, %r608;
	// end inline asm
	setp.gt.s32 	%p90, %r583, 27;
	selp.b32 	%r611, 0, %r594, %p90;
	add.s32 	%r600, %r595, %r611;
	mov.b32 	%r601, 8;
	// begin inline asm
	shfl.sync.down.b32 %r599, %r600, %r601, %r607, %r608;
	// end inline asm
	setp.gt.s32 	%p91, %r583, 23;
	selp.b32 	%r612, 0, %r599, %p91;
	add.s32 	%r605, %r600, %r612;
	mov.b32 	%r606, 16;
	// begin inline asm
	shfl.sync.down.b32 %r604, %r605, %r606, %r607, %r608;
	// end inline asm
	setp.gt.s32 	%p92, %r583, 15;
	selp.b32 	%r613, 0, %r604, %p92;
	add.s32 	%r686, %r605, %r613;
	setp.ne.s32 	%p93, %r583, 0;
	@%p93 bra 	$L__BB7_16;
	shr.u32 	%r614, %r1, 3;
	and.b32  	%r615, %r614, 124;
	mov.u32 	%r616, _ZZN3cub18CUB_300001_SM_10006detail6reduce28DeviceReduceSingleTileKernelINS2_10policy_hubIiyN4cuda3std3__44plusIiEEE10Policy1000EPiSC_iS9_iiNS7_10__identityEEEvT0_T1_T2_T3_T4_T6_E12temp_storage;
	add.s32 	%r617, %r616, %r615;
	st.shared.u32 	[%r617+8], %r686;
$L__BB7_16:
	bar.sync 	0;
	setp.ne.s32 	%p94, %r1, 0;
	@%p94 bra 	$L__BB7_72;
	ld.shared.u32 	%r618, [_ZZN3cub18CUB_300001_SM_10006detail6reduce28DeviceReduceSingleTileKernelINS2_10policy_hubIiyN4cuda3std3__44plusIiEEE10Policy1000EPiSC_iS9_iiNS7_10__identityEEEvT0_T1_T2_T3_T4_T6_E12temp_storage+12];
	add.s32 	%r619, %r618, %r686;
	ld.shared.u32 	%r620, [_ZZN3cub18CUB_300001_SM_10006detail6reduce28DeviceReduceSingleTileKernelINS2_10policy_hubIiyN4cuda3std3__44plusIiEEE10Policy1000EPiSC_iS9_iiNS7_10__identityEEEvT0_T1_T2_T3_T4_T6_E12temp_storage+16];
	add.s32 	%r621, %r619, %r620;
	ld.shared.u32 	%r622, [_ZZN3cub18CUB_300001_SM_10006detail6reduce28DeviceReduceSingleTileKernelINS2_10policy_hubIiyN4cuda3std3__44plusIiEEE10Policy1000EPiSC_iS9_iiNS7_10__identityEEEvT0_T1_T2_T3_T4_T6_E12temp_storage+20];
	add.s32 	%r623, %r621, %r622;
	ld.shared.u32 	%r624, [_ZZN3cub18CUB_300001_SM_10006detail6reduce28DeviceReduceSingleTileKernelINS2_10policy_hubIiyN4cuda3std3__44plusIiEEE10Policy1000EPiSC_iS9_iiNS7_10__identityEEEvT0_T1_T2_T3_T4_T6_E12temp_storage+24];
	add.s32 	%r625, %r623, %r624;
	ld.shared.u32 	%r626, [_ZZN3cub18CUB_300001_SM_10006detail6reduce28DeviceReduceSingleTileKernelINS2_10policy_hubIiyN4cuda3std3__44plusIiEEE10Policy1000EPiSC_iS9_iiNS7_10__identityEEEvT0_T1_T2_T3_T4_T6_E12temp_storage+28];
	add.s32 	%r627, %r625, %r626;
	ld.shared.u32 	%r628, [_ZZN3cub18CUB_300001_SM_10006detail6reduce28DeviceReduceSingleTileKernelINS2_10policy_hubIiyN4cuda3std3__44plusIiEEE10Policy1000EPiSC_iS9_iiNS7_10__identityEEEvT0_T1_T2_T3_T4_T6_E12temp_storage+32];
	add.s32 	%r629, %r627, %r628;
	ld.shared.u32 	%r630, [_ZZN3cub18CUB_300001_SM_10006detail6reduce28DeviceReduceSingleTileKernelINS2_10policy_hubIiyN4cuda3std3__44plusIiEEE10Policy1000EPiSC_iS9_iiNS7_10__identityEEEvT0_T1_T2_T3_T4_T6_E12temp_storage+36];
	add.s32 	%r686, %r629, %r630;
	bra.uni 	$L__BB7_72;
$L__BB7_18:
	// begin inline asm
	mov.u32 %r520, %laneid;
	// end inline asm
	and.b32  	%r546, %r1, 992;
	add.s32 	%r547, %r546, 32;
	setp.gt.s32 	%p73, %r547, %r120;
	not.b32 	%r548, %r546;
	add.s32 	%r549, %r120, %r548;
	selp.b32 	%r544, %r549, 31, %p73;
	mov.b32 	%r523, 1;
	mov.b32 	%r545, -1;
	// begin inline asm
	shfl.sync.down.b32 %r521, %r644, %r523, %r544, %r545;
	// end inline asm
	setp.lt.s32 	%p74, %r520, %r544;
	selp.b32 	%r550, %r521, 0, %p74;
	add.s32 	%r527, %r550, %r644;
	mov.b32 	%r528, 2;
	// begin inline asm
	shfl.sync.down.b32 %r526, %r527, %r528, %r544, %r545;
	// end inline asm
	add.s32 	%r551, %r520, 2;
	setp.gt.s32 	%p75, %r551, %r544;
	selp.b32 	%r552, 0, %r526, %p75;
	add.s32 	%r532, %r527, %r552;
	mov.b32 	%r533, 4;
	// begin inline asm
	shfl.sync.down.b32 %r531, %r532, %r533, %r544, %r545;
	// end inline asm
	add.s32 	%r553, %r520, 4;
	setp.gt.s32 	%p76, %r553, %r544;
	selp.b32 	%r554, 0, %r531, %p76;
	add.s32 	%r537, %r532, %r554;
	mov.b32 	%r538, 8;
	// begin inline asm
	shfl.sync.down.b32 %r536, %r537, %r538, %r544, %r545;
	// end inline asm
	add.s32 	%r555, %r520, 8;
	setp.gt.s32 	%p77, %r555, %r544;
	selp.b32 	%r556, 0, %r536, %p77;
	add.s32 	%r542, %r537, %r556;
	mov.b32 	%r543, 16;
	// begin inline asm
	shfl.sync.down.b32 %r541, %r542, %r543, %r544, %r545;
	// end inline asm
	add.s32 	%r557, %r520, 16;
	setp.gt.s32 	%p78, %r557, %r544;
	selp.b32 	%r558, 0, %r541, %p78;
	add.s32 	%r686, %r542, %r558;
	setp.ne.s32 	%p79, %r520, 0;
	@%p79 bra 	$L__BB7_20;
	shr.u32 	%r559, %r1, 3;
	and.b32  	%r560, %r559, 124;
	mov.u32 	%r561, _ZZN3cub18CUB_300001_SM_10006detail6reduce28DeviceReduceSingleTileKernelINS2_10policy_hubIiyN4cuda3std3__44plusIiEEE10Policy1000EPiSC_iS9_iiNS7_10__identityEEEvT0_T1_T2_T3_T4_T6_E12temp_storage;
	add.s32 	%r562, %r561, %r560;
	st.shared.u32 	[%r562+8], %r686;
$L__BB7_20:
	bar.sync 	0;
	setp.ne.s32 	%p80, %r1, 0;
	@%p80 bra 	$L__BB7_72;
	setp.gt.s32 	%p81, %r120, 32;
	ld.shared.u32 	%r563, [_ZZN3cub18CUB_300001_SM_10006detail6reduce28DeviceReduceSingleTileKernelINS2_10policy_hubIiyN4cuda3std3__44plusIiEEE10Policy1000EPiSC_iS9_iiNS7_10__identityEEEvT0_T1_T2_T3_T4_T6_E12temp_storage+12];
	selp.b32 	%r564, %r563, 0, %p81;
	add.s32 	%r565, %r564, %r686;
	setp.gt.s32 	%p82, %r120, 64;
	ld.shared.u32 	%r566, [_ZZN3cub18CUB_300001_SM_10006detail6reduce28DeviceReduceSingleTileKernelINS2_10policy_hubIiyN4cuda3std3__44plusIiEEE10Policy1000EPiSC_iS9_iiNS7_10__identityEEEvT0_T1_T2_T3_T4_T6_E12temp_storage+16];
	selp.b32 	%r567, %r566, 0, %p82;
	add.s32 	%r568, %r565, %r567;
	setp.gt.s32 	%p83, %r120, 96;
	ld.shared.u32 	%r569, [_ZZN3cub18CUB_300001_SM_10006detail6reduce28DeviceReduceSingleTileKernelINS2_10policy_hubIiyN4cuda3std3__44plusIiEEE10Policy1000EPiSC_iS9_iiNS7_10__identityEEEvT0_T1_T2_T3_T4_T6_E12temp_storage+20];
	selp.b32 	%r570, %r569, 0, %p83;
	add.s32 	%r571, %r568, %r570;
	setp.gt.s32 	%p84, %r120, 128;
	ld.shared.u32 	%r572, [_ZZN3cub18CUB_300001_SM_10006detail6reduce28DeviceReduceSingleTileKernelINS2_10policy_hubIiyN4cuda3std3__44plusIiEEE10Policy1000EPiSC_iS9_iiNS7_10__identityEEEvT0_T1_T2_T3_T4_T6_E12temp_storage+24];
	selp.b32 	%r573, %r572, 0, %p84;
	add.s32 	%r574, %r571, %r573;
	setp.gt.s32 	%p85, %r120, 160;
	ld.shared.u32 	%r575, [_ZZN3cub18CUB_300001_SM_10006detail6reduce28DeviceReduceSingleTileKernelINS2_10policy_hubIiyN4cuda3std3__44plusIiEEE10Policy1000EPiSC_iS9_iiNS7_10__identityEEEvT0_T1_T2_T3_T4_T6_E12temp_storage+28];
	selp.b32 	%r576, %r575, 0, %p85;
	add.s32 	%r577, %r574, %r576;
	setp.gt.s32 	%p86, %r120, 192;
	ld.shared.u32 	%r578, [_ZZN3cub18CUB_300001_SM_10006detail6reduce28DeviceReduceSingleTileKernelINS2_10policy_hubIiyN4cuda3std3__44plusIiEEE10Policy1000EPiSC_iS9_iiNS7_10__identityEEEvT0_T1_T2_T3_T4_T6_E12temp_storage+32];
	selp.b32 	%r579, %r578, 0, %p86;
	add.s32 	%r580, %r577, %r579;
	setp.gt.s32 	%p87, %r120, 224;
	ld.shared.u32 	%r581, [_ZZN3cub18CUB_300001_SM_10006detail6reduce28DeviceReduceSingleTileKernelINS2_10policy_hubIiyN4cuda3std3__44plusIiEEE10Policy1000EPiSC_iS9_iiNS7_10__identityEEEvT0_T1_T2_T3_T4_T6_E12temp_storage+36];
	selp.b32 	%r582, %r581, 0, %p87;
	add.s32 	%r686, %r580, %r582;
	bra.uni 	$L__BB7_72;
$L__BB7_22:
	mov.u32 	%r26, %tid.x;
	shl.b32 	%r377, %r26, 2;
	mul.wide.u32 	%rd86, %r377, 4;
	add.s64 	%rd76, %rd16, %rd86;
	// begin inline asm
	ld.global.nc.v2.u64 {%rd74, %rd75}, [%rd76];
	// end inline asm
	mov.b64 	{%r378, %r379}, %rd75;
	mov.b64 	{%r380, %r381}, %rd74;
	add.s64 	%rd79, %rd76, 4096;
	// begin inline asm
	ld.global.nc.v2.u64 {%rd77, %rd78}, [%rd79];
	// end inline asm
	mov.b64 	{%r382, %r383}, %rd78;
	mov.b64 	{%r384, %r385}, %rd77;
	add.s64 	%rd82, %rd76, 8192;
	// begin inline asm
	ld.global.nc.v2.u64 {%rd80, %rd81}, [%rd82];
	// end inline asm
	mov.b64 	{%r386, %r387}, %rd81;
	mov.b64 	{%r388, %r389}, %rd80;
	add.s64 	%rd85, %rd76, 12288;
	// begin inline asm
	ld.global.nc.v2.u64 {%rd83, %rd84}, [%rd85];
	// end inline asm
	mov.b64 	{%r390, %r391}, %rd84;
	mov.b64 	{%r392, %r393}, %rd83;
	add.s32 	%r394, %r381, %r380;
	add.s32 	%r395, %r378, %r394;
	add.s32 	%r396, %r379, %r395;
	add.s32 	%r397, %r384, %r396;
	add.s32 	%r398, %r385, %r397;
	add.s32 	%r399, %r382, %r398;
	add.s32 	%r400, %r383, %r399;
	add.s32 	%r401, %r388, %r400;
	add.s32 	%r402, %r389, %r401;
	add.s32 	%r403, %r386, %r402;
	add.s32 	%r404, %r387, %r403;
	add.s32 	%r405, %r392, %r404;
	add.s32 	%r406, %r393, %r405;
	add.s32 	%r407, %r390, %r406;
	add.s32 	%r659, %r391, %r407;
	setp.lt.u32 	%p50, %r120, 8192;
	mov.b32 	%r648, 4096;
	@%p50 bra 	$L__BB7_26;
	add.s32 	%r28, %r120, -4096;
	mov.b32 	%r648, 4096;
$L__BB7_24:
	mul.wide.s32 	%rd99, %r648, 4;
	add.s64 	%rd89, %rd76, %rd99;
	// begin inline asm
	ld.global.nc.v2.u64 {%rd87, %rd88}, [%rd89];
	// end inline asm
	mov.b64 	{%r409, %r410}, %rd88;
	mov.b64 	{%r411, %r412}, %rd87;
	add.s64 	%rd92, %rd89, 4096;
	// begin inline asm
	ld.global.nc.v2.u64 {%rd90, %rd91}, [%rd92];
	// end inline asm
	mov.b64 	{%r413, %r414}, %rd91;
	mov.b64 	{%r415, %r416}, %rd90;
	add.s64 	%rd95, %rd89, 8192;
	// begin inline asm
	ld.global.nc.v2.u64 {%rd93, %rd94}, [%rd95];
	// end inline asm
	mov.b64 	{%r417, %r418}, %rd94;
	mov.b64 	{%r419, %r420}, %rd93;
	add.s64 	%rd98, %rd89, 12288;
	// begin inline asm
	ld.global.nc.v2.u64 {%rd96, %rd97}, [%rd98];
	// end inline asm
	mov.b64 	{%r421, %r422}, %rd97;
	mov.b64 	{%r423, %r424}, %rd96;
	add.s32 	%r425, %r411, %r659;
	add.s32 	%r426, %r412, %r425;
	add.s32 	%r427, %r409, %r426;
	add.s32 	%r428, %r410, %r427;
	add.s32 	%r429, %r415, %r428;
	add.s32 	%r430, %r416, %r429;
	add.s32 	%r431, %r413, %r430;
	add.s32 	%r432, %r414, %r431;
	add.s32 	%r433, %r419, %r432;
	add.s32 	%r434, %r420, %r433;
	add.s32 	%r435, %r417, %r434;
	add.s32 	%r436, %r418, %r435;
	add.s32 	%r437, %r423, %r436;
	add.s32 	%r438, %r424, %r437;
	add.s32 	%r439, %r421, %r438;
	add.s32 	%r659, %r422, %r439;
	sub.s32 	%r440, %r120, %r648;
	setp.lt.s32 	%p51, %r440, 4096;
	@%p51 bra 	$L__BB7_34;
	add.s32 	%r648, %r648, 4096;
	setp.le.s32 	%p52, %r648, %r28;
	@%p52 bra 	$L__BB7_24;
$L__BB7_26:
	setp.le.s32 	%p53, %r120, %r648;
	@%p53 bra 	$L__BB7_34;
	sub.s32 	%r35, %r120, %r648;
	setp.ge.s32 	%p54, %r26, %r35;
	@%p54 bra 	$L__BB7_34;
	not.b32 	%r442, %r26;
	add.s32 	%r443, %r120, %r442;
	sub.s32 	%r36, %r443, %r648;
	and.b32  	%r444, %r36, 768;
	setp.eq.s32 	%p55, %r444, 768;
	mov.u32 	%r653, %r26;
	@%p55 bra 	$L__BB7_31;
	add.s32 	%r650, %r26, %r648;
	shr.u32 	%r445, %r36, 8;
	add.s32 	%r446, %r445, 1;
	and.b32  	%r447, %r446, 3;
	neg.s32 	%r649, %r447;
	mov.u32 	%r653, %r26;
$L__BB7_30:
	.pragma "nounroll";
	mul.wide.u32 	%rd101, %r650, 4;
	add.s64 	%rd100, %rd16, %rd101;
	// begin inline asm
	ld.global.nc.u32 %r448, [%rd100];
	// end inline asm
	add.s32 	%r659, %r448, %r659;
	add.s32 	%r653, %r653, 256;
	add.s32 	%r650, %r650, 256;
	add.s32 	%r649, %r649, 1;
	setp.ne.s32 	%p56, %r649, 0;
	@%p56 bra 	$L__BB7_30;
$L__BB7_31:
	setp.lt.u32 	%p57, %r36, 768;
	@%p57 bra 	$L__BB7_34;
	cvt.u64.u32 	%rd102, %r653;
	cvt.u64.u32 	%rd103, %r648;
	add.s64 	%rd104, %rd102, %rd103;
	shl.b64 	%rd105, %rd104, 2;
	add.s64 	%rd106, %rd105, %rd16;
	add.s64 	%rd122, %rd106, 2048;
	add.s32 	%r656, %r653, %r648;
$L__BB7_33:
	mul.wide.u32 	%rd111, %r656, 4;
	add.s64 	%rd107, %rd16, %rd111;
	// begin inline asm
	ld.global.nc.u32 %r449, [%rd107];
	// end inline asm
	add.s32 	%r453, %r449, %r659;
	add.s64 	%rd108, %rd122, -1024;
	// begin inline asm
	ld.global.nc.u32 %r450, [%rd108];
	// end inline asm
	add.s32 	%r454, %r450, %r453;
	// begin inline asm
	ld.global.nc.u32 %r451, [%rd122];
	// end inline asm
	add.s32 	%r455, %r451, %r454;
	add.s64 	%rd110, %rd122, 1024;
	// begin inline asm
	ld.global.nc.u32 %r452, [%rd110];
	// end inline asm
	add.s32 	%r659, %r452, %r455;
	add.s32 	%r653, %r653, 1024;
	add.s64 	%rd122, %rd122, 4096;
	add.s32 	%r656, %r656, 1024;
	setp.lt.s32 	%p58, %r653, %r35;
	@%p58 bra 	$L__BB7_33;
$L__BB7_34:
	// begin inline asm
	mov.u32 %r456, %laneid;
	// end inline asm
	mov.b32 	%r459, 1;
	mov.b32 	%r480, 31;
	mov.b32 	%r481, -1;
	// begin inline asm
	shfl.sync.down.b32 %r457, %r659, %r459, %r480, %r481;
	// end inline asm
	setp.gt.s32 	%p59, %r456, 30;
	selp.b32 	%r482, 0, %r457, %p59;
	add.s32 	%r463, %r482, %r659;
	mov.b32 	%r464, 2;
	// begin inline asm
	shfl.sync.down.b32 %r462, %r463, %r464, %r480, %r481;
	// end inline asm
	setp.gt.s32 	%p60, %r456, 29;
	selp.b32 	%r483, 0, %r462, %p60;
	add.s32 	%r468, %r463, %r483;
	mov.b32 	%r469, 4;
	// begin inline asm
	shfl.sync.down.b32 %r467, %r468, %r469, %r480, %r481;
	// end inline asm
	setp.gt.s32 	%p61, %r456, 27;
	selp.b32 	%r484, 0, %r467, %p61;
	add.s32 	%r473, %r468, %r484;
	mov.b32 	%r474, 8;
	// begin inline asm
	shfl.sync.down.b32 %r472, %r473, %r474, %r480, %r481;
	// end inline asm
	setp.gt.s32 	%p62, %r456, 23;
	selp.b32 	%r485, 0, %r472, %p62;
	add.s32 	%r478, %r473, %r485;
	mov.b32 	%r479, 16;
	// begin inline asm
	shfl.sync.down.b32 %r477, %r478, %r479, %r480, %r481;
	// end inline asm
	setp.gt.s32 	%p63, %r456, 15;
	selp.b32 	%r486, 0, %r477, %p63;
	add.s32 	%r686, %r478, %r486;
	setp.ne.s32 	%p64, %r456, 0;
	@%p64 bra 	$L__BB7_36;
	shr.u32 	%r487, %r26, 3;
	and.b32  	%r488, %r487, 124;
	mov.u32 	%r489, _ZZN3cub18CUB_300001_SM_10006detail6reduce28DeviceReduceSingleTileKernelINS2_10policy_hubIiyN4cuda3std3__44plusIiEEE10Policy1000EPiSC_iS9_iiNS7_10__identityEEEvT0_T1_T2_T3_T4_T6_E12temp_storage;
	add.s32 	%r490, %r489, %r488;
	st.shared.u32 	[%r490+8], %r686;
$L__BB7_36:
	bar.sync 	0;
	setp.ne.s32 	%p65, %r26, 0;
	@%p65 bra 	$L__BB7_72;
	ld.shared.u32 	%r491, [_ZZN3cub18CUB_300001_SM_10006detail6reduce28DeviceReduceSingleTileKernelINS2_10policy_hubIiyN4cuda3std3__44plusIiEEE10Policy1000EPiSC_iS9_iiNS7_10__identityEEEvT0_T1_T2_T3_T4_T6_E12temp_storage+12];
	add.s32 	%r492, %r491, %r686;
	ld.shared.u32 	%r493, [_ZZN3cub18CUB_300001_SM_10006detail6reduce28DeviceReduceSingleTileKernelINS2_10policy_hubIiyN4cuda3std3__44plusIiEEE10Policy1000EPiSC_iS9_iiNS7_10__identityEEEvT0_T1_T2_T3_T4_T6_E12temp_storage+16];
	add.s32 	%r494, %r492, %r493;
	ld.shared.u32 	%r495, [_ZZN3cub18CUB_300001_SM_10006detail6reduce28DeviceReduceSingleTileKernelINS2_10policy_hubIiyN4cuda3std3__44plusIiEEE10Policy1000EPiSC_iS9_iiNS7_10__identityEEEvT0_T1_T2_T3_T4_T6_E12temp_storage+20];
	add.s32 	%r496, %r494, %r495;
	ld.shared.u32 	%r497, [_ZZN3cub18CUB_300001_SM_10006detail6reduce28DeviceReduceSingleTileKernelINS2_10policy_hubIiyN4cuda3std3__44plusIiEEE10Policy1000EPiSC_iS9_iiNS7_10__identityEEEvT0_T1_T2_T3_T4_T6_E12temp_storage+24];
	add.s32 	%r498, %r496, %r497;
	ld.shared.u32 	%r499, [_ZZN3cub18CUB_300001_SM_10006detail6reduce28DeviceReduceSingleTileKernelINS2_10policy_hubIiyN4cuda3std3__44plusIiEEE10Policy1000EPiSC_iS9_iiNS7_10__identityEEEvT0_T1_T2_T3_T4_T6_E12temp_storage+28];
	add.s32 	%r500, %r498, %r499;
	ld.shared.u32 	%r501, [_ZZN3cub18CUB_300001_SM_10006detail6reduce28DeviceReduceSingleTileKernelINS2_10policy_hubIiyN4cuda3std3__44plusIiEEE10Policy1000EPiSC_iS9_iiNS7_10__identityEEEvT0_T1_T2_T3_T4_T6_E12temp_storage+32];
	add.s32 	%r502, %r500, %r501;
	ld.shared.u32 	%r503, [_ZZN3cub18CUB_300001_SM_10006detail6reduce28DeviceReduceSingleTileKernelINS2_10policy_hubIiyN4cuda3std3__44plusIiEEE10Policy1000EPiSC_iS9_iiNS7_10__identityEEEvT0_T1_T2_T3_T4_T6_E12temp_storage+36];
	add.s32 	%r686, %r502, %r503;
	bra.uni 	$L__BB7_72;
$L__BB7_38:
	setp.gt.s32 	%p3, %r120, 4095;
	@%p3 bra 	$L__BB7_56;
	mov.u32 	%r60, %tid.x;
	setp.ge.s32 	%p20, %r60, %r120;
	mov.b32 	%r670, 0;
	mov.u32 	%r665, %r60;
	@%p20 bra 	$L__BB7_41;
	mul.wide.u32 	%rd66, %r60, 4;
	add.s64 	%rd65, %rd16, %rd66;
	// begin inline asm
	ld.global.nc.u32 %r670, [%rd65];
	// end inline asm
	add.s32 	%r665, %r60, 256;
$L__BB7_41:
	setp.ge.s32 	%p21, %r665, %r120;
	@%p21 bra 	$L__BB7_47;
	not.b32 	%r252, %r665;
	add.s32 	%r65, %r120, %r252;
	and.b32  	%r253, %r65, 768;
	setp.eq.s32 	%p22, %r253, 768;
	@%p22 bra 	$L__BB7_45;
	mul.wide.u32 	%rd67, %r665, 4;
	add.s64 	%rd123, %rd16, %rd67;
	shr.u32 	%r254, %r65, 8;
	add.s32 	%r255, %r254, 1;
	and.b32  	%r256, %r255, 3;
	neg.s32 	%r662, %r256;
$L__BB7_44:
	.pragma "nounroll";
	// begin inline asm
	ld.global.nc.u32 %r257, [%rd123];
	// end inline asm
	add.s32 	%r670, %r257, %r670;
	add.s32 	%r665, %r665, 256;
	add.s64 	%rd123, %rd123, 1024;
	add.s32 	%r662, %r662, 1;
	setp.ne.s32 	%p23, %r662, 0;
	@%p23 bra 	$L__BB7_44;
$L__BB7_45:
	setp.lt.u32 	%p24, %r65, 768;
	@%p24 bra 	$L__BB7_47;
$L__BB7_46:
	mul.wide.s32 	%rd73, %r665, 4;
	add.s64 	%rd69, %rd16, %rd73;
	// begin inline asm
	ld.global.nc.u32 %r258, [%rd69];
	// end inline asm
	add.s32 	%r262, %r258, %r670;
	add.s64 	%rd70, %rd69, 1024;
	// begin inline asm
	ld.global.nc.u32 %r259, [%rd70];
	// end inline asm
	add.s32 	%r263, %r259, %r262;
	add.s64 	%rd71, %rd69, 2048;
	// begin inline asm
	ld.global.nc.u32 %r260, [%rd71];
	// end inline asm
	add.s32 	%r264, %r260, %r263;
	add.s64 	%rd72, %rd69, 3072;
	// begin inline asm
	ld.global.nc.u32 %r261, [%rd72];
	// end inline asm
	add.s32 	%r670, %r261, %r264;
	add.s32 	%r665, %r665, 1024;
	setp.lt.s32 	%p25, %r665, %r120;
	@%p25 bra 	$L__BB7_46;
$L__BB7_47:
	setp.lt.s32 	%p26, %r120, 256;
	@%p26 bra 	$L__BB7_52;
	// begin inline asm
	mov.u32 %r328, %laneid;
	// end inline asm
	mov.b32 	%r331, 1;
	mov.b32 	%r352, 31;
	mov.b32 	%r353, -1;
	// begin inline asm
	shfl.sync.down.b32 %r329, %r670, %r331, %r352, %r353;
	// end inline asm
	setp.gt.s32 	%p42, %r328, 30;
	selp.b32 	%r354, 0, %r329, %p42;
	add.s32 	%r335, %r354, %r670;
	mov.b32 	%r336, 2;
	// begin inline asm
	shfl.sync.down.b32 %r334, %r335, %r336, %r352, %r353;
	// end inline asm
	setp.gt.s32 	%p43, %r328, 29;
	selp.b32 	%r355, 0, %r334, %p43;
	add.s32 	%r340, %r335, %r355;
	mov.b32 	%r341, 4;
	// begin inline asm
	shfl.sync.down.b32 %r339, %r340, %r341, %r352, %r353;
	// end inline asm
	setp.gt.s32 	%p44, %r328, 27;
	selp.b32 	%r356, 0, %r339, %p44;
	add.s32 	%r345, %r340, %r356;
	mov.b32 	%r346, 8;
	// begin inline asm
	shfl.sync.down.b32 %r344, %r345, %r346, %r352, %r353;
	// end inline asm
	setp.gt.s32 	%p45, %r328, 23;
	selp.b32 	%r357, 0, %r344, %p45;
	add.s32 	%r350, %r345, %r357;
	mov.b32 	%r351, 16;
	// begin inline asm
	shfl.sync.down.b32 %r349, %r350, %r351, %r352, %r353;
	// end inline asm
	setp.gt.s32 	%p46, %r328, 15;
	selp.b32 	%r358, 0, %r349, %p46;
	add.s32 	%r686, %r350, %r358;
	setp.ne.s32 	%p47, %r328, 0;
	@%p47 bra 	$L__BB7_50;
	shr.u32 	%r359, %r60, 3;
	and.b32  	%r360, %r359, 124;
	mov.u32 	%r361, _ZZN3cub18CUB_300001_SM_10006detail6reduce28DeviceReduceSingleTileKernelINS2_10policy_hubIiyN4cuda3std3__44plusIiEEE10Policy1000EPiSC_iS9_iiNS7_10__identityEEEvT0_T1_T2_T3_T4_T6_E12temp_storage;
	add.s32 	%r362, %r361, %r360;
	st.shared.u32 	[%r362+8], %r686;
$L__BB7_50:
	bar.sync 	0;
	setp.ne.s32 	%p48, %r60, 0;
	@%p48 bra 	$L__BB7_72;
	ld.shared.u32 	%r363, [_ZZN3cub18CUB_300001_SM_10006detail6reduce28DeviceReduceSingleTileKernelINS2_10policy_hubIiyN4cuda3std3__44plusIiEEE10Policy1000EPiSC_iS9_iiNS7_10__identityEEEvT0_T1_T2_T3_T4_T6_E12temp_storage+12];
	add.s32 	%r364, %r363, %r686;
	ld.shared.u32 	%r365, [_ZZN3cub18CUB_300001_SM_10006detail6reduce28DeviceReduceSingleTileKernelINS2_10policy_hubIiyN4cuda3std3__44plusIiEEE10Policy1000EPiSC_iS9_iiNS7_10__identityEEEvT0_T1_T2_T3_T4_T6_E12temp_storage+16];
	add.s32 	%r366, %r364, %r365;
	ld.shared.u32 	%r367, [_ZZN3cub18CUB_300001_SM_10006detail6reduce28DeviceReduceSingleTileKernelINS2_10policy_hubIiyN4cuda3std3__44plusIiEEE10Policy1000EPiSC_iS9_iiNS7_10__identityEEEvT0_T1_T2_T3_T4_T6_E12temp_storage+20];
	add.s32 	%r368, %r366, %r367;
	ld.shared.u32 	%r369, [_ZZN3cub18CUB_300001_SM_10006detail6reduce28DeviceReduceSingleTileKernelINS2_10policy_hubIiyN4cuda3std3__44plusIiEEE10Policy1000EPiSC_iS9_iiNS7_10__identityEEEvT0_T1_T2_T3_T4_T6_E12temp_storage+24];
	add.s32 	%r370, %r368, %r369;
	ld.shared.u32 	%r371, [_ZZN3cub18CUB_300001_SM_10006detail6reduce28DeviceReduceSingleTileKernelINS2_10policy_hubIiyN4cuda3std3__44plusIiEEE10Policy1000EPiSC_iS9_iiNS7_10__identityEEEvT0_T1_T2_T3_T4_T6_E12temp_storage+28];
	add.s32 	%r372, %r370, %r371;
	ld.shared.u32 	%r373, [_ZZN3cub18CUB_300001_SM_10006detail6reduce28DeviceReduceSingleTileKernelINS2_10policy_hubIiyN4cuda3std3__44plusIiEEE10Policy1000EPiSC_iS9_iiNS7_10__identityEEEvT0_T1_T2_T3_T4_T6_E12temp_storage+32];
	add.s32 	%r374, %r372, %r373;
	ld.shared.u32 	%r375, [_ZZN3cub18CUB_300001_SM_10006detail6reduce28DeviceReduceSingleTileKernelINS2_10policy_hubIiyN4cuda3std3__44plusIiEEE10Policy1000EPiSC_iS9_iiNS7_10__identityEEEvT0_T1_T2_T3_T4_T6_E12temp_storage+36];
	add.s32 	%r686, %r374, %r375;
	bra.uni 	$L__BB7_72;
$L__BB7_52:
	// begin inline asm
	mov.u32 %r265, %laneid;
	// end inline asm
	and.b32  	%r291, %r60, 992;
	add.s32 	%r292, %r291, 32;
	setp.gt.s32 	%p27, %r292, %r120;
	not.b32 	%r293, %r291;
	add.s32 	%r294, %r120, %r293;
	selp.b32 	%r289, %r294, 31, %p27;
	mov.b32 	%r268, 1;
	mov.b32 	%r290, -1;
	// begin inline asm
	shfl.sync.down.b32 %r266, %r670, %r268, %r289, %r290;
	// end inline asm
	setp.lt.s32 	%p28, %r265, %r289;
	selp.b32 	%r295, %r266, 0, %p28;
	add.s32 	%r272, %r295, %r670;
	mov.b32 	%r273, 2;
	// begin inline asm
	shfl.sync.down.b32 %r271, %r272, %r273, %r289, %r290;
	// end inline asm
	add.s32 	%r296, %r265, 2;
	setp.gt.s32 	%p29, %r296, %r289;
	selp.b32 	%r297, 0, %r271, %p29;
	add.s32 	%r277, %r272, %r297;
	mov.b32 	%r278, 4;
	// begin inline asm
	shfl.sync.down.b32 %r276, %r277, %r278, %r289, %r290;
	// end inline asm
	add.s32 	%r298, %r265, 4;
	setp.gt.s32 	%p30, %r298, %r289;
	selp.b32 	%r299, 0, %r276, %p30;
	add.s32 	%r282, %r277, %r299;
	mov.b32 	%r283, 8;
	// begin inline asm
	shfl.sync.down.b32 %r281, %r282, %r283, %r289, %r290;
	// end inline asm
	add.s32 	%r300, %r265, 8;
	setp.gt.s32 	%p31, %r300, %r289;
	selp.b32 	%r301, 0, %r281, %p31;
	add.s32 	%r287, %r282, %r301;
	mov.b32 	%r288, 16;
	// begin inline asm
	shfl.sync.down.b32 %r286, %r287, %r288, %r289, %r290;
	// end inline asm
	add.s32 	%r302, %r265, 16;
	setp.gt.s32 	%p32, %r302, %r289;
	selp.b32 	%r303, 0, %r286, %p32;
	add.s32 	%r686, %r287, %r303;
	setp.ne.s32 	%p33, %r265, 0;
	@%p33 bra 	$L__BB7_54;
	shr.u32 	%r304, %r60, 3;
	and.b32  	%r305, %r304, 124;
	mov.u32 	%r306, _ZZN3cub18CUB_300001_SM_10006detail6reduce28DeviceReduceSingleTileKernelINS2_10policy_hubIiyN4cuda3std3__44plusIiEEE10Policy1000EPiSC_iS9_iiNS7_10__identityEEEvT0_T1_T2_T3_T4_T6_E12temp_storage;
	add.s32 	%r307, %r306, %r305;
	st.shared.u32 	[%r307+8], %r686;
$L__BB7_54:
	bar.sync 	0;
	setp.ne.s32 	%p34, %r60, 0;
	@%p34 bra 	$L__BB7_72;
	setp.gt.s32 	%p35, %r120, 32;
	ld.shared.u32 	%r308, [_ZZN3cub18CUB_300001_SM_10006detail6reduce28DeviceReduceSingleTileKernelINS2_10policy_hubIiyN4cuda3std3__44plusIiEEE10Policy1000EPiSC_iS9_iiNS7_10__identityEEEvT0_T1_T2_T3_T4_T6_E12temp_storage+12];
	selp.b32 	%r309, %r308, 0, %p35;
	add.s32 	%r310, %r309, %r686;
	setp.gt.s32 	%p36, %r120, 64;
	ld.shared.u32 	%r311, [_ZZN3cub18CUB_300001_SM_10006detail6reduce28DeviceReduceSingleTileKernelINS2_10policy_hubIiyN4cuda3std3__44plusIiEEE10Policy1000EPiSC_iS9_iiNS7_10__identityEEEvT0_T1_T2_T3_T4_T6_E12temp_storage+16];
	selp.b32 	%r312, %r311, 0, %p36;
	add.s32 	%r313, %r310, %r312;
	setp.gt.s32 	%p37, %r120, 96;
	ld.shared.u32 	%r314, [_ZZN3cub18CUB_300001_SM_10006detail6reduce28DeviceReduceSingleTileKernelINS2_10policy_hubIiyN4cuda3std3__44plusIiEEE10Policy1000EPiSC_iS9_iiNS7_10__identityEEEvT0_T1_T2_T3_T4_T6_E12temp_storage+20];
	selp.b32 	%r315, %r314, 0, %p37;
	add.s32 	%r316, %r313, %r315;
	setp.gt.s32 	%p38, %r120, 128;
	ld.shared.u32 	%r317, [_ZZN3cub18CUB_300001_SM_10006detail6reduce28DeviceReduceSingleTileKernelINS2_10policy_hubIiyN4cuda3std3__44plusIiEEE10Policy1000EPiSC_iS9_iiNS7_10__identityEEEvT0_T1_T2_T3_T4_T6_E12temp_storage+24];
	selp.b32 	%r318, %r317, 0, %p38;
	add.s32 	%r319, %r316, %r318;
	setp.gt.s32 	%p39, %r120, 160;
	ld.shared.u32 	%r320, [_ZZN3cub18CUB_300001_SM_10006detail6reduce28DeviceReduceSingleTileKernelINS2_10policy_hubIiyN4cuda3std3__44plusIiEEE10Policy1000EPiSC_iS9_iiNS7_10__identityEEEvT0_T1_T2_T3_T4_T6_E12temp_storage+28];
	selp.b32 	%r321, %r320, 0, %p39;
	add.s32 	%r322, %r319, %r321;
	setp.gt.s32 	%p40, %r120, 192;
	ld.shared.u32 	%r323, [_ZZN3cub18CUB_300001_SM_10006detail6reduce28DeviceReduceSingleTileKernelINS2_10policy_hubIiyN4cuda3std3__44plusIiEEE10Policy1000EPiSC_iS9_iiNS7_10__identityEEEvT0_T1_T2_T3_T4_T6_E12temp_storage+32];
	selp.b32 	%r324, %r323, 0, %p40;
	add.s32 	%r325, %r322, %r324;
	setp.gt.s32 	%p41, %r120, 224;
	ld.shared.u32 	%r326, [_ZZN3cub18CUB_300001_SM_10006detail6reduce28DeviceReduceSingleTileKernelINS2_10policy_hubIiyN4cuda3std3__44plusIiEEE10Policy1000EPiSC_iS9_iiNS7_10__identityEEEvT0_T1_T2_T3_T4_T6_E12temp_storage+36];
	selp.b32 	%r327, %r326, 0, %p41;
	add.s32 	%r686, %r325, %r327;
	bra.uni 	$L__BB7_72;
$L__BB7_56:
	mov.u32 	%r85, %tid.x;
	mul.wide.u32 	%rd35, %r85, 4;
	add.s64 	%rd19, %rd16, %rd35;
	// begin inline asm
	ld.global.nc.u32 %r122, [%rd19];
	// end inline asm
	add.s64 	%rd20, %rd19, 1024;
	// begin inline asm
	ld.global.nc.u32 %r123, [%rd20];
	// end inline asm
	add.s64 	%rd21, %rd19, 2048;
	// begin inline asm
	ld.global.nc.u32 %r124, [%rd21];
	// end inline asm
	add.s64 	%rd22, %rd19, 3072;
	// begin inline asm
	ld.global.nc.u32 %r125, [%rd22];
	// end inline asm
	add.s64 	%rd23, %rd19, 4096;
	// begin inline asm
	ld.global.nc.u32 %r126, [%rd23];
	// end inline asm
	add.s64 	%rd24, %rd19, 5120;
	// begin inline asm
	ld.global.nc.u32 %r127, [%rd24];
	// end inline asm
	add.s64 	%rd25, %rd19, 6144;
	// begin inline asm
	ld.global.nc.u32 %r128, [%rd25];
	// end inline asm
	add.s64 	%rd26, %rd19, 7168;
	// begin inline asm
	ld.global.nc.u32 %r129, [%rd26];
	// end inline asm
	add.s64 	%rd27, %rd19, 8192;
	// begin inline asm
	ld.global.nc.u32 %r130, [%rd27];
	// end inline asm
	add.s64 	%rd28, %rd19, 9216;
	// begin inline asm
	ld.global.nc.u32 %r131, [%rd28];
	// end inline asm
	add.s64 	%rd29, %rd19, 10240;
	// begin inline asm
	ld.global.nc.u32 %r132, [%rd29];
	// end inline asm
	add.s64 	%rd30, %rd19, 11264;
	// begin inline asm
	ld.global.nc.u32 %r133, [%rd30];
	// end inline asm
	add.s64 	%rd31, %rd19, 12288;
	// begin inline asm
	ld.global.nc.u32 %r134, [%rd31];
	// end inline asm
	add.s64 	%rd32, %rd19, 13312;
	// begin inline asm
	ld.global.nc.u32 %r135, [%rd32];
	// end inline asm
	add.s64 	%rd33, %rd19, 14336;
	// begin inline asm
	ld.global.nc.u32 %r136, [%rd33];
	// end inline asm
	add.s64 	%rd34, %rd19, 15360;
	// begin inline asm
	ld.global.nc.u32 %r137, [%rd34];
	// end inline asm
	add.s32 	%r139, %r123, %r122;
	add.s32 	%r140, %r124, %r139;
	add.s32 	%r141, %r125, %r140;
	add.s32 	%r142, %r126, %r141;
	add.s32 	%r143, %r127, %r142;
	add.s32 	%r144, %r128, %r143;
	add.s32 	%r145, %r129, %r144;
	add.s32 	%r146, %r130, %r145;
	add.s32 	%r147, %r131, %r146;
	add.s32 	%r148, %r132, %r147;
	add.s32 	%r149, %r133, %r148;
	add.s32 	%r150, %r134, %r149;
	add.s32 	%r151, %r135, %r150;
	add.s32 	%r152, %r136, %r151;
	add.s32 	%r685, %r137, %r152;
	setp.lt.u32 	%p4, %r120, 8192;
	mov.b32 	%r674, 4096;
	@%p4 bra 	$L__BB7_60;
	add.s32 	%r87, %r120, -4096;
	mov.b32 	%r674, 4096;
$L__BB7_58:
	mul.wide.s32 	%rd52, %r674, 4;
	add.s64 	%rd36, %rd19, %rd52;
	// begin inline asm
	ld.global.nc.u32 %r154, [%rd36];
	// end inline asm
	add.s64 	%rd37, %rd36, 1024;
	// begin inline asm
	ld.global.nc.u32 %r155, [%rd37];
	// end inline asm
	add.s64 	%rd38, %rd36, 2048;
	// begin inline asm
	ld.global.nc.u32 %r156, [%rd38];
	// end inline asm
	add.s64 	%rd39, %rd36, 3072;
	// begin inline asm
	ld.global.nc.u32 %r157, [%rd39];
	// end inline asm
	add.s64 	%rd40, %rd36, 4096;
	// begin inline asm
	ld.global.nc.u32 %r158, [%rd40];
	// end inline asm
	add.s64 	%rd41, %rd36, 5120;
	// begin inline asm
	ld.global.nc.u32 %r159, [%rd41];
	// end inline asm
	add.s64 	%rd42, %rd36, 6144;
	// begin inline asm
	ld.global.nc.u32 %r160, [%rd42];
	// end inline asm
	add.s64 	%rd43, %rd36, 7168;
	// begin inline asm
	ld.global.nc.u32 %r161, [%rd43];
	// end inline asm
	add.s64 	%rd44, %rd36, 8192;
	// begin inline asm
	ld.global.nc.u32 %r162, [%rd44];
	// end inline asm
	add.s64 	%rd45, %rd36, 9216;
	// begin inline asm
	ld.global.nc.u32 %r163, [%rd45];
	// end inline asm
	add.s64 	%rd46, %rd36, 10240;
	// begin inline asm
	ld.global.nc.u32 %r164, [%rd46];
	// end inline asm
	add.s64 	%rd47, %rd36, 11264;
	// begin inline asm
	ld.global.nc.u32 %r165, [%rd47];
	// end inline asm
	add.s64 	%rd48, %rd36, 12288;
	// begin inline asm
	ld.global.nc.u32 %r166, [%rd48];
	// end inline asm
	add.s64 	%rd49, %rd36, 13312;
	// begin inline asm
	ld.global.nc.u32 %r167, [%rd49];
	// end inline asm
	add.s64 	%rd50, %rd36, 14336;
	// begin inline asm
	ld.global.nc.u32 %r168, [%rd50];
	// end inline asm
	add.s64 	%rd51, %rd36, 15360;
	// begin inline asm
	ld.global.nc.u32 %r169, [%rd51];
	// end inline asm
	add.s32 	%r170, %r154, %r685;
	add.s32 	%r171, %r155, %r170;
	add.s32 	%r172, %r156, %r171;
	add.s32 	%r173, %r157, %r172;
	add.s32 	%r174, %r158, %r173;
	add.s32 	%r175, %r159, %r174;
	add.s32 	%r176, %r160, %r175;
	add.s32 	%r177, %r161, %r176;
	add.s32 	%r178, %r162, %r177;
	add.s32 	%r179, %r163, %r178;
	add.s32 	%r180, %r164, %r179;
	add.s32 	%r181, %r165, %r180;
	add.s32 	%r182, %r166, %r181;
	add.s32 	%r183, %r167, %r182;
	add.s32 	%r184, %r168, %r183;
	add.s32 	%r685, %r169, %r184;
	sub.s32 	%r185, %r120, %r674;
	setp.lt.s32 	%p5, %r185, 4096;
	@%p5 bra 	$L__BB7_68;
	add.s32 	%r674, %r674, 4096;
	setp.le.s32 	%p6, %r674, %r87;
	@%p6 bra 	$L__BB7_58;
$L__BB7_60:
	setp.le.s32 	%p7, %r120, %r674;
	@%p7 bra 	$L__BB7_68;
	sub.s32 	%r94, %r120, %r674;
	setp.ge.s32 	%p8, %r85, %r94;
	@%p8 bra 	$L__BB7_68;
	not.b32 	%r187, %r85;
	add.s32 	%r188, %r120, %r187;
	sub.s32 	%r95, %r188, %r674;
	and.b32  	%r189, %r95, 768;
	setp.eq.s32 	%p9, %r189, 768;
	mov.u32 	%r679, %r85;
	@%p9 bra 	$L__BB7_65;
	add.s32 	%r676, %r85, %r674;
	shr.u32 	%r190, %r95, 8;
	add.s32 	%r191, %r190, 1;
	and.b32  	%r192, %r191, 3;
	neg.s32 	%r675, %r192;
	mov.u32 	%r679, %r85;
$L__BB7_64:
	.pragma "nounroll";
	mul.wide.u32 	%rd54, %r676, 4;
	add.s64 	%rd53, %rd16, %rd54;
	// begin inline asm
	ld.global.nc.u32 %r193, [%rd53];
	// end inline asm
	add.s32 	%r685, %r193, %r685;
	add.s32 	%r679, %r679, 256;
	add.s32 	%r676, %r676, 256;
	add.s32 	%r675, %r675, 1;
	setp.ne.s32 	%p10, %r675, 0;
	@%p10 bra 	$L__BB7_64;
$L__BB7_65:
	setp.lt.u32 	%p11, %r95, 768;
	@%p11 bra 	$L__BB7_68;
	cvt.u64.u32 	%rd55, %r679;
	cvt.u64.u32 	%rd56, %r674;
	add.s64 	%rd57, %rd55, %rd56;
	shl.b64 	%rd58, %rd57, 2;
	add.s64 	%rd59, %rd58, %rd16;
	add.s64 	%rd124, %rd59, 2048;
	add.s32 	%r682, %r679, %r674;
$L__BB7_67:
	mul.wide.u32 	%rd64, %r682, 4;
	add.s64 	%rd60, %rd16, %rd64;
	// begin inline asm
	ld.global.nc.u32 %r194, [%rd60];
	// end inline asm
	add.s32 	%r198, %r194, %r685;
	add.s64 	%rd61, %rd124, -1024;
	// begin inline asm
	ld.global.nc.u32 %r195, [%rd61];
	// end inline asm
	add.s32 	%r199, %r195, %r198;
	// begin inline asm
	ld.global.nc.u32 %r196, [%rd124];
	// end inline asm
	add.s32 	%r200, %r196, %r199;
	add.s64 	%rd63, %rd124, 1024;
	// begin inline asm
	ld.global.nc.u32 %r197, [%rd63];
	// end inline asm
	add.s32 	%r685, %r197, %r200;
	add.s32 	%r679, %r679, 1024;
	add.s64 	%rd124, %rd124, 4096;
	add.s32 	%r682, %r682, 1024;
	setp.lt.s32 	%p12, %r679, %r94;
	@%p12 bra 	$L__BB7_67;
$L__BB7_68:
	// begin inline asm
	mov.u32 %r201, %laneid;
	// end inline asm
	mov.b32 	%r204, 1;
	mov.b32 	%r225, 31;
	mov.b32 	%r226, -1;
	// begin inline asm
	shfl.sync.down.b32 %r202, %r685, %r204, %r225, %r226;
	// end inline asm
	setp.gt.s32 	%p13, %r201, 30;
	selp.b32 	%r227, 0, %r202, %p13;
	add.s32 	%r208, %r227, %r685;
	mov.b32 	%r209, 2;
	// begin inline asm
	shfl.sync.down.b32 %r207, %r208, %r209, %r225, %r226;
	// end inline asm
	setp.gt.s32 	%p14, %r201, 29;
	selp.b32 	%r228, 0, %r207, %p14;
	add.s32 	%r213, %r208, %r228;
	mov.b32 	%r214, 4;
	// begin inline asm
	shfl.sync.down.b32 %r212, %r213, %r214, %r225, %r226;
	// end inline asm
	setp.gt.s32 	%p15, %r201, 27;
	selp.b32 	%r229, 0, %r212, %p15;
	add.s32 	%r218, %r213, %r229;
	mov.b32 	%r219, 8;
	// begin inline asm
	shfl.sync.down.b32 %r217, %r218, %r219, %r225, %r226;
	// end inline asm
	setp.gt.s32 	%p16, %r201, 23;
	selp.b32 	%r230, 0, %r217, %p16;
	add.s32 	%r223, %r218, %r230;
	mov.b32 	%r224, 16;
	// begin inline asm
	shfl.sync.down.b32 %r222, %r223, %r224, %r225, %r226;
	// end inline asm
	setp.gt.s32 	%p17, %r201, 15;
	selp.b32 	%r231, 0, %r222, %p17;
	add.s32 	%r686, %r223, %r231;
	setp.ne.s32 	%p18, %r201, 0;
	@%p18 bra 	$L__BB7_70;
	shr.u32 	%r232, %r85, 3;
	and.b32  	%r233, %r232, 124;
	mov.u32 	%r234, _ZZN3cub18CUB_300001_SM_10006detail6reduce28DeviceReduceSingleTileKernelINS2_10policy_hubIiyN4cuda3std3__44plusIiEEE10Policy1000EPiSC_iS9_iiNS7_10__identityEEEvT0_T1_T2_T3_T4_T6_E12temp_storage;
	add.s32 	%r235, %r234, %r233;
	st.shared.u32 	[%r235+8], %r686;
$L__BB7_70:
	bar.sync 	0;
	setp.ne.s32 	%p19, %r85, 0;
	@%p19 bra 	$L__BB7_72;
	ld.shared.u32 	%r236, [_ZZN3cub18CUB_300001_SM_10006detail6reduce28DeviceReduceSingleTileKernelINS2_10policy_hubIiyN4cuda3std3__44plusIiEEE10Policy1000EPiSC_iS9_iiNS7_10__identityEEEvT0_T1_T2_T3_T4_T6_E12temp_storage+12];
	add.s32 	%r237, %r236, %r686;
	ld.shared.u32 	%r238, [_ZZN3cub18CUB_300001_SM_10006detail6reduce28DeviceReduceSingleTileKernelINS2_10policy_hubIiyN4cuda3std3__44plusIiEEE10Policy1000EPiSC_iS9_iiNS7_10__identityEEEvT0_T1_T2_T3_T4_T6_E12temp_storage+16];
	add.s32 	%r239, %r237, %r238;
	ld.shared.u32 	%r240, [_ZZN3cub18CUB_300001_SM_10006detail6reduce28DeviceReduceSingleTileKernelINS2_10policy_hubIiyN4cuda3std3__44plusIiEEE10Policy1000EPiSC_iS9_iiNS7_10__identityEEEvT0_T1_T2_T3_T4_T6_E12temp_storage+20];
	add.s32 	%r241, %r239, %r240;
	ld.shared.u32 	%r242, [_ZZN3cub18CUB_300001_SM_10006detail6reduce28DeviceReduceSingleTileKernelINS2_10policy_hubIiyN4cuda3std3__44plusIiEEE10Policy1000EPiSC_iS9_iiNS7_10__identityEEEvT0_T1_T2_T3_T4_T6_E12temp_storage+24];
	add.s32 	%r243, %r241, %r242;
	ld.shared.u32 	%r244, [_ZZN3cub18CUB_300001_SM_10006detail6reduce28DeviceReduceSingleTileKernelINS2_10policy_hubIiyN4cuda3std3__44plusIiEEE10Policy1000EPiSC_iS9_iiNS7_10__identityEEEvT0_T1_T2_T3_T4_T6_E12temp_storage+28];
	add.s32 	%r245, %r243, %r244;
	ld.shared.u32 	%r246, [_ZZN3cub18CUB_300001_SM_10006detail6reduce28DeviceReduceSingleTileKernelINS2_10policy_hubIiyN4cuda3std3__44plusIiEEE10Policy1000EPiSC_iS9_iiNS7_10__identityEEEvT0_T1_T2_T3_T4_T6_E12temp_storage+32];
	add.s32 	%r247, %r245, %r246;
	ld.shared.u32 	%r248, [_ZZN3cub18CUB_300001_SM_10006detail6reduce28DeviceReduceSingleTileKernelINS2_10policy_hubIiyN4cuda3std3__44plusIiEEE10Policy1000EPiSC_iS9_iiNS7_10__identityEEEvT0_T1_T2_T3_T4_T6_E12temp_storage+36];
	add.s32 	%r686, %r247, %r248;
$L__BB7_72:
	mov.u32 	%r631, %tid.x;
	setp.ne.s32 	%p95, %r631, 0;
	@%p95 bra 	$L__BB7_74;
	add.s32 	%r632, %r686, %r121;
	st.global.u32 	[%rd1], %r632;
$L__BB7_74:
	ret;

}
	// .globl	_ZN3cub18CUB_300001_SM_10006detail8for_each13static_kernelINS2_12policy_hub_t12policy_500_tEmN6thrust24THRUST_300001_SM_1000_NS8cuda_cub20__uninitialized_fill7functorINS7_10device_ptrIiEEiEEEEvT0_T1_
.visible .entry _ZN3cub18CUB_300001_SM_10006detail8for_each13static_kernelINS2_12policy_hub_t12policy_500_tEmN6thrust24THRUST_300001_SM_1000_NS8cuda_cub20__uninitialized_fill7functorINS7_10device_ptrIiEEiEEEEvT0_T1_(
	.param .u64 _ZN3cub18CUB_300001_SM_10006detail8for_each13static_kernelINS2_12policy_hub_t12policy_500_tEmN6thrust24THRUST_300001_SM_1000_NS8cuda_cub20__uninitialized_fill7functorINS7_10device_ptrIiEEiEEEEvT0_T1__param_0,
	.param .align 8 .b8 _ZN3cub18CUB_300001_SM_10006detail8for_each13static_kernelINS2_12policy_hub_t12policy_500_tEmN6thrust24THRUST_300001_SM_1000_NS8cuda_cub20__uninitialized_fill7functorINS7_10device_ptrIiEEiEEEEvT0_T1__param_1[16]
)
.maxntid 256
{
	.reg .pred 	%p<4>;
	.reg .b16 	%rs<5>;
	.reg .b32 	%r<12>;
	.reg .b64 	%rd<16>;

	ld.param.u32 	%r3, [_ZN3cub18CUB_300001_SM_10006detail8for_each13static_kernelINS2_12policy_hub_t12policy_500_tEmN6thrust24THRUST_300001_SM_1000_NS8cuda_cub20__uninitialized_fill7functorINS7_10device_ptrIiEEiEEEEvT0_T1__param_1+8];
	ld.param.u64 	%rd4, [_ZN3cub18CUB_300001_SM_10006detail8for_each13static_kernelINS2_12policy_hub_t12policy_500_tEmN6thrust24THRUST_300001_SM_1000_NS8cuda_cub20__uninitialized_fill7functorINS7_10device_ptrIiEEiEEEEvT0_T1__param_1];
	ld.param.u64 	%rd5, [_ZN3cub18CUB_300001_SM_10006detail8for_each13static_kernelINS2_12policy_hub_t12policy_500_tEmN6thrust24THRUST_300001_SM_1000_NS8cuda_cub20__uninitialized_fill7functorINS7_10device_ptrIiEEiEEEEvT0_T1__param_0];
	mov.u32 	%r9, %ctaid.x;
	mul.wide.u32 	%rd1, %r9, 512;
	sub.s64 	%rd2, %rd5, %rd1;
	setp.lt.u64 	%p1, %rd2, 512;
	@%p1 bra 	$L__BB8_2;
	mov.u32 	%r11, %tid.x;
	cvta.to.global.u64 	%rd11, %rd4;
	cvt.u64.u32 	%rd12, %r11;
	add.s64 	%rd13, %rd1, %rd12;
	shl.b64 	%rd14, %rd13, 2;
	add.s64 	%rd15, %rd11, %rd14;
	st.global.u32 	[%rd15], %r3;
	st.global.u32 	[%rd15+1024], %r3;
	bra.uni 	$L__BB8_6;
$L__BB8_2:
	cvta.to.global.u64 	%rd6, %rd4;
	mov.u32 	%r2, %tid.x;
	cvt.u64.u32 	%rd7, %r2;
	setp.le.u64 	%p2, %rd2, %rd7;
	add.s64 	%rd8, %rd1, %rd7;
	shl.b64 	%rd9, %rd8, 2;
	add.s64 	%rd3, %rd6, %rd9;
	@%p2 bra 	$L__BB8_4;
	st.global.u32 	[%rd3], %r3;
$L__BB8_4:
	add.s32 	%r10, %r2, 256;
	cvt.u64.u32 	%rd10, %r10;
	setp.le.u64 	%p3, %rd2, %rd10;
	@%p3 bra 	$L__BB8_6;
	st.global.u32 	[%rd3+1024], %r3;
$L__BB8_6:
	ret;

}


// ===== COMPILED SASS (sm_100) =====

	.target	sm_100

	.elftype	@"ET_EXEC"


//--------------------- .note.nv.tkinfo           --------------------------
	.section	.note.nv.tkinfo,"",@"SHT_NOTE"
	.sectionflags	@"SHF_NOTE_NV_TKINFO"
	.tkinfo
        /*0018*/ 	.word	0x00000002
        /*0030*/ 	.string	""
        /*0030*/ 	.string	"ptxas"
        /*0030*/ 	.string	"Cuda compilation tools, release 13.0, V13.0.88"
        /*0030*/ 	.string	"Build cuda_13.0.r13.0/compiler.36424714_0"
        /*0030*/ 	.string	"-arch sm_100 -m 64 "



//--------------------- .note.nv.cuinfo           --------------------------
	.section	.note.nv.cuinfo,"",@"SHT_NOTE"
	.sectionflags	@"SHF_NOTE_NV_CUINFO"
        /*0018*/ 	.short	0x0002
        /*001a*/ 	.short	0x0064
        /*001c*/ 	.short	0x0082
	.zero		2


//--------------------- .nv.info                  --------------------------
	.section	.nv.info,"",@"SHT_CUDA_INFO"
	.align	4


	//----- nvinfo : EIATTR_REGCOUNT
	.align		4
        /*0000*/ 	.byte	0x04, 0x2f
        /*0002*/ 	.short	(.L_44 - .L_43)
	.align		4
.L_43:
        /*0004*/ 	.word	index@(_Z10fillKernelPii)
        /*0008*/ 	.word	0x00000008


	//----- nvinfo : EIATTR_FRAME_SIZE
	.align		4
.L_44:
        /*000c*/ 	.byte	0x04, 0x11
        /*000e*/ 	.short	(.L_46 - .L_45)
	.align		4
.L_45:
        /*0010*/ 	.word	index@(_Z10fillKernelPii)
        /*0014*/ 	.word	0x00000000


	//----- nvinfo : EIATTR_REGCOUNT
	.align		4
.L_46:
        /*0018*/ 	.byte	0x04, 0x2f
        /*001a*/ 	.short	(.L_48 - .L_47)
	.align		4
.L_47:
        /*001c*/ 	.word	index@(_ZN3cub18CUB_300001_SM_10006detail11EmptyKernelIvEEvv)
        /*0020*/ 	.word	0x00000004


	//----- nvinfo : EIATTR_FRAME_SIZE
	.align		4
.L_48:
        /*0024*/ 	.byte	0x04, 0x11
        /*0026*/ 	.short	(.L_50 - .L_49)
	.align		4
.L_49:
        /*0028*/ 	.word	index@(_ZN3cub18CUB_300001_SM_10006detail11EmptyKernelIvEEvv)
        /*002c*/ 	.word	0x00000000


	//----- nvinfo : EIATTR_REGCOUNT
	.align		4
.L_50:
        /*0030*/ 	.byte	0x04, 0x2f
        /*0032*/ 	.short	(.L_52 - .L_51)
	.align		4
.L_51:
        /*0034*/ 	.word	index@(_ZN3cub18CUB_300001_SM_10006detail6reduce28DeviceReduceSingleTileKernelINS2_10policy_hubIijN4cuda3std3__44plusIiEEE10Policy1000EN6thrust24THRUST_300001_SM_1000_NS6detail15normal_iteratorINSD_10device_ptrIiEEEEPijS9_iiNS7_10__identityEEEvT0_T1_T2_T3_T4_T6_)
        /*0038*/ 	.word	0x00000020


	//----- nvinfo : EIATTR_FRAME_SIZE
	.align		4
.L_52:
        /*003c*/ 	.byte	0x04, 0x11
        /*003e*/ 	.short	(.L_54 - .L_53)
	.align		4
.L_53:
        /*0040*/ 	.word	index@(_ZN3cub18CUB_300001_SM_10006detail6reduce28DeviceReduceSingleTileKernelINS2_10policy_hubIijN4cuda3std3__44plusIiEEE10Policy1000EN6thrust24THRUST_300001_SM_1000_NS6detail15normal_iteratorINSD_10device_ptrIiEEEEPijS9_iiNS7_10__identityEEEvT0_T1_T2_T3_T4_T6_)
        /*0044*/ 	.word	0x00000000


	//----- nvinfo : EIATTR_REGCOUNT
	.align		4
.L_54:
        /*0048*/ 	.byte	0x04, 0x2f
        /*004a*/ 	.short	(.L_56 - .L_55)
	.align		4
.L_55:
        /*004c*/ 	.word	index@(_ZN3cub18CUB_300001_SM_10006detail6reduce18DeviceReduceKernelINS2_10policy_hubIijN4cuda3std3__44plusIiEEE10Policy1000EN6thrust24THRUST_300001_SM_1000_NS6detail15normal_iteratorINSD_10device_ptrIiEEEEjS9_iNS7_10__identityEEEvT0_PT3_T1_NS0_13GridEvenShareISN_EET2_T4_)
        /*0050*/ 	.word	0x00000020


	//----- nvinfo : EIATTR_FRAME_SIZE
	.align		4
.L_56:
        /*0054*/ 	.byte	0x04, 0x11
        /*0056*/ 	.short	(.L_58 - .L_57)
	.align		4
.L_57:
        /*0058*/ 	.word	index@(_ZN3cub18CUB_300001_SM_10006detail6reduce18DeviceReduceKernelINS2_10policy_hubIijN4cuda3std3__44plusIiEEE10Policy1000EN6thrust24THRUST_300001_SM_1000_NS6detail15normal_iteratorINSD_10device_ptrIiEEEEjS9_iNS7_10__identityEEEvT0_PT3_T1_NS0_13GridEvenShareISN_EET2_T4_)
        /*005c*/ 	.word	0x00000000


	//----- nvinfo : EIATTR_REGCOUNT
	.align		4
.L_58:
        /*0060*/ 	.byte	0x04, 0x2f
        /*0062*/ 	.short	(.L_60 - .L_59)
	.align		4
.L_59:
        /*0064*/ 	.word	index@(_ZN3cub18CUB_300001_SM_10006detail6reduce28DeviceReduceSingleTileKernelINS2_10policy_hubIijN4cuda3std3__44plusIiEEE10Policy1000EPiSC_iS9_iiNS7_10__identityEEEvT0_T1_T2_T3_T4_T6_)
        /*0068*/ 	.word	0x00000020


	//----- nvinfo : EIATTR_FRAME_SIZE
	.align		4
.L_60:
        /*006c*/ 	.byte	0x04, 0x11
        /*006e*/ 	.short	(.L_62 - .L_61)
	.align		4
.L_61:
        /*0070*/ 	.word	index@(_ZN3cub18CUB_300001_SM_10006detail6reduce28DeviceReduceSingleTileKernelINS2_10policy_hubIijN4cuda3std3__44plusIiEEE10Policy1000EPiSC_iS9_iiNS7_10__identityEEEvT0_T1_T2_T3_T4_T6_)
        /*0074*/ 	.word	0x00000000


	//----- nvinfo : EIATTR_REGCOUNT
	.align		4
.L_62:
        /*0078*/ 	.byte	0x04, 0x2f
        /*007a*/ 	.short	(.L_64 - .L_63)
	.align		4
.L_63:
        /*007c*/ 	.word	index@(_ZN3cub18CUB_300001_SM_10006detail6reduce28DeviceReduceSingleTileKernelINS2_10policy_hubIiyN4cuda3std3__44plusIiEEE10Policy1000EN6thrust24THRUST_300001_SM_1000_NS6detail15normal_iteratorINSD_10device_ptrIiEEEEPiyS9_iiNS7_10__identityEEEvT0_T1_T2_T3_T4_T6_)
        /*0080*/ 	.word	0x0000001f


	//----- nvinfo : EIATTR_FRAME_SIZE
	.align		4
.L_64:
        /*0084*/ 	.byte	0x04, 0x11
        /*0086*/ 	.short	(.L_66 - .L_65)
	.align		4
.L_65:
        /*0088*/ 	.word	index@(_ZN3cub18CUB_300001_SM_10006detail6reduce28DeviceReduceSingleTileKernelINS2_10policy_hubIiyN4cuda3std3__44plusIiEEE10Policy1000EN6thrust24THRUST_300001_SM_1000_NS6detail15normal_iteratorINSD_10device_ptrIiEEEEPiyS9_iiNS7_10__identityEEEvT0_T1_T2_T3_T4_T6_)
        /*008c*/ 	.word	0x00000000


	//----- nvinfo : EIATTR_REGCOUNT
	.align		4
.L_66:
        /*0090*/ 	.byte	0x04, 0x2f
        /*0092*/ 	.short	(.L_68 - .L_67)
	.align		4
.L_67:
        /*0094*/ 	.word	index@(_ZN3cub18CUB_300001_SM_10006detail6reduce18DeviceReduceKernelINS2_10policy_hubIiyN4cuda3std3__44plusIiEEE10Policy1000EN6thrust24THRUST_300001_SM_1000_NS6detail15normal_iteratorINSD_10device_ptrIiEEEEyS9_iNS7_10__identityEEEvT0_PT3_T1_NS0_13GridEvenShareISN_EET2_T4_)
        /*0098*/ 	.word	0x0000001e


	//----- nvinfo : EIATTR_FRAME_SIZE
	.align		4
.L_68:
        /*009c*/ 	.byte	0x04, 0x11
        /*009e*/ 	.short	(.L_70 - .L_69)
	.align		4
.L_69:
        /*00a0*/ 	.word	index@(_ZN3cub18CUB_300001_SM_10006detail6reduce18DeviceReduceKernelINS2_10policy_hubIiyN4cuda3std3__44plusIiEEE10Policy1000EN6thrust24THRUST_300001_SM_1000_NS6detail15normal_iteratorINSD_10device_ptrIiEEEEyS9_iNS7_10__identityEEEvT0_PT3_T1_NS0_13GridEvenShareISN_EET2_T4_)
        /*00a4*/ 	.word	0x00000000


	//----- nvinfo : EIATTR_REGCOUNT
	.align		4
.L_70:
        /*00a8*/ 	.byte	0x04, 0x2f
        /*00aa*/ 	.short	(.L_72 - .L_71)
	.align		4
.L_71:
        /*00ac*/ 	.word	index@(_ZN3cub18CUB_300001_SM_10006detail6reduce28DeviceReduceSingleTileKernelINS2_10policy_hubIiyN4cuda3std3__44plusIiEEE10Policy1000EPiSC_iS9_iiNS7_10__identityEEEvT0_T1_T2_T3_T4_T6_)
        /*00b0*/ 	.word	0x00000020


	//----- nvinfo : EIATTR_FRAME_SIZE
	.align		4
.L_72:
        /*00b4*/ 	.byte	0x04, 0x11
        /*00b6*/ 	.short	(.L_74 - .L_73)
	.align		4
.L_73:
        /*00b8*/ 	.word	index@(_ZN3cub18CUB_300001_SM_10006detail6reduce28DeviceReduceSingleTileKernelINS2_10policy_hubIiyN4cuda3std3__44plusIiEEE10Policy1000EPiSC_iS9_iiNS7_10__identityEEEvT0_T1_T2_T3_T4_T6_)
        /*00bc*/ 	.word	0x00000000


	//----- nvinfo : EIATTR_REGCOUNT
	.align		4
.L_74:
        /*00c0*/ 	.byte	0x04, 0x2f
        /*00c2*/ 	.short	(.L_76 - .L_75)
	.align		4
.L_75:
        /*00c4*/ 	.word	index@(_ZN3cub18CUB_300001_SM_10006detail8for_each13static_kernelINS2_12policy_hub_t12policy_500_tEmN6thrust24THRUST_300001_SM_1000_NS8cuda_cub20__uninitialized_fill7functorINS7_10device_ptrIiEEiEEEEvT0_T1_)
        /*00c8*/ 	.word	0x00000008


	//----- nvinfo : EIATTR_FRAME_SIZE
	.align		4
.L_76:
        /*00cc*/ 	.byte	0x04, 0x11
        /*00ce*/ 	.short	(.L_78 - .L_77)
	.align		4
.L_77:
        /*00d0*/ 	.word	index@(_ZN3cub18CUB_300001_SM_10006detail8for_each13static_kernelINS2_12policy_hub_t12policy_500_tEmN6thrust24THRUST_300001_SM_1000_NS8cuda_cub20__uninitialized_fill7functorINS7_10device_ptrIiEEiEEEEvT0_T1_)
        /*00d4*/ 	.word	0x00000000


	//----- nvinfo : EIATTR_MIN_STACK_SIZE
	.align		4
.L_78:
        /*00d8*/ 	.byte	0x04, 0x12
        /*00da*/ 	.short	(.L_80 - .L_79)
	.align		4
.L_79:
        /*00dc*/ 	.word	index@(_ZN3cub18CUB_300001_SM_10006detail8for_each13static_kernelINS2_12policy_hub_t12policy_500_tEmN6thrust24THRUST_300001_SM_1000_NS8cuda_cub20__uninitialized_fill7functorINS7_10device_ptrIiEEiEEEEvT0_T1_)
        /*00e0*/ 	.word	0x00000000


	//----- nvinfo : EIATTR_MIN_STACK_SIZE
	.align		4
.L_80:
        /*00e4*/ 	.byte	0x04, 0x12
        /*00e6*/ 	.short	(.L_82 - .L_81)
	.align		4
.L_81:
        /*00e8*/ 	.word	index@(_ZN3cub18CUB_300001_SM_10006detail6reduce28DeviceReduceSingleTileKernelINS2_10policy_hubIiyN4cuda3std3__44plusIiEEE10Policy1000EPiSC_iS9_iiNS7_10__identityEEEvT0_T1_T2_T3_T4_T6_)
        /*00ec*/ 	.word	0x00000000


	//----- nvinfo : EIATTR_MIN_STACK_SIZE
	.align		4
.L_82:
        /*00f0*/ 	.byte	0x04, 0x12
        /*00f2*/ 	.short	(.L_84 - .L_83)
	.align		4
.L_83:
        /*00f4*/ 	.word	index@(_ZN3cub18CUB_300001_SM_10006detail6reduce18DeviceReduceKernelINS2_10policy_hubIiyN4cuda3std3__44plusIiEEE10Policy1000EN6thrust24THRUST_300001_SM_1000_NS6detail15normal_iteratorINSD_10device_ptrIiEEEEyS9_iNS7_10__identityEEEvT0_PT3_T1_NS0_13GridEvenShareISN_EET2_T4_)
        /*00f8*/ 	.word	0x00000000


	//----- nvinfo : EIATTR_MIN_STACK_SIZE
	.align		4
.L_84:
        /*00fc*/ 	.byte	0x04, 0x12
        /*00fe*/ 	.short	(.L_86 - .L_85)
	.align		4
.L_85:
        /*0100*/ 	.word	index@(_ZN3cub18CUB_300001_SM_10006detail6reduce28DeviceReduceSingleTileKernelINS2_10policy_hubIiyN4cuda3std3__44plusIiEEE10Policy1000EN6thrust24THRUST_300001_SM_1000_NS6detail15normal_iteratorINSD_10device_ptrIiEEEEPiyS9_iiNS7_10__identityEEEvT0_T1_T2_T3_T4_T6_)
        /*0104*/ 	.word	0x00000000


	//----- nvinfo : EIATTR_MIN_STACK_SIZE
	.align		4
.L_86:
        /*0108*/ 	.byte	0x04, 0x12
        /*010a*/ 	.short	(.L_88 - .L_87)
	.align		4
.L_87:
        /*010c*/ 	.word	index@(_ZN3cub18CUB_300001_SM_10006detail6reduce28DeviceReduceSingleTileKernelINS2_10policy_hubIijN4cuda3std3__44plusIiEEE10Policy1000EPiSC_iS9_iiNS7_10__identityEEEvT0_T1_T2_T3_T4_T6_)
        /*0110*/ 	.word	0x00000000


	//----- nvinfo : EIATTR_MIN_STACK_SIZE
	.align		4
.L_88:
        /*0114*/ 	.byte	0x04, 0x12
        /*0116*/ 	.short	(.L_90 - .L_89)
	.align		4
.L_89:
        /*0118*/ 	.word	index@(_ZN3cub18CUB_300001_SM_10006detail6reduce18DeviceReduceKernelINS2_10policy_hubIijN4cuda3std3__44plusIiEEE10Policy1000EN6thrust24THRUST_300001_SM_1000_NS6detail15normal_iteratorINSD_10device_ptrIiEEEEjS9_iNS7_10__identityEEEvT0_PT3_T1_NS0_13GridEvenShareISN_EET2_T4_)
        /*011c*/ 	.word	0x00000000


	//----- nvinfo : EIATTR_MIN_STACK_SIZE
	.align		4
.L_90:
        /*0120*/ 	.byte	0x04, 0x12
        /*0122*/ 	.short	(.L_92 - .L_91)
	.align		4
.L_91:
        /*0124*/ 	.word	index@(_ZN3cub18CUB_300001_SM_10006detail6reduce28DeviceReduceSingleTileKernelINS2_10policy_hubIijN4cuda3std3__44plusIiEEE10Policy1000EN6thrust24THRUST_300001_SM_1000_NS6detail15normal_iteratorINSD_10device_ptrIiEEEEPijS9_iiNS7_10__identityEEEvT0_T1_T2_T3_T4_T6_)
        /*0128*/ 	.word	0x00000000


	//----- nvinfo : EIATTR_MIN_STACK_SIZE
	.align		4
.L_92:
        /*012c*/ 	.byte	0x04, 0x12
        /*012e*/ 	.short	(.L_94 - .L_93)
	.align		4
.L_93:
        /*0130*/ 	.word	index@(_ZN3cub18CUB_300001_SM_10006detail11EmptyKernelIvEEvv)
        /*0134*/ 	.word	0x00000000


	//----- nvinfo : EIATTR_MIN_STACK_SIZE
	.align		4
.L_94:
        /*0138*/ 	.byte	0x04, 0x12
        /*013a*/ 	.short	(.L_96 - .L_95)
	.align		4
.L_95:
        /*013c*/ 	.word	index@(_Z10fillKernelPii)
        /*0140*/ 	.word	0x00000000
.L_96:


//--------------------- .nv.compat                --------------------------
	.section	.nv.compat,"",@"SHT_CUDA_COMPAT_INFO"
	.align	4
        /*0000*/ 	.byte	0x02, 0x09, 0x00, 0x00, 0x02, 0x02, 0x01, 0x00, 0x02, 0x05, 0x05, 0x00, 0x03, 0x07, 0x01, 0x01
        /*0010*/ 	.byte	0x02, 0x03, 0x00, 0x00, 0x02, 0x06, 0x01, 0x00, 0x04, 0x0b, 0x08, 0x00, 0x09, 0x00, 0x00, 0x00
        /*0020*/ 	.byte	0x00, 0x00, 0x00, 0x00


//--------------------- .nv.info._ZN3cub18CUB_300001_SM_10006detail8for_each13static_kernelINS2_12policy_hub_t12policy_500_tEmN6thrust24THRUST_300001_SM_1000_NS8cuda_cub20__uninitialized_fill7functorINS7_10device_ptrIiEEiEEEEvT0_T1_ --------------------------
	.section	.nv.info._ZN3cub18CUB_300001_SM_10006detail8for_each13static_kernelINS2_12policy_hub_t12policy_500_tEmN6thrust24THRUST_300001_SM_1000_NS8cuda_cub20__uninitialized_fill7functorINS7_10device_ptrIiEEiEEEEvT0_T1_,"",@"SHT_CUDA_INFO"
	.sectionflags	@""
	.align	4


	//----- nvinfo : EIATTR_CUDA_API_VERSION
	.align		4
        /*0000*/ 	.byte	0x04, 0x37
        /*0002*/ 	.short	(.L_98 - .L_97)
.L_97:
        /*0004*/ 	.word	0x00000082


	//----- nvinfo : EIATTR_KPARAM_INFO
	.align		4
.L_98:
        /*0008*/ 	.byte	0x04, 0x17
        /*000a*/ 	.short	(.L_100 - .L_99)
.L_99:
        /*000c*/ 	.word	0x00000000
        /*0010*/ 	.short	0x0001
        /*0012*/ 	.short	0x0008
        /*0014*/ 	.byte	0x00, 0xf0, 0x41, 0x00


	//----- nvinfo : EIATTR_KPARAM_INFO
	.align		4
.L_100:
        /*0018*/ 	.byte	0x04, 0x17
        /*001a*/ 	.short	(.L_102 - .L_101)
.L_101:
        /*001c*/ 	.word	0x00000000
        /*0020*/ 	.short	0x0000
        /*0022*/ 	.short	0x0000
        /*0024*/ 	.byte	0x00, 0xf0, 0x21, 0x00


	//----- nvinfo : EIATTR_SPARSE_MMA_MASK
	.align		4
.L_102:
        /*0028*/ 	.byte	0x03, 0x50
        /*002a*/ 	.short	0x0000


	//----- nvinfo : EIATTR_MAXREG_COUNT
	.align		4
        /*002c*/ 	.byte	0x03, 0x1b
        /*002e*/ 	.short	0x00ff


	//----- nvinfo : EIATTR_MERCURY_ISA_VERSION
	.align		4
        /*0030*/ 	.byte	0x03, 0x5f
        /*0032*/ 	.short	0x0101


	//----- nvinfo : EIATTR_VRC_CTA_INIT_COUNT
	.align		4
        /*0034*/ 	.byte	0x02, 0x4a
	.zero		1
	.zero		1


	//----- nvinfo : EIATTR_EXIT_INSTR_OFFSETS
	.align		4
        /*0038*/ 	.byte	0x04, 0x1c
        /*003a*/ 	.short	(.L_104 - .L_103)


	//   ....[0]....
.L_103:
        /*003c*/ 	.word	0x00000130


	//   ....[1]....
        /*0040*/ 	.word	0x00000230


	//   ....[2]....
        /*0044*/ 	.word	0x00000260


	//----- nvinfo : EIATTR_MAX_THREADS
	.align		4
.L_104:
        /*0048*/ 	.byte	0x04, 0x05
        /*004a*/ 	.short	(.L_106 - .L_105)
.L_105:
        /*004c*/ 	.word	0x00000100
        /*0050*/ 	.word	0x00000001
        /*0054*/ 	.word	0x00000001


	//----- nvinfo : EIATTR_CBANK_PARAM_SIZE
	.align		4
.L_106:
        /*0058*/ 	.byte	0x03, 0x19
        /*005a*/ 	.short	0x0018


	//----- nvinfo : EIATTR_PARAM_CBANK
	.align		4
        /*005c*/ 	.byte	0x04, 0x0a
        /*005e*/ 	.short	(.L_108 - .L_107)
	.align		4
.L_107:
        /*0060*/ 	.word	index@(.nv.constant0._ZN3cub18CUB_300001_SM_10006detail8for_each13static_kernelINS2_12policy_hub_t12policy_500_tEmN6thrust24THRUST_300001_SM_1000_NS8cuda_cub20__uninitialized_fill7functorINS7_10device_ptrIiEEiEEEEvT0_T1_)
        /*0064*/ 	.short	0x0380
        /*0066*/ 	.short	0x0018


	//----- nvinfo : EIATTR_SW_WAR
	.align		4
.L_108:
        /*0068*/ 	.byte	0x04, 0x36
        /*006a*/ 	.short	(.L_110 - .L_109)
.L_109:
        /*006c*/ 	.word	0x00000008
.L_110:


//--------------------- .nv.info._ZN3cub18CUB_300001_SM_10006detail6reduce28DeviceReduceSingleTileKernelINS2_10policy_hubIiyN4cuda3std3__44plusIiEEE10Policy1000EPiSC_iS9_iiNS7_10__identityEEEvT0_T1_T2_T3_T4_T6_ --------------------------
	.section	.nv.info._ZN3cub18CUB_300001_SM_10006detail6reduce28DeviceReduceSingleTileKernelINS2_10policy_hubIiyN4cuda3std3__44plusIiEEE10Policy1000EPiSC_iS9_iiNS7_10__identityEEEvT0_T1_T2_T3_T4_T6_,"",@"SHT_CUDA_INFO"
	.sectionflags	@""
	.align	4


	//----- nvinfo : EIATTR_CUDA_API_VERSION
	.align		4
        /*0000*/ 	.byte	0x04, 0x37
        /*0002*/ 	.short	(.L_112 - .L_111)
.L_111:
        /*0004*/ 	.word	0x00000082


	//----- nvinfo : EIATTR_KPARAM_INFO
	.align		4
.L_112:
        /*0008*/ 	.byte	0x04, 0x17
        /*000a*/ 	.short	(.L_114 - .L_113)
.L_113:
        /*000c*/ 	.word	0x00000000
        /*0010*/ 	.short	0x0005
        /*0012*/ 	.short	0x001c
        /*0014*/ 	.byte	0x00, 0xf0, 0x05, 0x00


	//----- nvinfo : EIATTR_KPARAM_INFO
	.align		4
.L_114:
        /*0018*/ 	.byte	0x04, 0x17
        /*001a*/ 	.short	(.L_116 - .L_115)
.L_115:
        /*001c*/ 	.word	0x00000000
        /*0020*/ 	.short	0x0004
        /*0022*/ 	.short	0x0018
        /*0024*/ 	.byte	0x00, 0xf0, 0x11, 0x00


	//----- nvinfo : EIATTR_KPARAM_INFO
	.align		4
.L_116:
        /*0028*/ 	.byte	0x04, 0x17
        /*002a*/ 	.short	(.L_118 - .L_117)
.L_117:
        /*002c*/ 	.word	0x00000000
        /*0030*/ 	.short	0x0003
        /*0032*/ 	.short	0x0014
        /*0034*/ 	.byte	0x00, 0xf0, 0x05, 0x00


	//----- nvinfo : EIATTR_KPARAM_INFO
	.align		4
.L_118:
        /*0038*/ 	.byte	0x04, 0x17
        /*003a*/ 	.short	(.L_120 - .L_119)
.L_119:
        /*003c*/ 	.word	0x00000000
        /*0040*/ 	.short	0x0002
        /*0042*/ 	.short	0x0010
        /*0044*/ 	.byte	0x00, 0xf0, 0x11, 0x00


	//----- nvinfo : EIATTR_KPARAM_INFO
	.align		4
.L_120:
        /*0048*/ 	.byte	0x04, 0x17
        /*004a*/ 	.short	(.L_122 - .L_121)
.L_121:
        /*004c*/ 	.word	0x00000000
        /*0050*/ 	.short	0x0001
        /*0052*/ 	.short	0x0008
        /*0054*/ 	.byte	0x00, 0xf5, 0x21, 0x00


	//----- nvinfo : EIATTR_KPARAM_INFO
	.align		4
.L_122:
        /*0058*/ 	.byte	0x04, 0x17
        /*005a*/ 	.short	(.L_124 - .L_123)
.L_123:
        /*005c*/ 	.word	0x00000000
        /*0060*/ 	.short	0x0000
        /*0062*/ 	.short	0x0000
        /*0064*/ 	.byte	0x00, 0xf5, 0x21, 0x00


	//----- nvinfo : EIATTR_SPARSE_MMA_MASK
	.align		4
.L_124:
        /*0068*/ 	.byte	0x03, 0x50
        /*006a*/ 	.short	0x0000


	//----- nvinfo : EIATTR_MAXREG_COUNT
	.align		4
        /*006c*/ 	.byte	0x03, 0x1b
        /*006e*/ 	.short	0x00ff


	//----- nvinfo : EIATTR_NUM_BARRIERS
	.align		4
        /*0070*/ 	.byte	0x02, 0x4c
        /*0072*/ 	.byte	0x01
	.zero		1


	//----- nvinfo : EIATTR_MERCURY_ISA_VERSION
	.align		4
        /*0074*/ 	.byte	0x03, 0x5f
        /*0076*/ 	.short	0x0101


	//----- nvinfo : EIATTR_COOP_GROUP_MASK_REGIDS
	.align		4
        /*0078*/ 	.byte	0x04, 0x29
        /*007a*/ 	.short	(.L_126 - .L_125)


	//   ....[0]....
.L_125:
        /*007c*/ 	.word	0xffffffff


	//   ....[1]....
        /*0080*/ 	.word	0xffffffff


	//   ....[2]....
        /*0084*/ 	.word	0xffffffff


	//   ....[3]....
        /*0088*/ 	.word	0xffffffff


	//   ....[4]....
        /*008c*/ 	.word	0xffffffff


	//   ....[5]....
        /*0090*/ 	.word	0xffffffff


	//   ....[6]....
        /*0094*/ 	.word	0xffffffff


	//   ....[7]....
        /*0098*/ 	.word	0xffffffff


	//   ....[8]....
        /*009c*/ 	.word	0xffffffff


	//   ....[9]....
        /*00a0*/ 	.word	0xffffffff


	//   ....[10]....
        /*00a4*/ 	.word	0xffffffff


	//   ....[11]....
        /*00a8*/ 	.word	0xffffffff


	//   ....[12]....
        /*00ac*/ 	.word	0xffffffff


	//   ....[13]....
        /*00b0*/ 	.word	0xffffffff


	//   ....[14]....
        /*00b4*/ 	.word	0xffffffff


	//   ....[15]....
        /*00b8*/ 	.word	0xffffffff


	//   ....[16]....
        /*00bc*/ 	.word	0xffffffff


	//   ....[17]....
        /*00c0*/ 	.word	0xffffffff


	//   ....[18]....
        /*00c4*/ 	.word	0xffffffff


	//   ....[19]....
        /*00c8*/ 	.word	0xffffffff


	//   ....[20]....
        /*00cc*/ 	.word	0xffffffff


	//   ....[21]....
        /*00d0*/ 	.word	0xffffffff


	//   ....[22]....
        /*00d4*/ 	.word	0xffffffff


	//   ....[23]....
        /*00d8*/ 	.word	0xffffffff


	//   ....[24]....
        /*00dc*/ 	.word	0xffffffff


	//   ....[25]....
        /*00e0*/ 	.word	0xffffffff


	//   ....[26]....
        /*00e4*/ 	.word	0xffffffff


	//   ....[27]....
        /*00e8*/ 	.word	0xffffffff


	//   ....[28]....
        /*00ec*/ 	.word	0xffffffff


	//   ....[29]....
        /*00f0*/ 	.word	0xffffffff


	//----- nvinfo : EIATTR_COOP_GROUP_INSTR_OFFSETS
	.align		4
.L_126:
        /*00f4*/ 	.byte	0x04, 0x28
        /*00f6*/ 	.short	(.L_128 - .L_127)


	//   ....[0]....
.L_127:
        /*00f8*/ 	.word	0x00000890


	//   ....[1]....
        /*00fc*/ 	.word	0x000008f0


	//   ....[2]....
        /*0100*/ 	.word	0x00000940


	//   ....[3]....
        /*0104*/ 	.word	0x000009b0


	//   ....[4]....
        /*0108*/ 	.word	0x00000a10


	//   ....[5]....
        /*010c*/ 	.word	0x00000ba0


	//   ....[6]....
        /*0110*/ 	.word	0x00000c40


	//   ....[7]....
        /*0114*/ 	.word	0x00000cc0


	//   ....[8]....
        /*0118*/ 	.word	0x00000d20


	//   ....[9]....
        /*011c*/ 	.word	0x00000d60


	//   ....[10]....
        /*0120*/ 	.word	0x000019d0


	//   ....[11]....
        /*0124*/ 	.word	0x00001a30


	//   ....[12]....
        /*0128*/ 	.word	0x00001a90


	//   ....[13]....
        /*012c*/ 	.word	0x00001af0


	//   ....[14]....
        /*0130*/ 	.word	0x00001b50


	//   ....[15]....
        /*0134*/ 	.word	0x000023f0


	//   ....[16]....
        /*0138*/ 	.word	0x00002450


	//   ....[17]....
        /*013c*/ 	.word	0x000024a0


	//   ....[18]....
        /*0140*/ 	.word	0x00002510


	//   ....[19]....
        /*0144*/ 	.word	0x00002570


	//   ....[20]....
        /*0148*/ 	.word	0x00002700


	//   ....[21]....
        /*014c*/ 	.word	0x00002790


	//   ....[22]....
        /*0150*/ 	.word	0x000027e0


	//   ....[23]....
        /*0154*/ 	.word	0x00002850


	//   ....[24]....
        /*0158*/ 	.word	0x000028c0


	//   ....[25]....
        /*015c*/ 	.word	0x000036a0


	//   ....[26]....
        /*0160*/ 	.word	0x00003700


	//   ....[27]....
        /*0164*/ 	.word	0x00003760


	//   ....[28]....
        /*0168*/ 	.word	0x000037c0


	//   ....[29]....
        /*016c*/ 	.word	0x00003820


	//----- nvinfo : EIATTR_VRC_CTA_INIT_COUNT
	.align		4
.L_128:
        /*0170*/ 	.byte	0x02, 0x4a
	.zero		1
	.zero		1


	//----- nvinfo : EIATTR_EXIT_INSTR_OFFSETS
	.align		4
        /*0174*/ 	.byte	0x04, 0x1c
        /*0176*/ 	.short	(.L_130 - .L_129)


	//   ....[0]....
.L_129:
        /*0178*/ 	.word	0x00000080


	//   ....[1]....
        /*017c*/ 	.word	0x000000c0


	//   ....[2]....
        /*0180*/ 	.word	0x00003940


	//   ....[3]....
        /*0184*/ 	.word	0x00003990


	//----- nvinfo : EIATTR_MAX_THREADS
	.align		4
.L_130:
        /*0188*/ 	.byte	0x04, 0x05
        /*018a*/ 	.short	(.L_132 - .L_131)
.L_131:
        /*018c*/ 	.word	0x00000100
        /*0190*/ 	.word	0x00000001
        /*0194*/ 	.word	0x00000001


	//----- nvinfo : EIATTR_CRS_STACK_SIZE
	.align		4
.L_132:
        /*0198*/ 	.byte	0x04, 0x1e
        /*019a*/ 	.short	(.L_134 - .L_133)
.L_133:
        /*019c*/ 	.word	0x00000000


	//----- nvinfo : EIATTR_CBANK_PARAM_SIZE
	.align		4
.L_134:
        /*01a0*/ 	.byte	0x03, 0x19
        /*01a2*/ 	.short	0x001d


	//----- nvinfo : EIATTR_PARAM_CBANK
	.align		4
        /*01a4*/ 	.byte	0x04, 0x0a
        /*01a6*/ 	.short	(.L_136 - .L_135)
	.align		4
.L_135:
        /*01a8*/ 	.word	index@(.nv.constant0._ZN3cub18CUB_300001_SM_10006detail6reduce28DeviceReduceSingleTileKernelINS2_10policy_hubIiyN4cuda3std3__44plusIiEEE10Policy1000EPiSC_iS9_iiNS7_10__identityEEEvT0_T1_T2_T3_T4_T6_)
        /*01ac*/ 	.short	0x0380
        /*01ae*/ 	.short	0x001d


	//----- nvinfo : EIATTR_SW_WAR
	.align		4
.L_136:
        /*01b0*/ 	.byte	0x04, 0x36
        /*01b2*/ 	.short	(.L_138 - .L_137)
.L_137:
        /*01b4*/ 	.word	0x00000008
.L_138:


//--------------------- .nv.info._ZN3cub18CUB_300001_SM_10006detail6reduce18DeviceReduceKernelINS2_10policy_hubIiyN4cuda3std3__44plusIiEEE10Policy1000EN6thrust24THRUST_300001_SM_1000_NS6detail15normal_iteratorINSD_10device_ptrIiEEEEyS9_iNS7_10__identityEEEvT0_PT3_T1_NS0_13GridEvenShareISN_EET2_T4_ --------------------------
	.section	.nv.info._ZN3cub18CUB_300001_SM_10006detail6reduce18DeviceReduceKernelINS2_10policy_hubIiyN4cuda3std3__44plusIiEEE10Policy1000EN6thrust24THRUST_300001_SM_1000_NS6detail15normal_iteratorINSD_10device_ptrIiEEEEyS9_iNS7_10__identityEEEvT0_PT3_T1_NS0_13GridEvenShareISN_EET2_T4_,"",@"SHT_CUDA_INFO"
	.sectionflags	@""
	.align	4


	//----- nvinfo : EIATTR_CUDA_API_VERSION
	.align		4
        /*0000*/ 	.byte	0x04, 0x37
        /*0002*/ 	.short	(.L_140 - .L_139)
.L_139:
        /*0004*/ 	.word	0x00000082


	//----- nvinfo : EIATTR_KPARAM_INFO
	.align		4
.L_140:
        /*0008*/ 	.byte	0x04, 0x17
        /*000a*/ 	.short	(.L_142 - .L_141)
.L_141:
        /*000c*/ 	.word	0x00000000
        /*0010*/ 	.short	0x0005
        /*0012*/ 	.short	0x0061
        /*0014*/ 	.byte	0x00, 0xf0, 0x05, 0x00


	//----- nvinfo : EIATTR_KPARAM_INFO
	.align		4
.L_142:
        /*0018*/ 	.byte	0x04, 0x17
        /*001a*/ 	.short	(.L_144 - .L_143)
.L_143:
        /*001c*/ 	.word	0x00000000
        /*0020*/ 	.short	0x0004
        /*0022*/ 	.short	0x0060
        /*0024*/ 	.byte	0x00, 0xf0, 0x05, 0x00


	//----- nvinfo : EIATTR_KPARAM_INFO
	.align		4
.L_144:
        /*0028*/ 	.byte	0x04, 0x17
        /*002a*/ 	.short	(.L_146 - .L_145)
.L_145:
        /*002c*/ 	.word	0x00000000
        /*0030*/ 	.short	0x0003
        /*0032*/ 	.short	0x0018
        /*0034*/ 	.byte	0x00, 0xf0, 0x21, 0x01


	//----- nvinfo : EIATTR_KPARAM_INFO
	.align		4
.L_146:
        /*0038*/ 	.byte	0x04, 0x17
        /*003a*/ 	.short	(.L_148 - .L_147)
.L_147:
        /*003c*/ 	.word	0x00000000
        /*0040*/ 	.short	0x0002
        /*0042*/ 	.short	0x0010
        /*0044*/ 	.byte	0x00, 0xf0, 0x21, 0x00


	//----- nvinfo : EIATTR_KPARAM_INFO
	.align		4
.L_148:
        /*0048*/ 	.byte	0x04, 0x17
        /*004a*/ 	.short	(.L_150 - .L_149)
.L_149:
        /*004c*/ 	.word	0x00000000
        /*0050*/ 	.short	0x0001
        /*0052*/ 	.short	0x0008
        /*0054*/ 	.byte	0x00, 0xf5, 0x21, 0x00


	//----- nvinfo : EIATTR_KPARAM_INFO
	.align		4
.L_150:
        /*0058*/ 	.byte	0x04, 0x17
        /*005a*/ 	.short	(.L_152 - .L_151)
.L_151:
        /*005c*/ 	.word	0x00000000
        /*0060*/ 	.short	0x0000
        /*0062*/ 	.short	0x0000
        /*0064*/ 	.byte	0x00, 0xf0, 0x21, 0x00


	//----- nvinfo : EIATTR_SPARSE_MMA_MASK
	.align		4
.L_152:
        /*0068*/ 	.byte	0x03, 0x50
        /*006a*/ 	.short	0x0000


	//----- nvinfo : EIATTR_MAXREG_COUNT
	.align		4
        /*006c*/ 	.byte	0x03, 0x1b
        /*006e*/ 	.short	0x00ff


	//----- nvinfo : EIATTR_NUM_BARRIERS
	.align		4
        /*0070*/ 	.byte	0x02, 0x4c
        /*0072*/ 	.byte	0x01
	.zero		1


	//----- nvinfo : EIATTR_MERCURY_ISA_VERSION
	.align		4
        /*0074*/ 	.byte	0x03, 0x5f
        /*0076*/ 	.short	0x0101


	//----- nvinfo : EIATTR_COOP_GROUP_MASK_REGIDS
	.align		4
        /*0078*/ 	.byte	0x04, 0x29
        /*007a*/ 	.short	(.L_154 - .L_153)


	//   ....[0]....
.L_153:
        /*007c*/ 	.word	0xffffffff


	//   ....[1]....
        /*0080*/ 	.word	0xffffffff


	//   ....[2]....
        /*0084*/ 	.word	0xffffffff


	//   ....[3]....
        /*0088*/ 	.word	0xffffffff


	//   ....[4]....
        /*008c*/ 	.word	0xffffffff


	//   ....[5]....
        /*0090*/ 	.word	0xffffffff


	//   ....[6]....
        /*0094*/ 	.word	0xffffffff


	//   ....[7]....
        /*0098*/ 	.word	0xffffffff


	//   ....[8]....
        /*009c*/ 	.word	0xffffffff


	//   ....[9]....
        /*00a0*/ 	.word	0xffffffff


	//   ....[10]....
        /*00a4*/ 	.word	0xffffffff


	//   ....[11]....
        /*00a8*/ 	.word	0xffffffff


	//   ....[12]....
        /*00ac*/ 	.word	0xffffffff


	//   ....[13]....
        /*00b0*/ 	.word	0xffffffff


	//   ....[14]....
        /*00b4*/ 	.word	0xffffffff


	//----- nvinfo : EIATTR_COOP_GROUP_INSTR_OFFSETS
	.align		4
.L_154:
        /*00b8*/ 	.byte	0x04, 0x28
        /*00ba*/ 	.short	(.L_156 - .L_155)


	//   ....[0]....
.L_155:
        /*00bc*/ 	.word	0x000008e0


	//   ....[1]....
        /*00c0*/ 	.word	0x00000940


	//   ....[2]....
        /*00c4*/ 	.word	0x000009a0


	//   ....[3]....
        /*00c8*/ 	.word	0x00000a00


	//   ....[4]....
        /*00cc*/ 	.word	0x00000a60


	//   ....[5]....
        /*00d0*/ 	.word	0x00000bf0


	//   ....[6]....
        /*00d4*/ 	.word	0x00000c90


	//   ....[7]....
        /*00d8*/ 	.word	0x00000d10


	//   ....[8]....
        /*00dc*/ 	.word	0x00000d70


	//   ....[9]....
        /*00e0*/ 	.word	0x00000db0


	//   ....[10]....
        /*00e4*/ 	.word	0x00001db0


	//   ....[11]....
        /*00e8*/ 	.word	0x00001e10


	//   ....[12]....
        /*00ec*/ 	.word	0x00001e70


	//   ....[13]....
        /*00f0*/ 	.word	0x00001ed0


	//   ....[14]....
        /*00f4*/ 	.word	0x00001f30


	//----- nvinfo : EIATTR_VRC_CTA_INIT_COUNT
	.align		4
.L_156:
        /*00f8*/ 	.byte	0x02, 0x4a
	.zero		1
	.zero		1


	//----- nvinfo : EIATTR_EXIT_INSTR_OFFSETS
	.align		4
        /*00fc*/ 	.byte	0x04, 0x1c
        /*00fe*/ 	.short	(.L_158 - .L_157)


	//   ....[0]....
.L_157:
        /*0100*/ 	.word	0x00002050


	//   ....[1]....
        /*0104*/ 	.word	0x000020b0


	//----- nvinfo : EIATTR_MAX_THREADS
	.align		4
.L_158:
        /*0108*/ 	.byte	0x04, 0x05
        /*010a*/ 	.short	(.L_160 - .L_159)
.L_159:
        /*010c*/ 	.word	0x00000100
        /*0110*/ 	.word	0x00000001
        /*0114*/ 	.word	0x00000001


	//----- nvinfo : EIATTR_CRS_STACK_SIZE
	.align		4
.L_160:
        /*0118*/ 	.byte	0x04, 0x1e
        /*011a*/ 	.short	(.L_162 - .L_161)
.L_161:
        /*011c*/ 	.word	0x00000000


	//----- nvinfo : EIATTR_CBANK_PARAM_SIZE
	.align		4
.L_162:
        /*0120*/ 	.byte	0x03, 0x19
        /*0122*/ 	.short	0x0062


	//----- nvinfo : EIATTR_PARAM_CBANK
	.align		4
        /*0124*/ 	.byte	0x04, 0x0a
        /*0126*/ 	.short	(.L_164 - .L_163)
	.align		4
.L_163:
        /*0128*/ 	.word	index@(.nv.constant0._ZN3cub18CUB_300001_SM_10006detail6reduce18DeviceReduceKernelINS2_10policy_hubIiyN4cuda3std3__44plusIiEEE10Policy1000EN6thrust24THRUST_300001_SM_1000_NS6detail15normal_iteratorINSD_10device_ptrIiEEEEyS9_iNS7_10__identityEEEvT0_PT3_T1_NS0_13GridEvenShareISN_EET2_T4_)
        /*012c*/ 	.short	0x0380
        /*012e*/ 	.short	0x0062


	//----- nvinfo : EIATTR_SW_WAR
	.align		4
.L_164:
        /*0130*/ 	.byte	0x04, 0x36
        /*0132*/ 	.short	(.L_166 - .L_165)
.L_165:
        /*0134*/ 	.word	0x00000008
.L_166:


//--------------------- .nv.info._ZN3cub18CUB_300001_SM_10006detail6reduce28DeviceReduceSingleTileKernelINS2_10policy_hubIiyN4cuda3std3__44plusIiEEE10Policy1000EN6thrust24THRUST_300001_SM_1000_NS6detail15normal_iteratorINSD_10device_ptrIiEEEEPiyS9_iiNS7_10__identityEEEvT0_T1_T2_T3_T4_T6_ --------------------------
	.section	.nv.info._ZN3cub18CUB_300001_SM_10006detail6reduce28DeviceReduceSingleTileKernelINS2_10policy_hubIiyN4cuda3std3__44plusIiEEE10Policy1000EN6thrust24THRUST_300001_SM_1000_NS6detail15normal_iteratorINSD_10device_ptrIiEEEEPiyS9_iiNS7_10__identityEEEvT0_T1_T2_T3_T4_T6_,"",@"SHT_CUDA_INFO"
	.sectionflags	@""
	.align	4


	//----- nvinfo : EIATTR_CUDA_API_VERSION
	.align		4
        /*0000*/ 	.byte	0x04, 0x37
        /*0002*/ 	.short	(.L_168 - .L_167)
.L_167:
        /*0004*/ 	.word	0x00000082


	//----- nvinfo : EIATTR_KPARAM_INFO
	.align		4
.L_168:
        /*0008*/ 	.byte	0x04, 0x17
        /*000a*/ 	.short	(.L_170 - .L_169)
.L_169:
        /*000c*/ 	.word	0x00000000
        /*0010*/ 	.short	0x0005
        /*0012*/ 	.short	0x0020
        /*0014*/ 	.byte	0x00, 0xf0, 0x05, 0x00


	//----- nvinfo : EIATTR_KPARAM_INFO
	.align		4
.L_170:
        /*0018*/ 	.byte	0x04, 0x17
        /*001a*/ 	.short	(.L_172 - .L_171)
.L_171:
        /*001c*/ 	.word	0x00000000
        /*0020*/ 	.short	0x0004
        /*0022*/ 	.short	0x001c
        /*0024*/ 	.byte	0x00, 0xf0, 0x11, 0x00


	//----- nvinfo : EIATTR_KPARAM_INFO
	.align		4
.L_172:
        /*0028*/ 	.byte	0x04, 0x17
        /*002a*/ 	.short	(.L_174 - .L_173)
.L_173:
        /*002c*/ 	.word	0x00000000
        /*0030*/ 	.short	0x0003
        /*0032*/ 	.short	0x0018
        /*0034*/ 	.byte	0x00, 0xf0, 0x05, 0x00


	//----- nvinfo : EIATTR_KPARAM_INFO
	.align		4
.L_174:
        /*0038*/ 	.byte	0x04, 0x17
        /*003a*/ 	.short	(.L_176 - .L_175)
.L_175:
        /*003c*/ 	.word	0x00000000
        /*0040*/ 	.short	0x0002
        /*0042*/ 	.short	0x0010
        /*0044*/ 	.byte	0x00, 0xf0, 0x21, 0x00


	//----- nvinfo : EIATTR_KPARAM_INFO
	.align		4
.L_176:
        /*0048*/ 	.byte	0x04, 0x17
        /*004a*/ 	.short	(.L_178 - .L_177)
.L_177:
        /*004c*/ 	.word	0x00000000
        /*0050*/ 	.short	0x0001
        /*0052*/ 	.short	0x0008
        /*0054*/ 	.byte	0x00, 0xf5, 0x21, 0x00


	//----- nvinfo : EIATTR_KPARAM_INFO
	.align		4
.L_178:
        /*0058*/ 	.byte	0x04, 0x17
        /*005a*/ 	.short	(.L_180 - .L_179)
.L_179:
        /*005c*/ 	.word	0x00000000
        /*0060*/ 	.short	0x0000
        /*0062*/ 	.short	0x0000
        /*0064*/ 	.byte	0x00, 0xf0, 0x21, 0x00


	//----- nvinfo : EIATTR_SPARSE_MMA_MASK
	.align		4
.L_180:
        /*0068*/ 	.byte	0x03, 0x50
        /*006a*/ 	.short	0x0000


	//----- nvinfo : EIATTR_MAXREG_COUNT
	.align		4
        /*006c*/ 	.byte	0x03, 0x1b
        /*006e*/ 	.short	0x00ff


	//----- nvinfo : EIATTR_NUM_BARRIERS
	.align		4
        /*0070*/ 	.byte	0x02, 0x4c
        /*0072*/ 	.byte	0x01
	.zero		1


	//----- nvinfo : EIATTR_MERCURY_ISA_VERSION
	.align		4
        /*0074*/ 	.byte	0x03, 0x5f
        /*0076*/ 	.short	0x0101


	//----- nvinfo : EIATTR_COOP_GROUP_MASK_REGIDS
	.align		4
        /*0078*/ 	.byte	0x04, 0x29
        /*007a*/ 	.short	(.L_182 - .L_181)


	//   ....[0]....
.L_181:
        /*007c*/ 	.word	0xffffffff


	//   ....[1]....
        /*0080*/ 	.word	0xffffffff


	//   ....[2]....
        /*0084*/ 	.word	0xffffffff


	//   ....[3]....
        /*0088*/ 	.word	0xffffffff


	//   ....[4]....
        /*008c*/ 	.word	0xffffffff


	//   ....[5]....
        /*0090*/ 	.word	0xffffffff


	//   ....[6]....
        /*0094*/ 	.word	0xffffffff


	//   ....[7]....
        /*0098*/ 	.word	0xffffffff


	//   ....[8]....
        /*009c*/ 	.word	0xffffffff


	//   ....[9]....
        /*00a0*/ 	.word	0xffffffff


	//   ....[10]....
        /*00a4*/ 	.word	0xffffffff


	//   ....[11]....
        /*00a8*/ 	.word	0xffffffff


	//   ....[12]....
        /*00ac*/ 	.word	0xffffffff


	//   ....[13]....
        /*00b0*/ 	.word	0xffffffff


	//   ....[14]....
        /*00b4*/ 	.word	0xffffffff


	//----- nvinfo : EIATTR_COOP_GROUP_INSTR_OFFSETS
	.align		4
.L_182:
        /*00b8*/ 	.byte	0x04, 0x28
        /*00ba*/ 	.short	(.L_184 - .L_183)


	//   ....[0]....
.L_183:
        /*00bc*/ 	.word	0x00000850


	//   ....[1]....
        /*00c0*/ 	.word	0x000008b0


	//   ....[2]....
        /*00c4*/ 	.word	0x00000910


	//   ....[3]....
        /*00c8*/ 	.word	0x00000970


	//   ....[4]....
        /*00cc*/ 	.word	0x000009d0


	//   ....[5]....
        /*00d0*/ 	.word	0x00000b60


	//   ....[6]....
        /*00d4*/ 	.word	0x00000c00


	//   ....[7]....
        /*00d8*/ 	.word	0x00000c80


	//   ....[8]....
        /*00dc*/ 	.word	0x00000ce0


	//   ....[9]....
        /*00e0*/ 	.word	0x00000d20


	//   ....[10]....
        /*00e4*/ 	.word	0x00001b90


	//   ....[11]....
        /*00e8*/ 	.word	0x00001bf0


	//   ....[12]....
        /*00ec*/ 	.word	0x00001c50


	//   ....[13]....
        /*00f0*/ 	.word	0x00001cb0


	//   ....[14]....
        /*00f4*/ 	.word	0x00001d10


	//----- nvinfo : EIATTR_VRC_CTA_INIT_COUNT
	.align		4
.L_184:
        /*00f8*/ 	.byte	0x02, 0x4a
	.zero		1
	.zero		1


	//----- nvinfo : EIATTR_EXIT_INSTR_OFFSETS
	.align		4
        /*00fc*/ 	.byte	0x04, 0x1c
        /*00fe*/ 	.short	(.L_186 - .L_185)


	//   ....[0]....
.L_185:
        /*0100*/ 	.word	0x000000a0


	//   ....[1]....
        /*0104*/ 	.word	0x000000e0


	//   ....[2]....
        /*0108*/ 	.word	0x00001e20


	//   ....[3]....
        /*010c*/ 	.word	0x00001e70


	//----- nvinfo : EIATTR_MAX_THREADS
	.align		4
.L_186:
        /*0110*/ 	.byte	0x04, 0x05
        /*0112*/ 	.short	(.L_188 - .L_187)
.L_187:
        /*0114*/ 	.word	0x00000100
        /*0118*/ 	.word	0x00000001
        /*011c*/ 	.word	0x00000001


	//----- nvinfo : EIATTR_CRS_STACK_SIZE
	.align		4
.L_188:
        /*0120*/ 	.byte	0x04, 0x1e
        /*0122*/ 	.short	(.L_190 - .L_189)
.L_189:
        /*0124*/ 	.word	0x00000000


	//----- nvinfo : EIATTR_CBANK_PARAM_SIZE
	.align		4
.L_190:
        /*0128*/ 	.byte	0x03, 0x19
        /*012a*/ 	.short	0x0021


	//----- nvinfo : EIATTR_PARAM_CBANK
	.align		4
        /*012c*/ 	.byte	0x04, 0x0a
        /*012e*/ 	.short	(.L_192 - .L_191)
	.align		4
.L_191:
        /*0130*/ 	.word	index@(.nv.constant0._ZN3cub18CUB_300001_SM_10006detail6reduce28DeviceReduceSingleTileKernelINS2_10policy_hubIiyN4cuda3std3__44plusIiEEE10Policy1000EN6thrust24THRUST_300001_SM_1000_NS6detail15normal_iteratorINSD_10device_ptrIiEEEEPiyS9_iiNS7_10__identityEEEvT0_T1_T2_T3_T4_T6_)
        /*0134*/ 	.short	0x0380
        /*0136*/ 	.short	0x0021


	//----- nvinfo : EIATTR_SW_WAR
	.align		4
.L_192:
        /*0138*/ 	.byte	0x04, 0x36
        /*013a*/ 	.short	(.L_194 - .L_193)
.L_193:
        /*013c*/ 	.word	0x00000008
.L_194:


//--------------------- .nv.info._ZN3cub18CUB_300001_SM_10006detail6reduce28DeviceReduceSingleTileKernelINS2_10policy_hubIijN4cuda3std3__44plusIiEEE10Policy1000EPiSC_iS9_iiNS7_10__identityEEEvT0_T1_T2_T3_T4_T6_ --------------------------
	.section	.nv.info._ZN3cub18CUB_300001_SM_10006detail6reduce28DeviceReduceSingleTileKernelINS2_10policy_hubIijN4cuda3std3__44plusIiEEE10Policy1000EPiSC_iS9_iiNS7_10__identityEEEvT0_T1_T2_T3_T4_T6_,"",@"SHT_CUDA_INFO"
	.sectionflags	@""
	.align	4


	//----- nvinfo : EIATTR_CUDA_API_VERSION
	.align		4
        /*0000*/ 	.byte	0x04, 0x37
        /*0002*/ 	.short	(.L_196 - .L_195)
.L_195:
        /*0004*/ 	.word	0x00000082


	//----- nvinfo : EIATTR_KPARAM_INFO
	.align		4
.L_196:
        /*0008*/ 	.byte	0x04, 0x17
        /*000a*/ 	.short	(.L_198 - .L_197)
.L_197:
        /*000c*/ 	.word	0x00000000
        /*0010*/ 	.short	0x0005
        /*0012*/ 	.short	0x001c
        /*0014*/ 	.byte	0x00, 0xf0, 0x05, 0x00


	//----- nvinfo : EIATTR_KPARAM_INFO
	.align		4
.L_198:
        /*0018*/ 	.byte	0x04, 0x17
        /*001a*/ 	.short	(.L_200 - .L_199)
.L_199:
        /*001c*/ 	.word	0x00000000
        /*0020*/ 	.short	0x0004
        /*0022*/ 	.short	0x0018
        /*0024*/ 	.byte	0x00, 0xf0, 0x11, 0x00


	//----- nvinfo : EIATTR_KPARAM_INFO
	.align		4
.L_200:
        /*0028*/ 	.byte	0x04, 0x17
        /*002a*/ 	.short	(.L_202 - .L_201)
.L_201:
        /*002c*/ 	.word	0x00000000
        /*0030*/ 	.short	0x0003
        /*0032*/ 	.short	0x0014
        /*0034*/ 	.byte	0x00, 0xf0, 0x05, 0x00


	//----- nvinfo : EIATTR_KPARAM_INFO
	.align		4
.L_202:
        /*0038*/ 	.byte	0x04, 0x17
        /*003a*/ 	.short	(.L_204 - .L_203)
.L_203:
        /*003c*/ 	.word	0x00000000
        /*0040*/ 	.short	0x0002
        /*0042*/ 	.short	0x0010
        /*0044*/ 	.byte	0x00, 0xf0, 0x11, 0x00


	//----- nvinfo : EIATTR_KPARAM_INFO
	.align		4
.L_204:
        /*0048*/ 	.byte	0x04, 0x17
        /*004a*/ 	.short	(.L_206 - .L_205)
.L_205:
        /*004c*/ 	.word	0x00000000
        /*0050*/ 	.short	0x0001
        /*0052*/ 	.short	0x0008
        /*0054*/ 	.byte	0x00, 0xf5, 0x21, 0x00


	//----- nvinfo : EIATTR_KPARAM_INFO
	.align		4
.L_206:
        /*0058*/ 	.byte	0x04, 0x17
        /*005a*/ 	.short	(.L_208 - .L_207)
.L_207:
        /*005c*/ 	.word	0x00000000
        /*0060*/ 	.short	0x0000
        /*0062*/ 	.short	0x0000
        /*0064*/ 	.byte	0x00, 0xf5, 0x21, 0x00


	//----- nvinfo : EIATTR_SPARSE_MMA_MASK
	.align		4
.L_208:
        /*0068*/ 	.byte	0x03, 0x50
        /*006a*/ 	.short	0x0000


	//----- nvinfo : EIATTR_MAXREG_COUNT
	.align		4
        /*006c*/ 	.byte	0x03, 0x1b
        /*006e*/ 	.short	0x00ff


	//----- nvinfo : EIATTR_NUM_BARRIERS
	.align		4
        /*0070*/ 	.byte	0x02, 0x4c
        /*0072*/ 	.byte	0x01
	.zero		1


	//----- nvinfo : EIATTR_MERCURY_ISA_VERSION
	.align		4
        /*0074*/ 	.byte	0x03, 0x5f
        /*0076*/ 	.short	0x0101


	//----- nvinfo : EIATTR_COOP_GROUP_MASK_REGIDS
	.align		4
        /*0078*/ 	.byte	0x04, 0x29
        /*007a*/ 	.short	(.L_210 - .L_209)


	//   ....[0]....
.L_209:
        /*007c*/ 	.word	0xffffffff


	//   ....[1]....
        /*0080*/ 	.word	0xffffffff


	//   ....[2]....
        /*0084*/ 	.word	0xffffffff


	//   ....[3]....
        /*0088*/ 	.word	0xffffffff


	//   ....[4]....
        /*008c*/ 	.word	0xffffffff


	//   ....[5]....
        /*0090*/ 	.word	0xffffffff


	//   ....[6]....
        /*0094*/ 	.word	0xffffffff


	//   ....[7]....
        /*0098*/ 	.word	0xffffffff


	//   ....[8]....
        /*009c*/ 	.word	0xffffffff


	//   ....[9]....
        /*00a0*/ 	.word	0xffffffff


	//   ....[10]....
        /*00a4*/ 	.word	0xffffffff


	//   ....[11]....
        /*00a8*/ 	.word	0xffffffff


	//   ....[12]....
        /*00ac*/ 	.word	0xffffffff


	//   ....[13]....
        /*00b0*/ 	.word	0xffffffff


	//   ....[14]....
        /*00b4*/ 	.word	0xffffffff


	//   ....[15]....
        /*00b8*/ 	.word	0xffffffff


	//   ....[16]....
        /*00bc*/ 	.word	0xffffffff


	//   ....[17]....
        /*00c0*/ 	.word	0xffffffff


	//   ....[18]....
        /*00c4*/ 	.word	0xffffffff


	//   ....[19]....
        /*00c8*/ 	.word	0xffffffff


	//   ....[20]....
        /*00cc*/ 	.word	0xffffffff


	//   ....[21]....
        /*00d0*/ 	.word	0xffffffff


	//   ....[22]....
        /*00d4*/ 	.word	0xffffffff


	//   ....[23]....
        /*00d8*/ 	.word	0xffffffff


	//   ....[24]....
        /*00dc*/ 	.word	0xffffffff


	//   ....[25]....
        /*00e0*/ 	.word	0xffffffff


	//   ....[26]....
        /*00e4*/ 	.word	0xffffffff


	//   ....[27]....
        /*00e8*/ 	.word	0xffffffff


	//   ....[28]....
        /*00ec*/ 	.word	0xffffffff


	//   ....[29]....
        /*00f0*/ 	.word	0xffffffff


	//----- nvinfo : EIATTR_COOP_GROUP_INSTR_OFFSETS
	.align		4
.L_210:
        /*00f4*/ 	.byte	0x04, 0x28
        /*00f6*/ 	.short	(.L_212 - .L_211)


	//   ....[0]....
.L_211:
        /*00f8*/ 	.word	0x00000890


	//   ....[1]....
        /*00fc*/ 	.word	0x000008f0


	//   ....[2]....
        /*0100*/ 	.word	0x00000940


	//   ....[3]....
        /*0104*/ 	.word	0x000009b0


	//   ....[4]....
        /*0108*/ 	.word	0x00000a10


	//   ....[5]....
        /*010c*/ 	.word	0x00000ba0


	//   ....[6]....
        /*0110*/ 	.word	0x00000c40


	//   ....[7]....
        /*0114*/ 	.word	0x00000cc0


	//   ....[8]....
        /*0118*/ 	.word	0x00000d20


	//   ....[9]....
        /*011c*/ 	.word	0x00000d60


	//   ....[10]....
        /*0120*/ 	.word	0x000019d0


	//   ....[11]....
        /*0124*/ 	.word	0x00001a30


	//   ....[12]....
        /*0128*/ 	.word	0x00001a90


	//   ....[13]....
        /*012c*/ 	.word	0x00001af0


	//   ....[14]....
        /*0130*/ 	.word	0x00001b50


	//   ....[15]....
        /*0134*/ 	.word	0x000023f0


	//   ....[16]....
        /*0138*/ 	.word	0x00002450


	//   ....[17]....
        /*013c*/ 	.word	0x000024a0


	//   ....[18]....
        /*0140*/ 	.word	0x00002510


	//   ....[19]....
        /*0144*/ 	.word	0x00002570


	//   ....[20]....
        /*0148*/ 	.word	0x00002700


	//   ....[21]....
        /*014c*/ 	.word	0x00002790


	//   ....[22]....
        /*0150*/ 	.word	0x000027e0


	//   ....[23]....
        /*0154*/ 	.word	0x00002850


	//   ....[24]....
        /*0158*/ 	.word	0x000028c0


	//   ....[25]....
        /*015c*/ 	.word	0x000036a0


	//   ....[26]....
        /*0160*/ 	.word	0x00003700


	//   ....[27]....
        /*0164*/ 	.word	0x00003760


	//   ....[28]....
        /*0168*/ 	.word	0x000037c0


	//   ....[29]....
        /*016c*/ 	.word	0x00003820


	//----- nvinfo : EIATTR_VRC_CTA_INIT_COUNT
	.align		4
.L_212:
        /*0170*/ 	.byte	0x02, 0x4a
	.zero		1
	.zero		1


	//----- nvinfo : EIATTR_EXIT_INSTR_OFFSETS
	.align		4
        /*0174*/ 	.byte	0x04, 0x1c
        /*0176*/ 	.short	(.L_214 - .L_213)


	//   ....[0]....
.L_213:
        /*0178*/ 	.word	0x00000080


	//   ....[1]....
        /*017c*/ 	.word	0x000000c0


	//   ....[2]....
        /*0180*/ 	.word	0x00003940


	//   ....[3]....
        /*0184*/ 	.word	0x00003990


	//----- nvinfo : EIATTR_MAX_THREADS
	.align		4
.L_214:
        /*0188*/ 	.byte	0x04, 0x05
        /*018a*/ 	.short	(.L_216 - .L_215)
.L_215:
        /*018c*/ 	.word	0x00000100
        /*0190*/ 	.word	0x00000001
        /*0194*/ 	.word	0x00000001


	//----- nvinfo : EIATTR_CRS_STACK_SIZE
	.align		4
.L_216:
        /*0198*/ 	.byte	0x04, 0x1e
        /*019a*/ 	.short	(.L_218 - .L_217)
.L_217:
        /*019c*/ 	.word	0x00000000


	//----- nvinfo : EIATTR_CBANK_PARAM_SIZE
	.align		4
.L_218:
        /*01a0*/ 	.byte	0x03, 0x19
        /*01a2*/ 	.short	0x001d


	//----- nvinfo : EIATTR_PARAM_CBANK
	.align		4
        /*01a4*/ 	.byte	0x04, 0x0a
        /*01a6*/ 	.short	(.L_220 - .L_219)
	.align		4
.L_219:
        /*01a8*/ 	.word	index@(.nv.constant0._ZN3cub18CUB_300001_SM_10006detail6reduce28DeviceReduceSingleTileKernelINS2_10policy_hubIijN4cuda3std3__44plusIiEEE10Policy1000EPiSC_iS9_iiNS7_10__identityEEEvT0_T1_T2_T3_T4_T6_)
        /*01ac*/ 	.short	0x0380
        /*01ae*/ 	.short	0x001d


	//----- nvinfo : EIATTR_SW_WAR
	.align		4
.L_220:
        /*01b0*/ 	.byte	0x04, 0x36
        /*01b2*/ 	.short	(.L_222 - .L_221)
.L_221:
        /*01b4*/ 	.word	0x00000008
.L_222:


//--------------------- .nv.info._ZN3cub18CUB_300001_SM_10006detail6reduce18DeviceReduceKernelINS2_10policy_hubIijN4cuda3std3__44plusIiEEE10Policy1000EN6thrust24THRUST_300001_SM_1000_NS6detail15normal_iteratorINSD_10device_ptrIiEEEEjS9_iNS7_10__identityEEEvT0_PT3_T1_NS0_13GridEvenShareISN_EET2_T4_ --------------------------
	.section	.nv.info._ZN3cub18CUB_300001_SM_10006detail6reduce18DeviceReduceKernelINS2_10policy_hubIijN4cuda3std3__44plusIiEEE10Policy1000EN6thrust24THRUST_300001_SM_1000_NS6detail15normal_iteratorINSD_10device_ptrIiEEEEjS9_iNS7_10__identityEEEvT0_PT3_T1_NS0_13GridEvenShareISN_EET2_T4_,"",@"SHT_CUDA_INFO"
	.sectionflags	@""
	.align	4


	//----- nvinfo : EIATTR_CUDA_API_VERSION
	.align		4
        /*0000*/ 	.byte	0x04, 0x37
        /*0002*/ 	.short	(.L_224 - .L_223)
.L_223:
        /*0004*/ 	.word	0x00000082


	//----- nvinfo : EIATTR_KPARAM_INFO
	.align		4
.L_224:
        /*0008*/ 	.byte	0x04, 0x17
        /*000a*/ 	.short	(.L_226 - .L_225)
.L_225:
        /*000c*/ 	.word	0x00000000
        /*0010*/ 	.short	0x0005
        /*0012*/ 	.short	0x003d
        /*0014*/ 	.byte	0x00, 0xf0, 0x05, 0x00


	//----- nvinfo : EIATTR_KPARAM_INFO
	.align		4
.L_226:
        /*0018*/ 	.byte	0x04, 0x17
        /*001a*/ 	.short	(.L_228 - .L_227)
.L_227:
        /*001c*/ 	.word	0x00000000
        /*0020*/ 	.short	0x0004
        /*0022*/ 	.short	0x003c
        /*0024*/ 	.byte	0x00, 0xf0, 0x05, 0x00


	//----- nvinfo : EIATTR_KPARAM_INFO
	.align		4
.L_228:
        /*0028*/ 	.byte	0x04, 0x17
        /*002a*/ 	.short	(.L_230 - .L_229)
.L_229:
        /*002c*/ 	.word	0x00000000
        /*0030*/ 	.short	0x0003
        /*0032*/ 	.short	0x0014
        /*0034*/ 	.byte	0x00, 0xf0, 0xa1, 0x00


	//----- nvinfo : EIATTR_KPARAM_INFO
	.align		4
.L_230:
        /*0038*/ 	.byte	0x04, 0x17
        /*003a*/ 	.short	(.L_232 - .L_231)
.L_231:
        /*003c*/ 	.word	0x00000000
        /*0040*/ 	.short	0x0002
        /*0042*/ 	.short	0x0010
        /*0044*/ 	.byte	0x00, 0xf0, 0x11, 0x00


	//----- nvinfo : EIATTR_KPARAM_INFO
	.align		4
.L_232:
        /*0048*/ 	.byte	0x04, 0x17
        /*004a*/ 	.short	(.L_234 - .L_233)
.L_233:
        /*004c*/ 	.word	0x00000000
        /*0050*/ 	.short	0x0001
        /*0052*/ 	.short	0x0008
        /*0054*/ 	.byte	0x00, 0xf5, 0x21, 0x00


	//----- nvinfo : EIATTR_KPARAM_INFO
	.align		4
.L_234:
        /*0058*/ 	.byte	0x04, 0x17
        /*005a*/ 	.short	(.L_236 - .L_235)
.L_235:
        /*005c*/ 	.word	0x00000000
        /*0060*/ 	.short	0x0000
        /*0062*/ 	.short	0x0000
        /*0064*/ 	.byte	0x00, 0xf0, 0x21, 0x00


	//----- nvinfo : EIATTR_SPARSE_MMA_MASK
	.align		4
.L_236:
        /*0068*/ 	.byte	0x03, 0x50
        /*006a*/ 	.short	0x0000


	//----- nvinfo : EIATTR_MAXREG_COUNT
	.align		4
        /*006c*/ 	.byte	0x03, 0x1b
        /*006e*/ 	.short	0x00ff


	//----- nvinfo : EIATTR_NUM_BARRIERS
	.align		4
        /*0070*/ 	.byte	0x02, 0x4c
        /*0072*/ 	.byte	0x01
	.zero		1


	//----- nvinfo : EIATTR_MERCURY_ISA_VERSION
	.align		4
        /*0074*/ 	.byte	0x03, 0x5f
        /*0076*/ 	.short	0x0101


	//----- nvinfo : EIATTR_COOP_GROUP_MASK_REGIDS
	.align		4
        /*0078*/ 	.byte	0x04, 0x29
        /*007a*/ 	.short	(.L_238 - .L_237)


	//   ....[0]....
.L_237:
        /*007c*/ 	.word	0xffffffff


	//   ....[1]....
        /*0080*/ 	.word	0xffffffff


	//   ....[2]....
        /*0084*/ 	.word	0xffffffff


	//   ....[3]....
        /*0088*/ 	.word	0xffffffff


	//   ....[4]....
        /*008c*/ 	.word	0xffffffff


	//   ....[5]....
        /*0090*/ 	.word	0xffffffff


	//   ....[6]....
        /*0094*/ 	.word	0xffffffff


	//   ....[7]....
        /*0098*/ 	.word	0xffffffff


	//   ....[8]....
        /*009c*/ 	.word	0xffffffff


	//   ....[9]....
        /*00a0*/ 	.word	0xffffffff


	//   ....[10]....
        /*00a4*/ 	.word	0xffffffff


	//   ....[11]....
        /*00a8*/ 	.word	0xffffffff


	//   ....[12]....
        /*00ac*/ 	.word	0xffffffff


	//   ....[13]....
        /*00b0*/ 	.word	0xffffffff


	//   ....[14]....
        /*00b4*/ 	.word	0xffffffff


	//----- nvinfo : EIATTR_COOP_GROUP_INSTR_OFFSETS
	.align		4
.L_238:
        /*00b8*/ 	.byte	0x04, 0x28
        /*00ba*/ 	.short	(.L_240 - .L_239)


	//   ....[0]....
.L_239:
        /*00bc*/ 	.word	0x00000b10


	//   ....[1]....
        /*00c0*/ 	.word	0x00000b70


	//   ....[2]....
        /*00c4*/ 	.word	0x00000bd0


	//   ....[3]....
        /*00c8*/ 	.word	0x00000c30


	//   ....[4]....
        /*00cc*/ 	.word	0x00000c90


	//   ....[5]....
        /*00d0*/ 	.word	0x00000e20


	//   ....[6]....
        /*00d4*/ 	.word	0x00000ec0


	//   ....[7]....
        /*00d8*/ 	.word	0x00000f20


	//   ....[8]....
        /*00dc*/ 	.word	0x00000f80


	//   ....[9]....
        /*00e0*/ 	.word	0x00000fe0


	//   ....[10]....
        /*00e4*/ 	.word	0x00002100


	//   ....[11]....
        /*00e8*/ 	.word	0x00002170


	//   ....[12]....
        /*00ec*/ 	.word	0x000021c0


	//   ....[13]....
        /*00f0*/ 	.word	0x00002210


	//   ....[14]....
        /*00f4*/ 	.word	0x00002280


	//----- nvinfo : EIATTR_VRC_CTA_INIT_COUNT
	.align		4
.L_240:
        /*00f8*/ 	.byte	0x02, 0x4a
	.zero		1
	.zero		1


	//----- nvinfo : EIATTR_EXIT_INSTR_OFFSETS
	.align		4
        /*00fc*/ 	.byte	0x04, 0x1c
        /*00fe*/ 	.short	(.L_242 - .L_241)


	//   ....[0]....
.L_241:
        /*0100*/ 	.word	0x000023b0


	//   ....[1]....
        /*0104*/ 	.word	0x000023f0


	//----- nvinfo : EIATTR_MAX_THREADS
	.align		4
.L_242:
        /*0108*/ 	.byte	0x04, 0x05
        /*010a*/ 	.short	(.L_244 - .L_243)
.L_243:
        /*010c*/ 	.word	0x00000100
        /*0110*/ 	.word	0x00000001
        /*0114*/ 	.word	0x00000001


	//----- nvinfo : EIATTR_CRS_STACK_SIZE
	.align		4
.L_244:
        /*0118*/ 	.byte	0x04, 0x1e
        /*011a*/ 	.short	(.L_246 - .L_245)
.L_245:
        /*011c*/ 	.word	0x00000000


	//----- nvinfo : EIATTR_CBANK_PARAM_SIZE
	.align		4
.L_246:
        /*0120*/ 	.byte	0x03, 0x19
        /*0122*/ 	.short	0x003e


	//----- nvinfo : EIATTR_PARAM_CBANK
	.align		4
        /*0124*/ 	.byte	0x04, 0x0a
        /*0126*/ 	.short	(.L_248 - .L_247)
	.align		4
.L_247:
        /*0128*/ 	.word	index@(.nv.constant0._ZN3cub18CUB_300001_SM_10006detail6reduce18DeviceReduceKernelINS2_10policy_hubIijN4cuda3std3__44plusIiEEE10Policy1000EN6thrust24THRUST_300001_SM_1000_NS6detail15normal_iteratorINSD_10device_ptrIiEEEEjS9_iNS7_10__identityEEEvT0_PT3_T1_NS0_13GridEvenShareISN_EET2_T4_)
        /*012c*/ 	.short	0x0380
        /*012e*/ 	.short	0x003e


	//----- nvinfo : EIATTR_SW_WAR
	.align		4
.L_248:
        /*0130*/ 	.byte	0x04, 0x36
        /*0132*/ 	.short	(.L_250 - .L_249)
.L_249:
        /*0134*/ 	.word	0x00000008
.L_250:


//--------------------- .nv.info._ZN3cub18CUB_300001_SM_10006detail6reduce28DeviceReduceSingleTileKernelINS2_10policy_hubIijN4cuda3std3__44plusIiEEE10Policy1000EN6thrust24THRUST_300001_SM_1000_NS6detail15normal_iteratorINSD_10device_ptrIiEEEEPijS9_iiNS7_10__identityEEEvT0_T1_T2_T3_T4_T6_ --------------------------
	.section	.nv.info._ZN3cub18CUB_300001_SM_10006detail6reduce28DeviceReduceSingleTileKernelINS2_10policy_hubIijN4cuda3std3__44plusIiEEE10Policy1000EN6thrust24THRUST_300001_SM_1000_NS6detail15normal_iteratorINSD_10device_ptrIiEEEEPijS9_iiNS7_10__identityEEEvT0_T1_T2_T3_T4_T6_,"",@"SHT_CUDA_INFO"
	.sectionflags	@""
	.align	4


	//----- nvinfo : EIATTR_CUDA_API_VERSION
	.align		4
        /*0000*/ 	.byte	0x04, 0x37
        /*0002*/ 	.short	(.L_252 - .L_251)
.L_251:
        /*0004*/ 	.word	0x00000082


	//----- nvinfo : EIATTR_KPARAM_INFO
	.align		4
.L_252:
        /*0008*/ 	.byte	0x04, 0x17
        /*000a*/ 	.short	(.L_254 - .L_253)
.L_253:
        /*000c*/ 	.word	0x00000000
        /*0010*/ 	.short	0x0005
        /*0012*/ 	.short	0x001c
        /*0014*/ 	.byte	0x00, 0xf0, 0x05, 0x00


	//----- nvinfo : EIATTR_KPARAM_INFO
	.align		4
.L_254:
        /*0018*/ 	.byte	0x04, 0x17
        /*001a*/ 	.short	(.L_256 - .L_255)
.L_255:
        /*001c*/ 	.word	0x00000000
        /*0020*/ 	.short	0x0004
        /*0022*/ 	.short	0x0018
        /*0024*/ 	.byte	0x00, 0xf0, 0x11, 0x00


	//----- nvinfo : EIATTR_KPARAM_INFO
	.align		4
.L_256:
        /*0028*/ 	.byte	0x04, 0x17
        /*002a*/ 	.short	(.L_258 - .L_257)
.L_257:
        /*002c*/ 	.word	0x00000000
        /*0030*/ 	.short	0x0003
        /*0032*/ 	.short	0x0014
        /*0034*/ 	.byte	0x00, 0xf0, 0x05, 0x00


	//----- nvinfo : EIATTR_KPARAM_INFO
	.align		4
.L_258:
        /*0038*/ 	.byte	0x04, 0x17
        /*003a*/ 	.short	(.L_260 - .L_259)
.L_259:
        /*003c*/ 	.word	0x00000000
        /*0040*/ 	.short	0x0002
        /*0042*/ 	.short	0x0010
        /*0044*/ 	.byte	0x00, 0xf0, 0x11, 0x00


	//----- nvinfo : EIATTR_KPARAM_INFO
	.align		4
.L_260:
        /*0048*/ 	.byte	0x04, 0x17
        /*004a*/ 	.short	(.L_262 - .L_261)
.L_261:
        /*004c*/ 	.word	0x00000000
        /*0050*/ 	.short	0x0001
        /*0052*/ 	.short	0x0008
        /*0054*/ 	.byte	0x00, 0xf5, 0x21, 0x00


	//----- nvinfo : EIATTR_KPARAM_INFO
	.align		4
.L_262:
        /*0058*/ 	.byte	0x04, 0x17
        /*005a*/ 	.short	(.L_264 - .L_263)
.L_263:
        /*005c*/ 	.word	0x00000000
        /*0060*/ 	.short	0x0000
        /*0062*/ 	.short	0x0000
        /*0064*/ 	.byte	0x00, 0xf0, 0x21, 0x00


	//----- nvinfo : EIATTR_SPARSE_MMA_MASK
	.align		4
.L_264:
        /*0068*/ 	.byte	0x03, 0x50
        /*006a*/ 	.short	0x0000


	//----- nvinfo : EIATTR_MAXREG_COUNT
	.align		4
        /*006c*/ 	.byte	0x03, 0x1b
        /*006e*/ 	.short	0x00ff


	//----- nvinfo : EIATTR_NUM_BARRIERS
	.align		4
        /*0070*/ 	.byte	0x02, 0x4c
        /*0072*/ 	.byte	0x01
	.zero		1


	//----- nvinfo : EIATTR_MERCURY_ISA_VERSION
	.align		4
        /*0074*/ 	.byte	0x03, 0x5f
        /*0076*/ 	.short	0x0101


	//----- nvinfo : EIATTR_COOP_GROUP_MASK_REGIDS
	.align		4
        /*0078*/ 	.byte	0x04, 0x29
        /*007a*/ 	.short	(.L_266 - .L_265)


	//   ....[0]....
.L_265:
        /*007c*/ 	.word	0xffffffff


	//   ....[1]....
        /*0080*/ 	.word	0xffffffff


	//   ....[2]....
        /*0084*/ 	.word	0xffffffff


	//   ....[3]....
        /*0088*/ 	.word	0xffffffff


	//   ....[4]....
        /*008c*/ 	.word	0xffffffff


	//   ....[5]....
        /*0090*/ 	.word	0xffffffff


	//   ....[6]....
        /*0094*/ 	.word	0xffffffff


	//   ....[7]....
        /*0098*/ 	.word	0xffffffff


	//   ....[8]....
        /*009c*/ 	.word	0xffffffff


	//   ....[9]....
        /*00a0*/ 	.word	0xffffffff


	//   ....[10]....
        /*00a4*/ 	.word	0xffffffff


	//   ....[11]....
        /*00a8*/ 	.word	0xffffffff


	//   ....[12]....
        /*00ac*/ 	.word	0xffffffff


	//   ....[13]....
        /*00b0*/ 	.word	0xffffffff


	//   ....[14]....
        /*00b4*/ 	.word	0xffffffff


	//----- nvinfo : EIATTR_COOP_GROUP_INSTR_OFFSETS
	.align		4
.L_266:
        /*00b8*/ 	.byte	0x04, 0x28
        /*00ba*/ 	.short	(.L_268 - .L_267)


	//   ....[0]....
.L_267:
        /*00bc*/ 	.word	0x00000830


	//   ....[1]....
        /*00c0*/ 	.word	0x00000890


	//   ....[2]....
        /*00c4*/ 	.word	0x000008f0


	//   ....[3]....
        /*00c8*/ 	.word	0x00000950


	//   ....[4]....
        /*00cc*/ 	.word	0x000009b0


	//   ....[5]....
        /*00d0*/ 	.word	0x00000b40


	//   ....[6]....
        /*00d4*/ 	.word	0x00000be0


	//   ....[7]....
        /*00d8*/ 	.word	0x00000c60


	//   ....[8]....
        /*00dc*/ 	.word	0x00000cc0


	//   ....[9]....
        /*00e0*/ 	.word	0x00000d00


	//   ....[10]....
        /*00e4*/ 	.word	0x00001cc0


	//   ....[11]....
        /*00e8*/ 	.word	0x00001d20


	//   ....[12]....
        /*00ec*/ 	.word	0x00001d80


	//   ....[13]....
        /*00f0*/ 	.word	0x00001de0


	//   ....[14]....
        /*00f4*/ 	.word	0x00001e40


	//----- nvinfo : EIATTR_VRC_CTA_INIT_COUNT
	.align		4
.L_268:
        /*00f8*/ 	.byte	0x02, 0x4a
	.zero		1
	.zero		1


	//----- nvinfo : EIATTR_EXIT_INSTR_OFFSETS
	.align		4
        /*00fc*/ 	.byte	0x04, 0x1c
        /*00fe*/ 	.short	(.L_270 - .L_269)


	//   ....[0]....
.L_269:
        /*0100*/ 	.word	0x00000080


	//   ....[1]....
        /*0104*/ 	.word	0x000000c0


	//   ....[2]....
        /*0108*/ 	.word	0x00001f60


	//   ....[3]....
        /*010c*/ 	.word	0x00001fb0


	//----- nvinfo : EIATTR_MAX_THREADS
	.align		4
.L_270:
        /*0110*/ 	.byte	0x04, 0x05
        /*0112*/ 	.short	(.L_272 - .L_271)
.L_271:
        /*0114*/ 	.word	0x00000100
        /*0118*/ 	.word	0x00000001
        /*011c*/ 	.word	0x00000001


	//----- nvinfo : EIATTR_CRS_STACK_SIZE
	.align		4
.L_272:
        /*0120*/ 	.byte	0x04, 0x1e
        /*0122*/ 	.short	(.L_274 - .L_273)
.L_273:
        /*0124*/ 	.word	0x00000000


	//----- nvinfo : EIATTR_CBANK_PARAM_SIZE
	.align		4
.L_274:
        /*0128*/ 	.byte	0x03, 0x19
        /*012a*/ 	.short	0x001d


	//----- nvinfo : EIATTR_PARAM_CBANK
	.align		4
        /*012c*/ 	.byte	0x04, 0x0a
        /*012e*/ 	.short	(.L_276 - .L_275)
	.align		4
.L_275:
        /*0130*/ 	.word	index@(.nv.constant0._ZN3cub18CUB_300001_SM_10006detail6reduce28DeviceReduceSingleTileKernelINS2_10policy_hubIijN4cuda3std3__44plusIiEEE10Policy1000EN6thrust24THRUST_300001_SM_1000_NS6detail15normal_iteratorINSD_10device_ptrIiEEEEPijS9_iiNS7_10__identityEEEvT0_T1_T2_T3_T4_T6_)
        /*0134*/ 	.short	0x0380
        /*0136*/ 	.short	0x001d


	//----- nvinfo : EIATTR_SW_WAR
	.align		4
.L_276:
        /*0138*/ 	.byte	0x04, 0x36
        /*013a*/ 	.short	(.L_278 - .L_277)
.L_277:
        /*013c*/ 	.word	0x00000008
.L_278:


//--------------------- .nv.info._ZN3cub18CUB_300001_SM_10006detail11EmptyKernelIvEEvv --------------------------
	.section	.nv.info._ZN3cub18CUB_300001_SM_10006detail11EmptyKernelIvEEvv,"",@"SHT_CUDA_INFO"
	.sectionflags	@""
	.align	4


	//----- nvinfo : EIATTR_CUDA_API_VERSION
	.align		4
        /*0000*/ 	.byte	0x04, 0x37
        /*0002*/ 	.short	(.L_280 - .L_279)
.L_279:
        /*0004*/ 	.word	0x00000082


	//----- nvinfo : EIATTR_SPARSE_MMA_MASK
	.align		4
.L_280:
        /*0008*/ 	.byte	0x03, 0x50
        /*000a*/ 	.short	0x0000


	//----- nvinfo : EIATTR_MAXREG_COUNT
	.align		4
        /*000c*/ 	.byte	0x03, 0x1b
        /*000e*/ 	.short	0x00ff


	//----- nvinfo : EIATTR_MERCURY_ISA_VERSION
	.align		4
        /*0010*/ 	.byte	0x03, 0x5f
        /*0012*/ 	.short	0x0101


	//----- nvinfo : EIATTR_VRC_CTA_INIT_COUNT
	.align		4
        /*0014*/ 	.byte	0x02, 0x4a
	.zero		1
	.zero		1


	//----- nvinfo : EIATTR_EXIT_INSTR_OFFSETS
	.align		4
        /*0018*/ 	.byte	0x04, 0x1c
        /*001a*/ 	.short	(.L_282 - .L_281)


	//   ....[0]....
.L_281:
        /*001c*/ 	.word	0x00000010


	//----- nvinfo : EIATTR_SW_WAR
	.align		4
.L_282:
        /*0020*/ 	.byte	0x04, 0x36
        /*0022*/ 	.short	(.L_284 - .L_283)
.L_283:
        /*0024*/ 	.word	0x00000008
.L_284:


//--------------------- .nv.info._Z10fillKernelPii --------------------------
	.section	.nv.info._Z10fillKernelPii,"",@"SHT_CUDA_INFO"
	.sectionflags	@""
	.align	4


	//----- nvinfo : EIATTR_CUDA_API_VERSION
	.align		4
        /*0000*/ 	.byte	0x04, 0x37
        /*0002*/ 	.short	(.L_286 - .L_285)
.L_285:
        /*0004*/ 	.word	0x00000082


	//----- nvinfo : EIATTR_KPARAM_INFO
	.align		4
.L_286:
        /*0008*/ 	.byte	0x04, 0x17
        /*000a*/ 	.short	(.L_288 - .L_287)
.L_287:
        /*000c*/ 	.word	0x00000000
        /*0010*/ 	.short	0x0001
        /*0012*/ 	.short	0x0008
        /*0014*/ 	.byte	0x00, 0xf0, 0x11, 0x00


	//----- nvinfo : EIATTR_KPARAM_INFO
	.align		4
.L_288:
        /*0018*/ 	.byte	0x04, 0x17
        /*001a*/ 	.short	(.L_290 - .L_289)
.L_289:
        /*001c*/ 	.word	0x00000000
        /*0020*/ 	.short	0x0000
        /*0022*/ 	.short	0x0000
        /*0024*/ 	.byte	0x00, 0xf5, 0x21, 0x00


	//----- nvinfo : EIATTR_SPARSE_MMA_MASK
	.align		4
.L_290:
        /*0028*/ 	.byte	0x03, 0x50
        /*002a*/ 	.short	0x0000


	//----- nvinfo : EIATTR_MAXREG_COUNT
	.align		4
        /*002c*/ 	.byte	0x03, 0x1b
        /*002e*/ 	.short	0x00ff


	//----- nvinfo : EIATTR_MERCURY_ISA_VERSION
	.align		4
        /*0030*/ 	.byte	0x03, 0x5f
        /*0032*/ 	.short	0x0101


	//----- nvinfo : EIATTR_VRC_CTA_INIT_COUNT
	.align		4
        /*0034*/ 	.byte	0x02, 0x4a
	.zero		1
	.zero		1


	//----- nvinfo : EIATTR_EXIT_INSTR_OFFSETS
	.align		4
        /*0038*/ 	.byte	0x04, 0x1c
        /*003a*/ 	.short	(.L_292 - .L_291)


	//   ....[0]....
.L_291:
        /*003c*/ 	.word	0x00000070


	//   ....[1]....
        /*0040*/ 	.word	0x000000c0


	//----- nvinfo : EIATTR_CBANK_PARAM_SIZE
	.align		4
.L_292:
        /*0044*/ 	.byte	0x03, 0x19
        /*0046*/ 	.short	0x000c


	//----- nvinfo : EIATTR_PARAM_CBANK
	.align		4
        /*0048*/ 	.byte	0x04, 0x0a
        /*004a*/ 	.short	(.L_294 - .L_293)
	.align		4
.L_293:
        /*004c*/ 	.word	index@(.nv.constant0._Z10fillKernelPii)
        /*0050*/ 	.short	0x0380
        /*0052*/ 	.short	0x000c


	//----- nvinfo : EIATTR_SW_WAR
	.align		4
.L_294:
        /*0054*/ 	.byte	0x04, 0x36
        /*0056*/ 	.short	(.L_296 - .L_295)
.L_295:
        /*0058*/ 	.word	0x00000008
.L_296:


//--------------------- .nv.callgraph             --------------------------
	.section	.nv.callgraph,"",@"SHT_CUDA_CALLGRAPH"
	.align	4
	.sectionentsize	8
	.align		4
        /*0000*/ 	.word	0x00000000
	.align		4
        /*0004*/ 	.word	0xffffffff
	.align		4
        /*0008*/ 	.word	0x00000000
	.align		4
        /*000c*/ 	.word	0xfffffffe
	.align		4
        /*0010*/ 	.word	0x00000000
	.align		4
        /*0014*/ 	.word	0xfffffffd
	.align		4
        /*0018*/ 	.word	0x00000000
	.align		4
        /*001c*/ 	.word	0xfffffffc


//--------------------- .nv.constant4             --------------------------
	.section	.nv.constant4,"a",@progbits
	.align	8
	.align		8
.nv.constant4:
        /*0000*/ 	.dword	_ZN34_INTERNAL_da7f4ca8_4_k_cu_6ce8ca364cuda3std3__45__cpo5beginE
	.align		8
        /*0008*/ 	.dword	_ZN34_INTERNAL_da7f4ca8_4_k_cu_6ce8ca364cuda3std3__45__cpo3endE
	.align		8
        /*0010*/ 	.dword	_ZN34_INTERNAL_da7f4ca8_4_k_cu_6ce8ca364cuda3std3__45__cpo6cbeginE
	.align		8
        /*0018*/ 	.dword	_ZN34_INTERNAL_da7f4ca8_4_k_cu_6ce8ca364cuda3std3__45__cpo4cendE
	.align		8
        /*0020*/ 	.dword	_ZN34_INTERNAL_da7f4ca8_4_k_cu_6ce8ca364cuda3std3__45__cpo6rbeginE
	.align		8
        /*0028*/ 	.dword	_ZN34_INTERNAL_da7f4ca8_4_k_cu_6ce8ca364cuda3std3__45__cpo4rendE
	.align		8
        /*0030*/ 	.dword	_ZN34_INTERNAL_da7f4ca8_4_k_cu_6ce8ca364cuda3std3__45__cpo7crbeginE
	.align		8
        /*0038*/ 	.dword	_ZN34_INTERNAL_da7f4ca8_4_k_cu_6ce8ca364cuda3std3__45__cpo5crendE
	.align		8
        /*0040*/ 	.dword	_ZN34_INTERNAL_da7f4ca8_4_k_cu_6ce8ca364cuda3std3__436_GLOBAL__N__da7f4ca8_4_k_cu_6ce8ca366ignoreE
	.align		8
        /*0048*/ 	.dword	_ZN34_INTERNAL_da7f4ca8_4_k_cu_6ce8ca364cuda3std3__419piecewise_constructE
	.align		8
        /*0050*/ 	.dword	_ZN34_INTERNAL_da7f4ca8_4_k_cu_6ce8ca364cuda3std3__48in_placeE
	.align		8
        /*0058*/ 	.dword	_ZN34_INTERNAL_da7f4ca8_4_k_cu_6ce8ca364cuda3std3__420unreachable_sentinelE
	.align		8
        /*0060*/ 	.dword	_ZN34_INTERNAL_da7f4ca8_4_k_cu_6ce8ca364cuda3std3__47nulloptE
	.align		8
        /*0068*/ 	.dword	_ZN34_INTERNAL_da7f4ca8_4_k_cu_6ce8ca364cuda3std3__48unexpectE
	.align		8
        /*0070*/ 	.dword	_ZN34_INTERNAL_da7f4ca8_4_k_cu_6ce8ca364cuda3std6ranges3__45__cpo4swapE
	.align		8
        /*0078*/ 	.dword	_ZN34_INTERNAL_da7f4ca8_4_k_cu_6ce8ca364cuda3std6ranges3__45__cpo9iter_moveE
	.align		8
        /*0080*/ 	.dword	_ZN34_INTERNAL_da7f4ca8_4_k_cu_6ce8ca364cuda3std6ranges3__45__cpo5beginE
	.align		8
        /*0088*/ 	.dword	_ZN34_INTERNAL_da7f4ca8_4_k_cu_6ce8ca364cuda3std6ranges3__45__cpo3endE
	.align		8
        /*0090*/ 	.dword	_ZN34_INTERNAL_da7f4ca8_4_k_cu_6ce8ca364cuda3std6ranges3__45__cpo6cbeginE
	.align		8
        /*0098*/ 	.dword	_ZN34_INTERNAL_da7f4ca8_4_k_cu_6ce8ca364cuda3std6ranges3__45__cpo4cendE
	.align		8
        /*00a0*/ 	.dword	_ZN34_INTERNAL_da7f4ca8_4_k_cu_6ce8ca364cuda3std6ranges3__45__cpo7advanceE
	.align		8
        /*00a8*/ 	.dword	_ZN34_INTERNAL_da7f4ca8_4_k_cu_6ce8ca364cuda3std6ranges3__45__cpo9iter_swapE
	.align		8
        /*00b0*/ 	.dword	_ZN34_INTERNAL_da7f4ca8_4_k_cu_6ce8ca364cuda3std6ranges3__45__cpo4nextE
	.align		8
        /*00b8*/ 	.dword	_ZN34_INTERNAL_da7f4ca8_4_k_cu_6ce8ca364cuda3std6ranges3__45__cpo4prevE
	.align		8
        /*00c0*/ 	.dword	_ZN34_INTERNAL_da7f4ca8_4_k_cu_6ce8ca364cuda3std6ranges3__45__cpo4dataE
	.align		8
        /*00c8*/ 	.dword	_ZN34_INTERNAL_da7f4ca8_4_k_cu_6ce8ca364cuda3std6ranges3__45__cpo5cdataE
	.align		8
        /*00d0*/ 	.dword	_ZN34_INTERNAL_da7f4ca8_4_k_cu_6ce8ca364cuda3std6ranges3__45__cpo4sizeE
	.align		8
        /*00d8*/ 	.dword	_ZN34_INTERNAL_da7f4ca8_4_k_cu_6ce8ca364cuda3std6ranges3__45__cpo5ssizeE
	.align		8
        /*00e0*/ 	.dword	_ZN34_INTERNAL_da7f4ca8_4_k_cu_6ce8ca364cuda3std6ranges3__45__cpo8distanceE
	.align		8
        /*00e8*/ 	.dword	_ZN34_INTERNAL_da7f4ca8_4_k_cu_6ce8ca366thrust24THRUST_300001_SM_1000_NS8cuda_cub3parE
	.align		8
        /*00f0*/ 	.dword	_ZN34_INTERNAL_da7f4ca8_4_k_cu_6ce8ca366thrust24THRUST_300001_SM_1000_NS8cuda_cub10par_nosyncE
	.align		8
        /*00f8*/ 	.dword	_ZN34_INTERNAL_da7f4ca8_4_k_cu_6ce8ca366thrust24THRUST_300001_SM_1000_NS6system6detail10sequential3seqE
	.align		8
        /*0100*/ 	.dword	_ZN34_INTERNAL_da7f4ca8_4_k_cu_6ce8ca366thrust24THRUST_300001_SM_1000_NS12placeholders2_1E
	.align		8
        /*0108*/ 	.dword	_ZN34_INTERNAL_da7f4ca8_4_k_cu_6ce8ca366thrust24THRUST_300001_SM_1000_NS12placeholders2_2E
	.align		8
        /*0110*/ 	.dword	_ZN34_INTERNAL_da7f4ca8_4_k_cu_6ce8ca366thrust24THRUST_300001_SM_1000_NS12placeholders2_3E
	.align		8
        /*0118*/ 	.dword	_ZN34_INTERNAL_da7f4ca8_4_k_cu_6ce8ca366thrust24THRUST_300001_SM_1000_NS12placeholders2_4E
	.align		8
        /*0120*/ 	.dword	_ZN34_INTERNAL_da7f4ca8_4_k_cu_6ce8ca366thrust24THRUST_300001_SM_1000_NS12placeholders2_5E
	.align		8
        /*0128*/ 	.dword	_ZN34_INTERNAL_da7f4ca8_4_k_cu_6ce8ca366thrust24THRUST_300001_SM_1000_NS12placeholders2_6E
	.align		8
        /*0130*/ 	.dword	_ZN34_INTERNAL_da7f4ca8_4_k_cu_6ce8ca366thrust24THRUST_300001_SM_1000_NS12placeholders2_7E
	.align		8
        /*0138*/ 	.dword	_ZN34_INTERNAL_da7f4ca8_4_k_cu_6ce8ca366thrust24THRUST_300001_SM_1000_NS12placeholders2_8E
	.align		8
        /*0140*/ 	.dword	_ZN34_INTERNAL_da7f4ca8_4_k_cu_6ce8ca366thrust24THRUST_300001_SM_1000_NS12placeholders2_9E
	.align		8
        /*0148*/ 	.dword	_ZN34_INTERNAL_da7f4ca8_4_k_cu_6ce8ca366thrust24THRUST_300001_SM_1000_NS12placeholders3_10E
	.align		8
        /*0150*/ 	.dword	_ZN34_INTERNAL_da7f4ca8_4_k_cu_6ce8ca366thrust24THRUST_300001_SM_1000_NS3seqE


//--------------------- .text._ZN3cub18CUB_300001_SM_10006detail8for_each13static_kernelINS2_12policy_hub_t12policy_500_tEmN6thrust24THRUST_300001_SM_1000_NS8cuda_cub20__uninitialized_fill7functorINS7_10device_ptrIiEEiEEEEvT0_T1_ --------------------------
	.section	.text._ZN3cub18CUB_300001_SM_10006detail8for_each13static_kernelINS2_12policy_hub_t12policy_500_tEmN6thrust24THRUST_300001_SM_1000_NS8cuda_cub20__uninitialized_fill7functorINS7_10device_ptrIiEEiEEEEvT0_T1_,"ax",@progbits
	.align	128
        .global         _ZN3cub18CUB_300001_SM_10006detail8for_each13static_kernelINS2_12policy_hub_t12policy_500_tEmN6thrust24THRUST_300001_SM_1000_NS8cuda_cub20__uninitialized_fill7functorINS7_10device_ptrIiEEiEEEEvT0_T1_
        .type           _ZN3cub18CUB_300001_SM_10006detail8for_each13static_kernelINS2_12policy_hub_t12policy_500_tEmN6thrust24THRUST_300001_SM_1000_NS8cuda_cub20__uninitialized_fill7functorINS7_10device_ptrIiEEiEEEEvT0_T1_,@function
        .size           _ZN3cub18CUB_300001_SM_10006detail8for_each13static_kernelINS2_12policy_hub_t12policy_500_tEmN6thrust24THRUST_300001_SM_1000_NS8cuda_cub20__uninitialized_fill7functorINS7_10device_ptrIiEEiEEEEvT0_T1_,(.L_x_239 - _ZN3cub18CUB_300001_SM_10006detail8for_each13static_kernelINS2_12policy_hub_t12policy_500_tEmN6thrust24THRUST_300001_SM_1000_NS8cuda_cub20__uninitialized_fill7functorINS7_10device_ptrIiEEiEEEEvT0_T1_)
        .other          _ZN3cub18CUB_300001_SM_10006detail8for_each13static_kernelINS2_12policy_hub_t12policy_500_tEmN6thrust24THRUST_300001_SM_1000_NS8cuda_cub20__uninitialized_fill7functorINS7_10device_ptrIiEEiEEEEvT0_T1_,@"STO_CUDA_ENTRY STV_DEFAULT"
_ZN3cub18CUB_300001_SM_10006detail8for_each13static_kernelINS2_12policy_hub_t12policy_500_tEmN6thrust24THRUST_300001_SM_1000_NS8cuda_cub20__uninitialized_fill7functorINS7_10device_ptrIiEEiEEEEvT0_T1_:
.text._ZN3cub18CUB_300001_SM_10006detail8for_each13static_kernelINS2_12policy_hub_t12policy_500_tEmN6thrust24THRUST_300001_SM_1000_NS8cuda_cub20__uninitialized_fill7functorINS7_10device_ptrIiEEiEEEEvT0_T1_:
[----:B------:R-:W-:Y:S08]  /*0000*/  LDC R1, c[0x0][0x37c] ;  /* 0x0000df00ff017b82 */ /* 0x000ff00000000800 */
[----:B------:R-:W0:Y:S01]  /*0010*/  S2UR UR4, SR_CTAID.X ;  /* 0x00000000000479c3 */ /* 0x000e220000002500 */
[----:B------:R-:W1:Y:S01]  /*0020*/  LDCU.64 UR6, c[0x0][0x380] ;  /* 0x00007000ff0677ac */ /* 0x000e620008000a00 */
[----:B------:R-:W2:Y:S01]  /*0030*/  LDCU.64 UR8, c[0x0][0x358] ;  /* 0x00006b00ff0877ac */ /* 0x000ea20008000a00 */
[----:B0-----:R-:W-:-:S04]  /*0040*/  UIMAD.WIDE.U32 UR4, UR4, 0x200, URZ ;  /* 0x00000200040478a5 */ /* 0x001fc8000f8e00ff */
[----:B-1----:R-:W-:-:S04]  /*0050*/  UIADD3 UR6, UP0, UPT, -UR4, UR6, URZ ;  /* 0x0000000604067290 */ /* 0x002fc8000ff1e1ff */
[----:B------:R-:W-:Y:S02]  /*0060*/  UIADD3.X UR7, UPT, UPT, ~UR5, UR7, URZ, UP0, !UPT ;  /* 0x0000000705077290 */ /* 0x000fe400087fe5ff */
[----:B------:R-:W-:-:S04]  /*0070*/  UISETP.GE.U32.AND UP0, UPT, UR6, 0x200, UPT ;  /* 0x000002000600788c */ /* 0x000fc8000bf06070 */
[----:B------:R-:W-:-:S09]  /*0080*/  UISETP.GE.U32.AND.EX UP0, UPT, UR7, URZ, UPT, UP0 ;  /* 0x000000ff0700728c */ /* 0x000fd2000bf06100 */
[----:B--2---:R-:W-:Y:S05]  /*0090*/  BRA.U !UP0, `(.L_x_0) ;  /* 0x0000000108287547 */ /* 0x004fea000b800000 */
[----:B------:R-:W0:Y:S01]  /*00a0*/  S2R R0, SR_TID.X ;  /* 0x0000000000007919 */ /* 0x000e220000002100 */
[----:B------:R-:W1:Y:S01]  /*00b0*/  LDCU.64 UR6, c[0x0][0x388] ;  /* 0x00007100ff0677ac */ /* 0x000e620008000a00 */
[----:B------:R-:W2:Y:S01]  /*00c0*/  LDC R5, c[0x0][0x390] ;  /* 0x0000e400ff057b82 */ /* 0x000ea20000000800 */
[----:B0-----:R-:W-:-:S05]  /*00d0*/  IADD3 R0, P0, PT, R0, UR4, RZ ;  /* 0x0000000400007c10 */ /* 0x001fca000ff1e0ff */
[----:B------:R-:W-:Y:S01]  /*00e0*/  IMAD.X R3, RZ, RZ, UR5, P0 ;  /* 0x00000005ff037e24 */ /* 0x000fe200080e06ff */
[----:B-1----:R-:W-:-:S04]  /*00f0*/  LEA R2, P0, R0, UR6, 0x2 ;  /* 0x0000000600027c11 */ /* 0x002fc8000f8010ff */
[----:B------:R-:W-:-:S05]  /*0100*/  LEA.HI.X R3, R0, UR7, R3, 0x2, P0 ;  /* 0x0000000700037c11 */ /* 0x000fca00080f1403 */
[----:B--2---:R-:W-:Y:S04]  /*0110*/  STG.E desc[UR8][R2.64], R5 ;  /* 0x0000000502007986 */ /* 0x004fe8000c101908 */
[----:B------:R-:W-:Y:S01]  /*0120*/  STG.E desc[UR8][R2.64+0x400], R5 ;  /* 0x0004000502007986 */ /* 0x000fe2000c101908 */
[----:B------:R-:W-:Y:S05]  /*0130*/  EXIT ;  /* 0x000000000000794d */ /* 0x000fea0003800000 */
.L_x_0:
[----:B------:R-:W0:Y:S01]  /*0140*/  S2R R0, SR_TID.X ;  /* 0x0000000000007919 */ /* 0x000e220000002100 */
[----:B------:R-:W-:Y:S01]  /*0150*/  IMAD.U32 R2, RZ, RZ, UR7 ;  /* 0x00000007ff027e24 */ /* 0x000fe2000f8e00ff */
[----:B------:R-:W1:Y:S01]  /*0160*/  LDCU.64 UR10, c[0x0][0x388] ;  /* 0x00007100ff0a77ac */ /* 0x000e620008000a00 */
[----:B------:R-:W-:Y:S01]  /*0170*/  IMAD.U32 R4, RZ, RZ, UR7 ;  /* 0x00000007ff047e24 */ /* 0x000fe2000f8e00ff */
[----:B0-----:R-:W-:-:S04]  /*0180*/  ISETP.LT.U32.AND P0, PT, R0, UR6, PT ;  /* 0x0000000600007c0c */ /* 0x001fc8000bf01070 */
[----:B------:R-:W-:Y:S01]  /*0190*/  ISETP.GT.U32.AND.EX P0, PT, R2, RZ, PT, P0 ;  /* 0x000000ff0200720c */ /* 0x000fe20003f04100 */
[C---:B------:R-:W-:Y:S01]  /*01a0*/  VIADD R2, R0.reuse, 0x100 ;  /* 0x0000010000027836 */ /* 0x040fe20000000000 */
[----:B------:R-:W-:-:S04]  /*01b0*/  IADD3 R0, P2, PT, R0, UR4, RZ ;  /* 0x0000000400007c10 */ /* 0x000fc8000ff5e0ff */
[----:B------:R-:W-:Y:S01]  /*01c0*/  ISETP.LT.U32.AND P1, PT, R2, UR6, PT ;  /* 0x0000000602007c0c */ /* 0x000fe2000bf21070 */
[----:B------:R-:W-:Y:S01]  /*01d0*/  IMAD.X R3, RZ, RZ, UR5, P2 ;  /* 0x00000005ff037e24 */ /* 0x000fe200090e06ff */
[----:B-1----:R-:W-:Y:S02]  /*01e0*/  LEA R2, P2, R0, UR10, 0x2 ;  /* 0x0000000a00027c11 */ /* 0x002fe4000f8410ff */
[----:B------:R-:W-:Y:S02]  /*01f0*/  ISETP.GT.U32.AND.EX P1, PT, R4, RZ, PT, P1 ;  /* 0x000000ff0400720c */ /* 0x000fe40003f24110 */
[----:B------:R-:W-:Y:S01]  /*0200*/  LEA.HI.X R3, R0, UR11, R3, 0x2, P2 ;  /* 0x0000000b00037c11 */ /* 0x000fe200090f1403 */
[----:B------:R-:W0:Y:S04]  /*0210*/  @P0 LDC R5, c[0x0][0x390] ;  /* 0x0000e400ff050b82 */ /* 0x000e280000000800 */
[----:B0-----:R0:W-:Y:S06]  /*0220*/  @P0 STG.E desc[UR8][R2.64], R5 ;  /* 0x0000000502000986 */ /* 0x0011ec000c101908 */
[----:B------:R-:W-:Y:S05]  /*0230*/  @!P1 EXIT ;  /* 0x000000000000994d */ /* 0x000fea0003800000 */
[----:B0-----:R-:W0:Y:S02]  /*0240*/  LDC R5, c[0x0][0x390] ;  /* 0x0000e400ff057b82 */ /* 0x001e240000000800 */
[----:B0-----:R-:W-:Y:S01]  /*0250*/  STG.E desc[UR8][R2.64+0x400], R5 ;  /* 0x0004000502007986 */ /* 0x001fe2000c101908 */
[----:B------:R-:W-:Y:S05]  /*0260*/  EXIT ;  /* 0x000000000000794d */ /* 0x000fea0003800000 */
.L_x_1:
[----:B------:R-:W-:-:S00]  /*0270*/  BRA `(.L_x_1) ;  /* 0xfffffffc00fc7947 */ /* 0x000fc0000383ffff */
[----:B------:R-:W-:-:S00]  /*0280*/  NOP ;  /* 0x0000000000007918 */ /* 0x000fc00000000000 */
[----:B------:R-:W-:-:S00]  /*0290*/  NOP ;  /* 0x0000000000007918 */ /* 0x000fc00000000000 */
[----:B------:R-:W-:-:S00]  /*02a0*/  NOP ;  /* 0x0000000000007918 */ /* 0x000fc00000000000 */
[----:B------:R-:W-:-:S00]  /*02b0*/  NOP ;  /* 0x0000000000007918 */ /* 0x000fc00000000000 */
[----:B------:R-:W-:-:S00]  /*02c0*/  NOP ;  /* 0x0000000000007918 */ /* 0x000fc00000000000 */
[----:B------:R-:W-:-:S00]  /*02d0*/  NOP ;  /* 0x0000000000007918 */ /* 0x000fc00000000000 */
[----:B------:R-:W-:-:S00]  /*02e0*/  NOP ;  /* 0x0000000000007918 */ /* 0x000fc00000000000 */
[----:B------:R-:W-:-:S00]  /*02f0*/  NOP ;  /* 0x0000000000007918 */ /* 0x000fc00000000000 */
.L_x_239:


//--------------------- .text._ZN3cub18CUB_300001_SM_10006detail6reduce28DeviceReduceSingleTileKernelINS2_10policy_hubIiyN4cuda3std3__44plusIiEEE10Policy1000EPiSC_iS9_iiNS7_10__identityEEEvT0_T1_T2_T3_T4_T6_ --------------------------
	.section	.text._ZN3cub18CUB_300001_SM_10006detail6reduce28DeviceReduceSingleTileKernelINS2_10policy_hubIiyN4cuda3std3__44plusIiEEE10Policy1000EPiSC_iS9_iiNS7_10__identityEEEvT0_T1_T2_T3_T4_T6_,"ax",@progbits
	.align	128
        .global         _ZN3cub18CUB_300001_SM_10006detail6reduce28DeviceReduceSingleTileKernelINS2_10policy_hubIiyN4cuda3std3__44plusIiEEE10Policy1000EPiSC_iS9_iiNS7_10__identityEEEvT0_T1_T2_T3_T4_T6_
        .type           _ZN3cub18CUB_300001_SM_10006detail6reduce28DeviceReduceSingleTileKernelINS2_10policy_hubIiyN4cuda3std3__44plusIiEEE10Policy1000EPiSC_iS9_iiNS7_10__identityEEEvT0_T1_T2_T3_T4_T6_,@function
        .size           _ZN3cub18CUB_300001_SM_10006detail6reduce28DeviceReduceSingleTileKernelINS2_10policy_hubIiyN4cuda3std3__44plusIiEEE10Policy1000EPiSC_iS9_iiNS7_10__identityEEEvT0_T1_T2_T3_T4_T6_,(.L_x_240 - _ZN3cub18CUB_300001_SM_10006detail6reduce28DeviceReduceSingleTileKernelINS2_10policy_hubIiyN4cuda3std3__44plusIiEEE10Policy1000EPiSC_iS9_iiNS7_10__identityEEEvT0_T1_T2_T3_T4_T6_)
        .other          _ZN3cub18CUB_300001_SM_10006detail6reduce28DeviceReduceSingleTileKernelINS2_10policy_hubIiyN4cuda3std3__44plusIiEEE10Policy1000EPiSC_iS9_iiNS7_10__identityEEEvT0_T1_T2_T3_T4_T6_,@"STO_CUDA_ENTRY STV_DEFAULT"
_ZN3cub18CUB_300001_SM_10006detail6reduce28DeviceReduceSingleTileKernelINS2_10policy_hubIiyN4cuda3std3__44plusIiEEE10Policy1000EPiSC_iS9_iiNS7_10__identityEEEvT0_T1_T2_T3_T4_T6_:
.text._ZN3cub18CUB_300001_SM_10006detail6reduce28DeviceReduceSingleTileKernelINS2_10policy_hubIiyN4cuda3std3__44plusIiEEE10Policy1000EPiSC_iS9_iiNS7_10__identityEEEvT0_T1_T2_T3_T4_T6_:
[----:B------:R-:W-:Y:S01]  /*0000*/  LDC R1, c[0x0][0x37c] ;  /* 0x0000df00ff017b82 */ /* 0x000fe20000000800 */
[----:B------:R-:W0:Y:S01]  /*0010*/  LDCU UR4, c[0x0][0x390] ;  /* 0x00007200ff0477ac */ /* 0x000e220008000800 */
[----:B------:R-:W1:Y:S01]  /*0020*/  LDCU.64 UR6, c[0x0][0x358] ;  /* 0x00006b00ff0677ac */ /* 0x000e620008000a00 */
[----:B0-----:R-:W-:-:S05]  /*0030*/  IMAD.U32 R20, RZ, RZ, UR4 ;  /* 0x00000004ff147e24 */ /* 0x001fca000f8e00ff */
[----:B------:R-:W-:-:S13]  /*0040*/  ISETP.NE.AND P0, PT, R20, RZ, PT ;  /* 0x000000ff1400720c */ /* 0x000fda0003f05270 */
[----:B-1----:R-:W-:Y:S05]  /*0050*/  @P0 BRA `(.L_x_2) ;  /* 0x00000000001c0947 */ /* 0x002fea0003800000 */
[----:B------:R-:W0:Y:S02]  /*0060*/  S2R R0, SR_TID.X ;  /* 0x0000000000007919 */ /* 0x000e240000002100 */
[----:B0-----:R-:W-:-:S13]  /*0070*/  ISETP.NE.AND P0, PT, R0, RZ, PT ;  /* 0x000000ff0000720c */ /* 0x001fda0003f05270 */
[----:B------:R-:W-:Y:S05]  /*0080*/  @P0 EXIT ;  /* 0x000000000000094d */ /* 0x000fea0003800000 */
[----:B------:R-:W0:Y:S08]  /*0090*/  LDC R5, c[0x0][0x398] ;  /* 0x0000e600ff057b82 */ /* 0x000e300000000800 */
[----:B------:R-:W0:Y:S02]  /*00a0*/  LDC.64 R2, c[0x0][0x388] ;  /* 0x0000e200ff027b82 */ /* 0x000e240000000a00 */
[----:B0-----:R-:W-:Y:S01]  /*00b0*/  STG.E desc[UR6][R2.64], R5 ;  /* 0x0000000502007986 */ /* 0x001fe2000c101906 */
[----:B------:R-:W-:Y:S05]  /*00c0*/  EXIT ;  /* 0x000000000000794d */ /* 0x000fea0003800000 */
.L_x_2:
[----:B------:R-:W0:Y:S01]  /*00d0*/  LDCU UR4, c[0x0][0x380] ;  /* 0x00007000ff0477ac */ /* 0x000e220008000800 */
[----:B------:R-:W-:Y:S01]  /*00e0*/  BSSY.RECONVERGENT B0, `(.L_x_3) ;  /* 0x0000385000007945 */ /* 0x000fe20003800200 */
[----:B0-----:R-:W-:-:S09]  /*00f0*/  ULOP3.LUT UP0, URZ, UR4, 0xf, URZ, 0xc0, !UPT ;  /* 0x0000000f04ff7892 */ /* 0x001fd2000f80c0ff */
[----:B------:R-:W-:Y:S05]  /*0100*/  BRA.U UP0, `(.L_x_4) ;  /* 0x0000001900d87547 */ /* 0x000fea000b800000 */
[----:B------:R-:W-:-:S13]  /*0110*/  ISETP.GT.AND P0, PT, R20, 0xfff, PT ;  /* 0x00000fff1400780c */ /* 0x000fda0003f04270 */
[----:B------:R-:W-:Y:S05]  /*0120*/  @P0 BRA `(.L_x_5) ;  /* 0x0000000c008c0947 */ /* 0x000fea0003800000 */
[----:B------:R-:W0:Y:S01]  /*0130*/  S2R R9, SR_TID.X ;  /* 0x0000000000097919 */ /* 0x000e220000002100 */
[----:B------:R-:W-:Y:S01]  /*0140*/  BSSY.RECONVERGENT B1, `(.L_x_6) ;  /* 0x0000009000017945 */ /* 0x000fe20003800200 */
[----:B------:R-:W-:Y:S01]  /*0150*/  IMAD.MOV.U32 R0, RZ, RZ, RZ ;  /* 0x000000ffff007224 */ /* 0x000fe200078e00ff */
[----:B0-----:R-:W-:Y:S01]  /*0160*/  ISETP.GE.AND P0, PT, R9, R20, PT ;  /* 0x000000140900720c */ /* 0x001fe20003f06270 */
[----:B------:R-:W-:-:S12]  /*0170*/  IMAD.MOV.U32 R11, RZ, RZ, R9 ;  /* 0x000000ffff0b7224 */ /* 0x000fd800078e0009 */
[----:B------:R-:W-:Y:S05]  /*0180*/  @P0 BRA `(.L_x_7) ;  /* 0x0000000000100947 */ /* 0x000fea0003800000 */
[----:B------:R-:W0:Y:S02]  /*0190*/  LDC.64 R2, c[0x0][0x380] ;  /* 0x0000e000ff027b82 */ /* 0x000e240000000a00 */
[----:B0-----:R-:W-:-:S05]  /*01a0*/  IMAD.WIDE.U32 R2, R9, 0x4, R2 ;  /* 0x0000000409027825 */ /* 0x001fca00078e0002 */
[----:B------:R0:W5:Y:S01]  /*01b0*/  LDG.E.CONSTANT R0, desc[UR6][R2.64] ;  /* 0x0000000602007981 */ /* 0x000162000c1e9900 */
[----:B------:R-:W-:-:S07]  /*01c0*/  VIADD R11, R9, 0x100 ;  /* 0x00000100090b7836 */ /* 0x000fce0000000000 */
.L_x_7:
[----:B------:R-:W-:Y:S05]  /*01d0*/  BSYNC.RECONVERGENT B1 ;  /* 0x0000000000017941 */ /* 0x000fea0003800200 */
.L_x_6:
[----:B------:R-:W-:Y:S01]  /*01e0*/  ISETP.GE.AND P0, PT, R11, R20, PT ;  /* 0x000000140b00720c */ /* 0x000fe20003f06270 */
[----:B------:R-:W-:-:S12]  /*01f0*/  BSSY.RECONVERGENT B1, `(.L_x_8) ;  /* 0x0000066000017945 */ /* 0x000fd80003800200 */
[----:B------:R-:W-:Y:S05]  /*0200*/  @P0 BRA `(.L_x_9) ;  /* 0x0000000400900947 */ /* 0x000fea0003800000 */
[----:B0-----:R-:W-:Y:S01]  /*0210*/  LOP3.LUT R3, RZ, R11, RZ, 0x33, !PT ;  /* 0x0000000bff037212 */ /* 0x001fe200078e33ff */
[----:B------:R-:W-:Y:S04]  /*0220*/  BSSY.RECONVERGENT B2, `(.L_x_10) ;  /* 0x0000015000027945 */ /* 0x000fe80003800200 */
[----:B------:R-:W-:-:S05]  /*0230*/  IMAD.IADD R4, R3, 0x1, R20 ;  /* 0x0000000103047824 */ /* 0x000fca00078e0214 */
[C---:B------:R-:W-:Y:S02]  /*0240*/  LOP3.LUT R2, R4.reuse, 0x300, RZ, 0xc0, !PT ;  /* 0x0000030004027812 */ /* 0x040fe400078ec0ff */
[----:B------:R-:W-:Y:S02]  /*0250*/  ISETP.GE.U32.AND P1, PT, R4, 0x300, PT ;  /* 0x000003000400780c */ /* 0x000fe40003f26070 */
[----:B------:R-:W-:-:S13]  /*0260*/  ISETP.NE.AND P0, PT, R2, 0x300, PT ;  /* 0x000003000200780c */ /* 0x000fda0003f05270 */
[----:B------:R-:W-:Y:S05]  /*0270*/  @!P0 BRA `(.L_x_11) ;  /* 0x00000000003c8947 */ /* 0x000fea0003800000 */
[----:B------:R-:W0:Y:S01]  /*0280*/  LDC.64 R2, c[0x0][0x380] ;  /* 0x0000e000ff027b82 */ /* 0x000e220000000a00 */
[----:B------:R-:W-:-:S04]  /*0290*/  LEA.HI R4, R4, 0x1, RZ, 0x18 ;  /* 0x0000000104047811 */ /* 0x000fc800078fc0ff */
[----:B------:R-:W-:-:S05]  /*02a0*/  LOP3.LUT R4, R4, 0x3, RZ, 0xc0, !PT ;  /* 0x0000000304047812 */ /* 0x000fca00078ec0ff */
[----:B------:R-:W-:Y:S02]  /*02b0*/  IMAD.MOV R4, RZ, RZ, -R4 ;  /* 0x000000ffff047224 */ /* 0x000fe400078e0a04 */
[----:B0-----:R-:W-:-:S04]  /*02c0*/  IMAD.WIDE.U32 R2, R11, 0x4, R2 ;  /* 0x000000040b027825 */ /* 0x001fc800078e0002 */
[----:B------:R-:W-:-:S07]  /*02d0*/  IMAD.MOV.U32 R5, RZ, RZ, R3 ;  /* 0x000000ffff057224 */ /* 0x000fce00078e0003 */
.L_x_12:
[----:B------:R-:W-:-:S06]  /*02e0*/  IMAD.MOV.U32 R3, RZ, RZ, R5 ;  /* 0x000000ffff037224 */ /* 0x000fcc00078e0005 */
[----:B------:R0:W2:Y:S01]  /*02f0*/  LDG.E.CONSTANT R3, desc[UR6][R2.64] ;  /* 0x0000000602037981 */ /* 0x0000a2000c1e9900 */
[----:B------:R-:W-:Y:S02]  /*0300*/  VIADD R4, R4, 0x1 ;  /* 0x0000000104047836 */ /* 0x000fe40000000000 */
[----:B------:R-:W-:-:S03]  /*0310*/  VIADD R11, R11, 0x100 ;  /* 0x000001000b0b7836 */ /* 0x000fc60000000000 */
[----:B------:R-:W-:Y:S02]  /*0320*/  ISETP.NE.AND P0, PT, R4, RZ, PT ;  /* 0x000000ff0400720c */ /* 0x000fe40003f05270 */
[----:B0-----:R-:W-:-:S05]  /*0330*/  IADD3 R2, P2, PT, R2, 0x400, RZ ;  /* 0x0000040002027810 */ /* 0x001fca0007f5e0ff */
[----:B------:R-:W-:Y:S02]  /*0340*/  IMAD.X R5, RZ, RZ, R5, P2 ;  /* 0x000000ffff057224 */ /* 0x000fe400010e0605 */
[----:B--2--5:R-:W-:-:S04]  /*0350*/  IMAD.IADD R0, R3, 0x1, R0 ;  /* 0x0000000103007824 */ /* 0x024fc800078e0200 */
[----:B------:R-:W-:Y:S05]  /*0360*/  @P0 BRA `(.L_x_12) ;  /* 0xfffffffc00dc0947 */ /* 0x000fea000383ffff */
.L_x_11:
[----:B------:R-:W-:Y:S05]  /*0370*/  BSYNC.RECONVERGENT B2 ;  /* 0x0000000000027941 */ /* 0x000fea0003800200 */
.L_x_10:
[----:B------:R-:W-:Y:S05]  /*0380*/  @!P1 BRA `(.L_x_9) ;  /* 0x0000000400309947 */ /* 0x000fea0003800000 */
[----:B------:R-:W-:Y:S01]  /*0390*/  IMAD.IADD R2, R20, 0x1, -R11 ;  /* 0x0000000114027824 */ /* 0x000fe200078e0a0b */
[----:B------:R-:W-:Y:S01]  /*03a0*/  BSSY.RECONVERGENT B2, `(.L_x_13) ;  /* 0x0000029000027945 */ /* 0x000fe20003800200 */
[----:B------:R-:W-:-:S03]  /*03b0*/  PLOP3.LUT P0, PT, PT, PT, PT, 0x80, 0x8 ;  /* 0x000000000008781c */ /* 0x000fc60003f0f070 */
[----:B------:R-:W-:-:S13]  /*03c0*/  ISETP.GT.AND P1, PT, R2, 0xc00, PT ;  /* 0x00000c000200780c */ /* 0x000fda0003f24270 */
[----:B------:R-:W-:Y:S05]  /*03d0*/  @!P1 BRA `(.L_x_14) ;  /* 0x0000000000949947 */ /* 0x000fea0003800000 */
[----:B------:R-:W-:Y:S01]  /*03e0*/  PLOP3.LUT P0, PT, PT, PT, PT, 0x8, 0x80 ;  /* 0x000000000080781c */ /* 0x000fe20003f0e170 */
[----:B------:R-:W-:-:S12]  /*03f0*/  VIADD R8, R20, 0xfffff400 ;  /* 0xfffff40014087836 */ /* 0x000fd80000000000 */
.L_x_15:
[----:B------:R-:W0:Y:S01]  /*0400*/  LDC.64 R4, c[0x0][0x380] ;  /* 0x0000e000ff047b82 */ /* 0x000e220000000a00 */
[C---:B------:R-:W-:Y:S02]  /*0410*/  VIADD R7, R11.reuse, 0x400 ;  /* 0x000004000b077836 */ /* 0x040fe40000000000 */
[C---:B------:R-:W-:Y:S02]  /*0420*/  VIADD R3, R11.reuse, 0x800 ;  /* 0x000008000b037836 */ /* 0x040fe40000000000 */
[----:B0-----:R-:W-:-:S05]  /*0430*/  IMAD.WIDE R22, R11, 0x4, R4 ;  /* 0x000000040b167825 */ /* 0x001fca00078e0204 */
[----:B------:R-:W2:Y:S01]  /*0440*/  LDG.E.CONSTANT R13, desc[UR6][R22.64] ;  /* 0x00000006160d7981 */ /* 0x000ea2000c1e9900 */
[----:B------:R-:W-:-:S03]  /*0450*/  IMAD.WIDE R6, R7, 0x4, R4 ;  /* 0x0000000407067825 */ /* 0x000fc600078e0204 */
[----:B------:R-:W2:Y:S04]  /*0460*/  LDG.E.CONSTANT R10, desc[UR6][R22.64+0x400] ;  /* 0x00040006160a7981 */ /* 0x000ea8000c1e9900 */
[----:B------:R-:W3:Y:S04]  /*0470*/  LDG.E.CONSTANT R12, desc[UR6][R22.64+0x800] ;  /* 0x00080006160c7981 */ /* 0x000ee8000c1e9900 */
[----:B------:R-:W3:Y:S01]  /*0480*/  LDG.E.CONSTANT R19, desc[UR6][R22.64+0xc00] ;  /* 0x000c000616137981 */ /* 0x000ee2000c1e9900 */
[----:B------:R-:W-:-:S03]  /*0490*/  IMAD.WIDE R2, R3, 0x4, R4 ;  /* 0x0000000403027825 */ /* 0x000fc600078e0204 */
[----:B------:R-:W4:Y:S04]  /*04a0*/  LDG.E.CONSTANT R16, desc[UR6][R6.64] ;  /* 0x0000000606107981 */ /* 0x000f28000c1e9900 */
[----:B------:R-:W4:Y:S01]  /*04b0*/  LDG.E.CONSTANT R15, desc[UR6][R6.64+0x400] ;  /* 0x00040006060f7981 */ /* 0x000f22000c1e9900 */
[----:B------:R-:W-:-:S03]  /*04c0*/  VIADD R25, R11, 0xc00 ;  /* 0x00000c000b197836 */ /* 0x000fc60000000000 */
[----:B------:R-:W4:Y:S04]  /*04d0*/  LDG.E.CONSTANT R14, desc[UR6][R6.64+0x800] ;  /* 0x00080006060e7981 */ /* 0x000f28000c1e9900 */
[----:B------:R-:W4:Y:S01]  /*04e0*/  LDG.E.CONSTANT R21, desc[UR6][R6.64+0xc00] ;  /* 0x000c000606157981 */ /* 0x000f22000c1e9900 */
[----:B------:R-:W-:-:S03]  /*04f0*/  IMAD.WIDE R4, R25, 0x4, R4 ;  /* 0x0000000419047825 */ /* 0x000fc600078e0204 */
[----:B------:R-:W4:Y:S04]  /*0500*/  LDG.E.CONSTANT R18, desc[UR6][R2.64] ;  /* 0x0000000602127981 */ /* 0x000f28000c1e9900 */
[----:B------:R-:W4:Y:S04]  /*0510*/  LDG.E.CONSTANT R17, desc[UR6][R2.64+0x400] ;  /* 0x0004000602117981 */ /* 0x000f28000c1e9900 */
[----:B------:R-:W4:Y:S04]  /*0520*/  LDG.E.CONSTANT R23, desc[UR6][R2.64+0x800] ;  /* 0x0008000602177981 */ /* 0x000f28000c1e9900 */
[----:B------:R-:W4:Y:S04]  /*0530*/  LDG.E.CONSTANT R24, desc[UR6][R2.64+0xc00] ;  /* 0x000c000602187981 */ /* 0x000f28000c1e9900 */
[----:B------:R-:W4:Y:S04]  /*0540*/  LDG.E.CONSTANT R25, desc[UR6][R4.64] ;  /* 0x0000000604197981 */ /* 0x000f28000c1e9900 */
[----:B------:R-:W4:Y:S04]  /*0550*/  LDG.E.CONSTANT R26, desc[UR6][R4.64+0x400] ;  /* 0x00040006041a7981 */ /* 0x000f28000c1e9900 */
[----:B------:R-:W4:Y:S04]  /*0560*/  LDG.E.CONSTANT R22, desc[UR6][R4.64+0x800] ;  /* 0x0008000604167981 */ /* 0x000f28000c1e9900 */
[----:B------:R-:W4:Y:S01]  /*0570*/  LDG.E.CONSTANT R27, desc[UR6][R4.64+0xc00] ;  /* 0x000c0006041b7981 */ /* 0x000f22000c1e9900 */
[----:B------:R-:W-:-:S05]  /*0580*/  VIADD R11, R11, 0x1000 ;  /* 0x000010000b0b7836 */ /* 0x000fca0000000000 */
[----:B------:R-:W-:Y:S02]  /*0590*/  ISETP.GE.AND P1, PT, R11, R8, PT ;  /* 0x000000080b00720c */ /* 0x000fe40003f26270 */
[----:B--2--5:R-:W-:-:S04]  /*05a0*/  IADD3 R10, PT, PT, R10, R13, R0 ;  /* 0x0000000d0a0a7210 */ /* 0x024fc80007ffe000 */
[----:B---3--:R-:W-:-:S04]  /*05b0*/  IADD3 R10, PT, PT, R19, R12, R10 ;  /* 0x0000000c130a7210 */ /* 0x008fc80007ffe00a */
[----:B----4-:R-:W-:-:S04]  /*05c0*/  IADD3 R10, PT, PT, R15, R16, R10 ;  /* 0x000000100f0a7210 */ /* 0x010fc80007ffe00a */
[----:B------:R-:W-:-:S04]  /*05d0*/  IADD3 R10, PT, PT, R21, R14, R10 ;  /* 0x0000000e150a7210 */ /* 0x000fc80007ffe00a */
[----:B------:R-:W-:-:S04]  /*05e0*/  IADD3 R10, PT, PT, R17, R18, R10 ;  /* 0x00000012110a7210 */ /* 0x000fc80007ffe00a */
[----:B------:R-:W-:-:S04]  /*05f0*/  IADD3 R10, PT, PT, R24, R23, R10 ;  /* 0x00000017180a7210 */ /* 0x000fc80007ffe00a */
[----:B------:R-:W-:-:S04]  /*0600*/  IADD3 R25, PT, PT, R26, R25, R10 ;  /* 0x000000191a197210 */ /* 0x000fc80007ffe00a */
[----:B------:R-:W-:Y:S01]  /*0610*/  IADD3 R0, PT, PT, R27, R22, R25 ;  /* 0x000000161b007210 */ /* 0x000fe20007ffe019 */
[----:B------:R-:W-:Y:S06]  /*0620*/  @!P1 BRA `(.L_x_15) ;  /* 0xfffffffc00749947 */ /* 0x000fec000383ffff */
.L_x_14:
[----:B------:R-:W-:Y:S05]  /*0630*/  BSYNC.RECONVERGENT B2 ;  /* 0x0000000000027941 */ /* 0x000fea0003800200 */
.L_x_13:
[----:B------:R-:W-:Y:S01]  /*0640*/  IMAD.IADD R2, R20, 0x1, -R11 ;  /* 0x0000000114027824 */ /* 0x000fe200078e0a0b */
[----:B------:R-:W-:Y:S04]  /*0650*/  BSSY.RECONVERGENT B2, `(.L_x_16) ;  /* 0x0000015000027945 */ /* 0x000fe80003800200 */
[----:B------:R-:W-:-:S13]  /*0660*/  ISETP.GT.AND P1, PT, R2, 0x400, PT ;  /* 0x000004000200780c */ /* 0x000fda0003f24270 */
[----:B------:R-:W-:Y:S05]  /*0670*/  @!P1 BRA `(.L_x_17) ;  /* 0x0000000000489947 */ /* 0x000fea0003800000 */
[----:B------:R-:W0:Y:S01]  /*0680*/  LDC.64 R4, c[0x0][0x380] ;  /* 0x0000e000ff047b82 */ /* 0x000e220000000a00 */
[C---:B------:R-:W-:Y:S02]  /*0690*/  VIADD R13, R11.reuse, 0x400 ;  /* 0x000004000b0d7836 */ /* 0x040fe40000000000 */
[----:B0-----:R-:W-:-:S05]  /*06a0*/  IMAD.WIDE R2, R11, 0x4, R4 ;  /* 0x000000040b027825 */ /* 0x001fca00078e0204 */
[----:B------:R-:W2:Y:S01]  /*06b0*/  LDG.E.CONSTANT R7, desc[UR6][R2.64] ;  /* 0x0000000602077981 */ /* 0x000ea2000c1e9900 */
[----:B------:R-:W-:-:S03]  /*06c0*/  IMAD.WIDE R4, R13, 0x4, R4 ;  /* 0x000000040d047825 */ /* 0x000fc600078e0204 */
[----:B------:R-:W2:Y:S04]  /*06d0*/  LDG.E.CONSTANT R6, desc[UR6][R2.64+0x400] ;  /* 0x0004000602067981 */ /* 0x000ea8000c1e9900 */
[----:B------:R-:W3:Y:S04]  /*06e0*/  LDG.E.CONSTANT R13, desc[UR6][R2.64+0x800] ;  /* 0x00080006020d7981 */ /* 0x000ee8000c1e9900 */
[----:B------:R-:W3:Y:S04]  /*06f0*/  LDG.E.CONSTANT R8, desc[UR6][R2.64+0xc00] ;  /* 0x000c000602087981 */ /* 0x000ee8000c1e9900 */
[----:B------:R-:W4:Y:S04]  /*0700*/  LDG.E.CONSTANT R15, desc[UR6][R4.64] ;  /* 0x00000006040f7981 */ /* 0x000f28000c1e9900 */
[----:B------:R-:W4:Y:S04]  /*0710*/  LDG.E.CONSTANT R10, desc[UR6][R4.64+0x400] ;  /* 0x00040006040a7981 */ /* 0x000f28000c1e9900 */
[----:B------:R-:W4:Y:S04]  /*0720*/  LDG.E.CONSTANT R17, desc[UR6][R4.64+0x800] ;  /* 0x0008000604117981 */ /* 0x000f28000c1e9900 */
[----:B------:R-:W4:Y:S01]  /*0730*/  LDG.E.CONSTANT R12, desc[UR6][R4.64+0xc00] ;  /* 0x000c0006040c7981 */ /* 0x000f22000c1e9900 */
[----:B------:R-:W-:Y:S01]  /*0740*/  PLOP3.LUT P0, PT, PT, PT, PT, 0x8, 0x80 ;  /* 0x000000000080781c */ /* 0x000fe20003f0e170 */
[----:B------:R-:W-:Y:S01]  /*0750*/  VIADD R11, R11, 0x800 ;  /* 0x000008000b0b7836 */ /* 0x000fe20000000000 */
[----:B--2--5:R-:W-:-:S04]  /*0760*/  IADD3 R6, PT, PT, R6, R7, R0 ;  /* 0x0000000706067210 */ /* 0x024fc80007ffe000 */
[----:B---3--:R-:W-:-:S04]  /*0770*/  IADD3 R6, PT, PT, R8, R13, R6 ;  /* 0x0000000d08067210 */ /* 0x008fc80007ffe006 */
[----:B----4-:R-:W-:-:S04]  /*0780*/  IADD3 R6, PT, PT, R10, R15, R6 ;  /* 0x0000000f0a067210 */ /* 0x010fc80007ffe006 */
[----:B------:R-:W-:-:S07]  /*0790*/  IADD3 R0, PT, PT, R12, R17, R6 ;  /* 0x000000110c007210 */ /* 0x000fce0007ffe006 */
.L_x_17:
[----:B------:R-:W-:Y:S05]  /*07a0*/  BSYNC.RECONVERGENT B2 ;  /* 0x0000000000027941 */ /* 0x000fea0003800200 */
.L_x_16:
[----:B------:R-:W-:-:S13]  /*07b0*/  ISETP.LT.OR P0, PT, R11, R20, P0 ;  /* 0x000000140b00720c */ /* 0x000fda0000701670 */
[----:B------:R-:W-:Y:S05]  /*07c0*/  @!P0 BRA `(.L_x_9) ;  /* 0x0000000000208947 */ /* 0x000fea0003800000 */
[----:B------:R-:W0:Y:S02]  /*07d0*/  LDC.64 R2, c[0x0][0x380] ;  /* 0x0000e000ff027b82 */ /* 0x000e240000000a00 */
[----:B0-----:R-:W-:-:S05]  /*07e0*/  IMAD.WIDE R2, R11, 0x4, R2 ;  /* 0x000000040b027825 */ /* 0x001fca00078e0202 */
[----:B------:R-:W2:Y:S04]  /*07f0*/  LDG.E.CONSTANT R5, desc[UR6][R2.64] ;  /* 0x0000000602057981 */ /* 0x000ea8000c1e9900 */
[----:B------:R-:W2:Y:S04]  /*0800*/  LDG.E.CONSTANT R4, desc[UR6][R2.64+0x400] ;  /* 0x0004000602047981 */ /* 0x000ea8000c1e9900 */
[----:B------:R-:W3:Y:S04]  /*0810*/  LDG.E.CONSTANT R7, desc[UR6][R2.64+0x800] ;  /* 0x0008000602077981 */ /* 0x000ee8000c1e9900 */
[----:B------:R-:W3:Y:S01]  /*0820*/  LDG.E.CONSTANT R6, desc[UR6][R2.64+0xc00] ;  /* 0x000c000602067981 */ /* 0x000ee2000c1e9900 */
[----:B--2--5:R-:W-:-:S04]  /*0830*/  IADD3 R0, PT, PT, R4, R5, R0 ;  /* 0x0000000504007210 */ /* 0x024fc80007ffe000 */
[----:B---3--:R-:W-:-:S07]  /*0840*/  IADD3 R0, PT, PT, R6, R7, R0 ;  /* 0x0000000706007210 */ /* 0x008fce0007ffe000 */
.L_x_9:
[----:B------:R-:W-:Y:S05]  /*0850*/  BSYNC.RECONVERGENT B1 ;  /* 0x0000000000017941 */ /* 0x000fea0003800200 */
.L_x_8:
[----:B------:R-:W-:-:S13]  /*0860*/  ISETP.GE.AND P0, PT, R20, 0x100, PT ;  /* 0x000001001400780c */ /* 0x000fda0003f06270 */
[----:B------:R-:W-:Y:S05]  /*0870*/  @!P0 BRA `(.L_x_18) ;  /* 0x0000000000ac8947 */ /* 0x000fea0003800000 */
[----:B------:R-:W1:Y:S01]  /*0880*/  S2R R6, SR_LANEID ;  /* 0x0000000000067919 */ /* 0x000e620000000000 */
[----:B0----5:R-:W0:Y:S01]  /*0890*/  SHFL.DOWN PT, R2, R0, 0x1, 0x1f ;  /* 0x08201f0000027f89 */ /* 0x021e2200000e0000 */
[C---:B-1----:R-:W-:Y:S02]  /*08a0*/  ISETP.GT.AND P0, PT, R6.reuse, 0x1e, PT ;  /* 0x0000001e0600780c */ /* 0x042fe40003f04270 */
[----:B------:R-:W-:Y:S02]  /*08b0*/  ISETP.NE.AND P1, PT, R6, RZ, PT ;  /* 0x000000ff0600720c */ /* 0x000fe40003f25270 */
[----:B0-----:R-:W-:Y:S02]  /*08c0*/  SEL R3, R2, RZ, !P0 ;  /* 0x000000ff02037207 */ /* 0x001fe40004000000 */
[----:B------:R-:W-:-:S03]  /*08d0*/  ISETP.GT.AND P0, PT, R6, 0x1d, PT ;  /* 0x0000001d0600780c */ /* 0x000fc60003f04270 */
[----:B------:R-:W-:-:S05]  /*08e0*/  IMAD.IADD R3, R3, 0x1, R0 ;  /* 0x0000000103037824 */ /* 0x000fca00078e0200 */
[----:B------:R-:W0:Y:S01]  /*08f0*/  SHFL.DOWN PT, R2, R3, 0x2, 0x1f ;  /* 0x08401f0003027f89 */ /* 0x000e2200000e0000 */
[----:B------:R-:W1:Y:S01]  /*0900*/  @!P1 S2R R7, SR_CgaCtaId ;  /* 0x0000000000079919 */ /* 0x000e620000008800 */
[----:B0-----:R-:W-:Y:S02]  /*0910*/  SEL R2, R2, RZ, !P0 ;  /* 0x000000ff02027207 */ /* 0x001fe40004000000 */
[----:B------:R-:W-:-:S03]  /*0920*/  ISETP.GT.AND P0, PT, R6, 0x1b, PT ;  /* 0x0000001b0600780c */ /* 0x000fc60003f04270 */
[----:B------:R-:W-:-:S05]  /*0930*/  IMAD.IADD R2, R3, 0x1, R2 ;  /* 0x0000000103027824 */ /* 0x000fca00078e0202 */
[----:B------:R-:W0:Y:S02]  /*0940*/  SHFL.DOWN PT, R4, R2, 0x4, 0x1f ;  /* 0x08801f0002047f89 */ /* 0x000e2400000e0000 */
[----:B0-----:R-:W-:Y:S02]  /*0950*/  SEL R5, R4, RZ, !P0 ;  /* 0x000000ff04057207 */ /* 0x001fe40004000000 */
[----:B------:R-:W-:Y:S02]  /*0960*/  ISETP.GT.AND P0, PT, R6, 0x17, PT ;  /* 0x000000170600780c */ /* 0x000fe40003f04270 */
[----:B------:R-:W-:Y:S01]  /*0970*/  @!P1 MOV R4, 0x400 ;  /* 0x0000040000049802 */ /* 0x000fe20000000f00 */
[----:B------:R-:W-:Y:S01]  /*0980*/  IMAD.IADD R5, R2, 0x1, R5 ;  /* 0x0000000102057824 */ /* 0x000fe200078e0205 */
[----:B------:R-:W-:Y:S02]  /*0990*/  @!P1 SHF.R.U32.HI R2, RZ, 0x3, R9 ;  /* 0x00000003ff029819 */ /* 0x000fe40000011609 */
[----:B-1----:R-:W-:-:S02]  /*09a0*/  @!P1 LEA R7, R7, R4, 0x18 ;  /* 0x0000000407079211 */ /* 0x002fc400078ec0ff */
[----:B------:R-:W0:Y:S01]  /*09b0*/  SHFL.DOWN PT, R0, R5, 0x8, 0x1f ;  /* 0x09001f0005007f89 */ /* 0x000e2200000e0000 */
[----:B------:R-:W-:-:S05]  /*09c0*/  @!P1 LOP3.LUT R2, R2, 0x7c, RZ, 0xc0, !PT ;  /* 0x0000007c02029812 */ /* 0x000fca00078ec0ff */
[----:B------:R-:W-:Y:S01]  /*09d0*/  @!P1 IMAD.IADD R2, R2, 0x1, R7 ;  /* 0x0000000102029824 */ /* 0x000fe200078e0207 */
[----:B0-----:R-:W-:Y:S02]  /*09e0*/  SEL R0, R0, RZ, !P0 ;  /* 0x000000ff00007207 */ /* 0x001fe40004000000 */
[----:B------:R-:W-:-:S03]  /*09f0*/  ISETP.GT.AND P0, PT, R6, 0xf, PT ;  /* 0x0000000f0600780c */ /* 0x000fc60003f04270 */
[----:B------:R-:W-:-:S05]  /*0a00*/  IMAD.IADD R0, R5, 0x1, R0 ;  /* 0x0000000105007824 */ /* 0x000fca00078e0200 */
[----:B------:R-:W0:Y:S02]  /*0a10*/  SHFL.DOWN PT, R3, R0, 0x10, 0x1f ;  /* 0x0a001f0000037f89 */ /* 0x000e2400000e0000 */
[----:B0-----:R-:W-:Y:S02]  /*0a20*/  SEL R3, R3, RZ, !P0 ;  /* 0x000000ff03037207 */ /* 0x001fe40004000000 */
[----:B------:R-:W-:-:S03]  /*0a30*/  ISETP.NE.AND P0, PT, R9, RZ, PT ;  /* 0x000000ff0900720c */ /* 0x000fc60003f05270 */
[----:B------:R-:W-:-:S05]  /*0a40*/  IMAD.IADD R3, R0, 0x1, R3 ;  /* 0x0000000100037824 */ /* 0x000fca00078e0203 */
[----:B------:R0:W-:Y:S01]  /*0a50*/  @!P1 STS [R2+0x8], R3 ;  /* 0x0000080302009388 */ /* 0x0001e20000000800 */
[----:B------:R-:W-:Y:S06]  /*0a60*/  BAR.SYNC.DEFER_BLOCKING 0x0 ;  /* 0x0000000000007b1d */ /* 0x000fec0000010000 */
[----:B------:R-:W-:Y:S05]  /*0a70*/  @P0 BRA `(.L_x_19) ;  /* 0x0000002c00ac0947 */ /* 0x000fea0003800000 */
[----:B------:R-:W1:Y:S01]  /*0a80*/  S2UR UR5, SR_CgaCtaId ;  /* 0x00000000000579c3 */ /* 0x000e620000008800 */
[----:B------:R-:W-:Y:S02]  /*0a90*/  UMOV UR4, 0x400 ;  /* 0x0000040000047882 */ /* 0x000fe40000000000 */
[----:B-1----:R-:W-:-:S09]  /*0aa0*/  ULEA UR4, UR5, UR4, 0x18 ;  /* 0x0000000405047291 */ /* 0x002fd2000f8ec0ff */
[----:B------:R-:W-:Y:S04]  /*0ab0*/  LDS R0, [UR4+0xc] ;  /* 0x00000c04ff007984 */ /* 0x000fe80008000800 */
[----:B------:R-:W1:Y:S04]  /*0ac0*/  LDS.128 R4, [UR4+0x10] ;  /* 0x00001004ff047984 */ /* 0x000e680008000c00 */
[----:B------:R-:W2:Y:S01]  /*0ad0*/  LDS.64 R8, [UR4+0x20] ;  /* 0x00002004ff087984 */ /* 0x000ea20008000a00 */
[----:B-1----:R-:W-:-:S04]  /*0ae0*/  IADD3 R0, PT, PT, R4, R0, R3 ;  /* 0x0000000004007210 */ /* 0x002fc80007ffe003 */
[----:B------:R-:W-:-:S04]  /*0af0*/  IADD3 R0, PT, PT, R6, R0, R5 ;  /* 0x0000000006007210 */ /* 0x000fc80007ffe005 */
[----:B--2---:R-:W-:-:S05]  /*0b00*/  IADD3 R0, PT, PT, R8, R0, R7 ;  /* 0x0000000008007210 */ /* 0x004fca0007ffe007 */
[----:B0-----:R-:W-:Y:S01]  /*0b10*/  IMAD.IADD R3, R0, 0x1, R9 ;  /* 0x0000000100037824 */ /* 0x001fe200078e0209 */
[----:B------:R-:W-:Y:S06]  /*0b20*/  BRA `(.L_x_19) ;  /* 0x0000002c00807947 */ /* 0x000fec0003800000 */
.L_x_18:
[----:B0-----:R-:W-:Y:S01]  /*0b30*/  LOP3.LUT R2, R9, 0x3e0, RZ, 0xc0, !PT ;  /* 0x000003e009027812 */ /* 0x001fe200078ec0ff */
[----:B------:R-:W0:Y:S03]  /*0b40*/  S2R R8, SR_LANEID ;  /* 0x0000000000087919 */ /* 0x000e260000000000 */
[----:B------:R-:W-:Y:S01]  /*0b50*/  LOP3.LUT R5, RZ, R2, RZ, 0x33, !PT ;  /* 0x00000002ff057212 */ /* 0x000fe200078e33ff */
[----:B------:R-:W-:-:S04]  /*0b60*/  VIADD R3, R2, 0x20 ;  /* 0x0000002002037836 */ /* 0x000fc80000000000 */
[----:B------:R-:W-:Y:S01]  /*0b70*/  IMAD.IADD R5, R5, 0x1, R20 ;  /* 0x0000000105057824 */ /* 0x000fe200078e0214 */
[----:B------:R-:W-:-:S04]  /*0b80*/  ISETP.GT.AND P0, PT, R3, R20, PT ;  /* 0x000000140300720c */ /* 0x000fc80003f04270 */
[----:B------:R-:W-:-:S05]  /*0b90*/  SEL R5, R5, 0x1f, P0 ;  /* 0x0000001f05057807 */ /* 0x000fca0000000000 */
[----:B-----5:R-:W1:Y:S01]  /*0ba0*/  SHFL.DOWN PT, R2, R0, 0x1, R5 ;  /* 0x0820000000027989 */ /* 0x020e6200000e0005 */
[CC--:B0-----:R-:W-:Y:S01]  /*0bb0*/  ISETP.GE.AND P0, PT, R8.reuse, R5.reuse, PT ;  /* 0x000000050800720c */ /* 0x0c1fe20003f06270 */
[C---:B------:R-:W-:Y:S01]  /*0bc0*/  VIADD R4, R8.reuse, 0x2 ;  /* 0x0000000208047836 */ /* 0x040fe20000000000 */
[C---:B------:R-:W-:Y:S01]  /*0bd0*/  ISETP.NE.AND P1, PT, R8.reuse, RZ, PT ;  /* 0x000000ff0800720c */ /* 0x040fe20003f25270 */
[----:B------:R-:W-:Y:S01]  /*0be0*/  VIADD R6, R8, 0x4 ;  /* 0x0000000408067836 */ /* 0x000fe20000000000 */
[----:B-1----:R-:W-:Y:S02]  /*0bf0*/  SEL R3, R2, RZ, !P0 ;  /* 0x000000ff02037207 */ /* 0x002fe40004000000 */
[----:B------:R-:W-:-:S03]  /*0c00*/  ISETP.GT.AND P0, PT, R4, R5, PT ;  /* 0x000000050400720c */ /* 0x000fc60003f04270 */
[----:B------:R-:W-:-:S06]  /*0c10*/  IMAD.IADD R2, R3, 0x1, R0 ;  /* 0x0000000103027824 */ /* 0x000fcc00078e0200 */
[----:B------:R-:W0:Y:S01]  /*0c20*/  @!P1 S2R R10, SR_CgaCtaId ;  /* 0x00000000000a9919 */ /* 0x000e220000008800 */
[----:B------:R-:W-:Y:S01]  /*0c30*/  @!P1 MOV R7, 0x400 ;  /* 0x0000040000079802 */ /* 0x000fe20000000f00 */
[----:B------:R-:W1:Y:S02]  /*0c40*/  SHFL.DOWN PT, R3, R2, 0x2, R5 ;  /* 0x0840000002037989 */ /* 0x000e6400000e0005 */
[----:B-1----:R-:W-:Y:S02]  /*0c50*/  SEL R3, R3, RZ, !P0 ;  /* 0x000000ff03037207 */ /* 0x002fe40004000000 */
[----:B------:R-:W-:Y:S02]  /*0c60*/  ISETP.GT.AND P0, PT, R6, R5, PT ;  /* 0x000000050600720c */ /* 0x000fe40003f04270 */
[----:B------:R-:W-:Y:S01]  /*0c70*/  @!P1 SHF.R.U32.HI R6, RZ, 0x3, R9 ;  /* 0x00000003ff069819 */ /* 0x000fe20000011609 */
[----:B------:R-:W-:Y:S01]  /*0c80*/  IMAD.IADD R4, R2, 0x1, R3 ;  /* 0x0000000102047824 */ /* 0x000fe200078e0203 */
[----:B0-----:R-:W-:Y:S01]  /*0c90*/  @!P1 LEA R7, R10, R7, 0x18 ;  /* 0x000000070a079211 */ /* 0x001fe200078ec0ff */
[----:B------:R-:W-:Y:S01]  /*0ca0*/  VIADD R2, R8, 0x8 ;  /* 0x0000000808027836 */ /* 0x000fe20000000000 */
[----:B------:R-:W-:-:S02]  /*0cb0*/  @!P1 LOP3.LUT R6, R6, 0x7c, RZ, 0xc0, !PT ;  /* 0x0000007c06069812 */ /* 0x000fc400078ec0ff */
[----:B------:R-:W0:Y:S03]  /*0cc0*/  SHFL.DOWN PT, R3, R4, 0x4, R5 ;  /* 0x0880000004037989 */ /* 0x000e2600000e0005 */
[----:B------:R-:W-:Y:S01]  /*0cd0*/  @!P1 IMAD.IADD R6, R6, 0x1, R7 ;  /* 0x0000000106069824 */ /* 0x000fe200078e0207 */
[----:B0-----:R-:W-:Y:S02]  /*0ce0*/  SEL R3, R3, RZ, !P0 ;  /* 0x000000ff03037207 */ /* 0x001fe40004000000 */
[----:B------:R-:W-:-:S03]  /*0cf0*/  ISETP.GT.AND P0, PT, R2, R5, PT ;  /* 0x000000050200720c */ /* 0x000fc60003f04270 */
[----:B------:R-:W-:Y:S02]  /*0d00*/  IMAD.IADD R0, R4, 0x1, R3 ;  /* 0x0000000104007824 */ /* 0x000fe400078e0203 */
[----:B------:R-:W-:-:S03]  /*0d10*/  VIADD R4, R8, 0x10 ;  /* 0x0000001008047836 */ /* 0x000fc60000000000 */
[----:B------:R-:W0:Y:S02]  /*0d20*/  SHFL.DOWN PT, R3, R0, 0x8, R5 ;  /* 0x0900000000037989 */ /* 0x000e2400000e0005 */
[----:B0-----:R-:W-:Y:S02]  /*0d30*/  SEL R3, R3, RZ, !P0 ;  /* 0x000000ff03037207 */ /* 0x001fe40004000000 */
[----:B------:R-:W-:-:S03]  /*0d40*/  ISETP.GT.AND P0, PT, R4, R5, PT ;  /* 0x000000050400720c */ /* 0x000fc60003f04270 */
[----:B------:R-:W-:-:S05]  /*0d50*/  IMAD.IADD R2, R0, 0x1, R3 ;  /* 0x0000000100027824 */ /* 0x000fca00078e0203 */
[----:B------:R-:W0:Y:S02]  /*0d60*/  SHFL.DOWN PT, R3, R2, 0x10, R5 ;  /* 0x0a00000002037989 */ /* 0x000e2400000e0005 */
[----:B0-----:R-:W-:Y:S02]  /*0d70*/  SEL R3, R3, RZ, !P0 ;  /* 0x000000ff03037207 */ /* 0x001fe40004000000 */
[----:B------:R-:W-:-:S03]  /*0d80*/  ISETP.NE.AND P0, PT, R9, RZ, PT ;  /* 0x000000ff0900720c */ /* 0x000fc60003f05270 */
[----:B------:R-:W-:-:S05]  /*0d90*/  IMAD.IADD R3, R2, 0x1, R3 ;  /* 0x0000000102037824 */ /* 0x000fca00078e0203 */
[----:B------:R4:W-:Y:S01]  /*0da0*/  @!P1 STS [R6+0x8], R3 ;  /* 0x0000080306009388 */ /* 0x0009e20000000800 */
[----:B------:R-:W-:Y:S06]  /*0db0*/  BAR.SYNC.DEFER_BLOCKING 0x0 ;  /* 0x0000000000007b1d */ /* 0x000fec0000010000 */
[----:B------:R-:W-:Y:S05]  /*0dc0*/  @P0 BRA `(.L_x_19) ;  /* 0x0000002800d80947 */ /* 0x000fea0003800000 */
[----:B------:R-:W0:Y:S01]  /*0dd0*/  S2UR UR5, SR_CgaCtaId ;  /* 0x00000000000579c3 */ /* 0x000e220000008800 */
[----:B------:R-:W-:Y:S01]  /*0de0*/  UMOV UR4, 0x400 ;  /* 0x0000040000047882 */ /* 0x000fe20000000000 */
[C---:B------:R-:W-:Y:S02]  /*0df0*/  ISETP.GT.AND P2, PT, R20.reuse, 0x40, PT ;  /* 0x000000401400780c */ /* 0x040fe40003f44270 */
[C---:B------:R-:W-:Y:S02]  /*0e00*/  ISETP.GT.AND P1, PT, R20.reuse, 0x20, PT ;  /* 0x000000201400780c */ /* 0x040fe40003f24270 */
[----:B------:R-:W-:Y:S01]  /*0e10*/  ISETP.GT.AND P3, PT, R20, 0x80, PT ;  /* 0x000000801400780c */ /* 0x000fe20003f64270 */
[----:B0-----:R-:W-:-:S09]  /*0e20*/  ULEA UR4, UR5, UR4, 0x18 ;  /* 0x0000000405047291 */ /* 0x001fd2000f8ec0ff */
[----:B----4-:R-:W0:Y:S04]  /*0e30*/  LDS.128 R4, [UR4+0x10] ;  /* 0x00001004ff047984 */ /* 0x010e280008000c00 */
[----:B------:R-:W1:Y:S04]  /*0e40*/  LDS R0, [UR4+0xc] ;  /* 0x00000c04ff007984 */ /* 0x000e680008000800 */
[----:B------:R-:W2:Y:S01]  /*0e50*/  LDS.64 R8, [UR4+0x20] ;  /* 0x00002004ff087984 */ /* 0x000ea20008000a00 */
[----:B0-----:R-:W-:Y:S02]  /*0e60*/  SEL R4, R4, RZ, P2 ;  /* 0x000000ff04047207 */ /* 0x001fe40001000000 */
[----:B------:R-:W-:-:S02]  /*0e70*/  ISETP.GT.AND P2, PT, R20, 0x60, PT ;  /* 0x000000601400780c */ /* 0x000fc40003f44270 */
[----:B-1----:R-:W-:Y:S02]  /*0e80*/  SEL R0, R0, RZ, P1 ;  /* 0x000000ff00007207 */ /* 0x002fe40000800000 */
[----:B------:R-:W-:Y:S02]  /*0e90*/  SEL R5, R5, RZ, P2 ;  /* 0x000000ff05057207 */ /* 0x000fe40001000000 */
[----:B------:R-:W-:Y:S02]  /*0ea0*/  IADD3 R0, PT, PT, R4, R0, R3 ;  /* 0x0000000004007210 */ /* 0x000fe40007ffe003 */
[----:B------:R-:W-:Y:S02]  /*0eb0*/  ISETP.GT.AND P1, PT, R20, 0xa0, PT ;  /* 0x000000a01400780c */ /* 0x000fe40003f24270 */
[----:B------:R-:W-:Y:S02]  /*0ec0*/  SEL R6, R6, RZ, P3 ;  /* 0x000000ff06067207 */ /* 0x000fe40001800000 */
[----:B------:R-:W-:-:S02]  /*0ed0*/  ISETP.GT.AND P2, PT, R20, 0xc0, PT ;  /* 0x000000c01400780c */ /* 0x000fc40003f44270 */
[----:B------:R-:W-:Y:S02]  /*0ee0*/  ISETP.GT.AND P3, PT, R20, 0xe0, PT ;  /* 0x000000e01400780c */ /* 0x000fe40003f64270 */
[----:B------:R-:W-:Y:S02]  /*0ef0*/  SEL R7, R7, RZ, P1 ;  /* 0x000000ff07077207 */ /* 0x000fe40000800000 */
[----:B------:R-:W-:Y:S02]  /*0f00*/  IADD3 R0, PT, PT, R6, R0, R5 ;  /* 0x0000000006007210 */ /* 0x000fe40007ffe005 */
[----:B--2---:R-:W-:Y:S02]  /*0f10*/  SEL R8, R8, RZ, P2 ;  /* 0x000000ff08087207 */ /* 0x004fe40001000000 */
[----:B------:R-:W-:Y:S02]  /*0f20*/  SEL R9, R9, RZ, P3 ;  /* 0x000000ff09097207 */ /* 0x000fe40001800000 */
[----:B------:R-:W-:-:S05]  /*0f30*/  IADD3 R0, PT, PT, R8, R0, R7 ;  /* 0x0000000008007210 */ /* 0x000fca0007ffe007 */
[----:B------:R-:W-:Y:S01]  /*0f40*/  IMAD.IADD R3, R0, 0x1, R9 ;  /* 0x0000000100037824 */ /* 0x000fe200078e0209 */
[----:B------:R-:W-:Y:S06]  /*0f50*/  BRA `(.L_x_19) ;  /* 0x0000002800747947 */ /* 0x000fec0003800000 */
.L_x_5:
[----:B------:R-:W0:Y:S01]  /*0f60*/  S2R R0, SR_TID.X ;  /* 0x0000000000007919 */ /* 0x000e220000002100 */
[----:B------:R-:W1:Y:S01]  /*0f70*/  LDC.64 R2, c[0x0][0x380] ;  /* 0x0000e000ff027b82 */ /* 0x000e620000000a00 */
[----:B0-----:R-:W-:-:S04]  /*0f80*/  IMAD.SHL.U32 R5, R0, 0x4, RZ ;  /* 0x0000000400057824 */ /* 0x001fc800078e00ff */
[----:B-1----:R-:W-:-:S05]  /*0f90*/  IMAD.WIDE.U32 R2, R5, 0x4, R2 ;  /* 0x0000000405027825 */ /* 0x002fca00078e0002 */
[----:B------:R-:W2:Y:S04]  /*0fa0*/  LDG.E.128.CONSTANT R4, desc[UR6][R2.64] ;  /* 0x0000000602047981 */ /* 0x000ea8000c1e9d00 */
[----:B------:R-:W3:Y:S04]  /*0fb0*/  LDG.E.128.CONSTANT R8, desc[UR6][R2.64+0x1000] ;  /* 0x0010000602087981 */ /* 0x000ee8000c1e9d00 */
[----:B------:R-:W4:Y:S04]  /*0fc0*/  LDG.E.128.CONSTANT R12, desc[UR6][R2.64+0x2000] ;  /* 0x00200006020c7981 */ /* 0x000f28000c1e9d00 */
[----:B------:R-:W5:Y:S01]  /*0fd0*/  LDG.E.128.CONSTANT R16, desc[UR6][R2.64+0x3000] ;  /* 0x0030000602107981 */ /* 0x000f62000c1e9d00 */
[----:B------:R-:W-:Y:S01]  /*0fe0*/  ISETP.GE.U32.AND P0, PT, R20, 0x2000, PT ;  /* 0x000020001400780c */ /* 0x000fe20003f06070 */
[----:B------:R-:W-:Y:S01]  /*0ff0*/  IMAD.MOV.U32 R23, RZ, RZ, 0x1000 ;  /* 0x00001000ff177424 */ /* 0x000fe200078e00ff */
[----:B--2---:R-:W-:-:S04]  /*1000*/  IADD3 R5, PT, PT, R6, R5, R4 ;  /* 0x0000000506057210 */ /* 0x004fc80007ffe004 */
[----:B---3--:R-:W-:-:S04]  /*1010*/  IADD3 R5, PT, PT, R8, R7, R5 ;  /* 0x0000000708057210 */ /* 0x008fc80007ffe005 */
[----:B------:R-:W-:-:S04]  /*1020*/  IADD3 R5, PT, PT, R10, R9, R5 ;  /* 0x000000090a057210 */ /* 0x000fc80007ffe005 */
[----:B----4-:R-:W-:-:S04]  /*1030*/  IADD3 R5, PT, PT, R12, R11, R5 ;  /* 0x0000000b0c057210 */ /* 0x010fc80007ffe005 */
[----:B------:R-:W-:-:S04]  /*1040*/  IADD3 R5, PT, PT, R14, R13, R5 ;  /* 0x0000000d0e057210 */ /* 0x000fc80007ffe005 */
[----:B-----5:R-:W-:-:S04]  /*1050*/  IADD3 R5, PT, PT, R16, R15, R5 ;  /* 0x0000000f10057210 */ /* 0x020fc80007ffe005 */
[----:B------:R-:W-:-:S05]  /*1060*/  IADD3 R5, PT, PT, R18, R17, R5 ;  /* 0x0000001112057210 */ /* 0x000fca0007ffe005 */
[----:B------:R-:W-:Y:S01]  /*1070*/  IMAD.IADD R21, R19, 0x1, R5 ;  /* 0x0000000113157824 */ /* 0x000fe200078e0205 */
[----:B------:R-:W-:Y:S06]  /*1080*/  @!P0 BRA `(.L_x_20) ;  /* 0x00000000005c8947 */ /* 0x000fec0003800000 */
[----:B------:R-:W0:Y:S01]  /*1090*/  LDC R24, c[0x0][0x390] ;  /* 0x0000e400ff187b82 */ /* 0x000e220000000800 */
[----:B------:R-:W-:Y:S02]  /*10a0*/  VIADD R22, R20, 0xfffff000 ;  /* 0xfffff00014167836 */ /* 0x000fe40000000000 */
[----:B------:R-:W-:-:S07]  /*10b0*/  IMAD.MOV.U32 R23, RZ, RZ, 0x1000 ;  /* 0x00001000ff177424 */ /* 0x000fce00078e00ff */
.L_x_22:
[----:B------:R-:W-:-:S05]  /*10c0*/  IMAD.WIDE R26, R23, 0x4, R2 ;  /* 0x00000004171a7825 */ /* 0x000fca00078e0202 */
[----:B------:R-:W2:Y:S04]  /*10d0*/  LDG.E.128.CONSTANT R12, desc[UR6][R26.64] ;  /* 0x000000061a0c7981 */ /* 0x000ea8000c1e9d00 */
[----:B------:R-:W3:Y:S04]  /*10e0*/  LDG.E.128.CONSTANT R16, desc[UR6][R26.64+0x1000] ;  /* 0x001000061a107981 */ /* 0x000ee8000c1e9d00 */
[----:B------:R-:W4:Y:S04]  /*10f0*/  LDG.E.128.CONSTANT R4, desc[UR6][R26.64+0x2000] ;  /* 0x002000061a047981 */ /* 0x000f28000c1e9d00 */
[----:B------:R-:W5:Y:S01]  /*1100*/  LDG.E.128.CONSTANT R8, desc[UR6][R26.64+0x3000] ;  /* 0x003000061a087981 */ /* 0x000f62000c1e9d00 */
[----:B0-----:R-:W-:Y:S01]  /*1110*/  IMAD.MOV.U32 R20, RZ, RZ, R24 ;  /* 0x000000ffff147224 */ /* 0x001fe200078e0018 */
[----:B--2---:R-:W-:-:S04]  /*1120*/  IADD3 R13, PT, PT, R13, R12, R21 ;  /* 0x0000000c0d0d7210 */ /* 0x004fc80007ffe015 */
[----:B------:R-:W-:-:S04]  /*1130*/  IADD3 R13, PT, PT, R15, R14, R13 ;  /* 0x0000000e0f0d7210 */ /* 0x000fc80007ffe00d */
[----:B---3--:R-:W-:-:S04]  /*1140*/  IADD3 R13, PT, PT, R17, R16, R13 ;  /* 0x00000010110d7210 */ /* 0x008fc80007ffe00d */
[----:B------:R-:W-:-:S04]  /*1150*/  IADD3 R13, PT, PT, R19, R18, R13 ;  /* 0x00000012130d7210 */ /* 0x000fc80007ffe00d */
[----:B----4-:R-:W-:Y:S01]  /*1160*/  IADD3 R13, PT, PT, R5, R4, R13 ;  /* 0x00000004050d7210 */ /* 0x010fe20007ffe00d */
[----:B------:R-:W-:-:S03]  /*1170*/  IMAD.IADD R4, R20, 0x1, -R23 ;  /* 0x0000000114047824 */ /* 0x000fc600078e0a17 */
[----:B------:R-:W-:Y:S02]  /*1180*/  IADD3 R13, PT, PT, R7, R6, R13 ;  /* 0x00000006070d7210 */ /* 0x000fe40007ffe00d */
[----:B------:R-:W-:Y:S02]  /*1190*/  ISETP.GE.AND P0, PT, R4, 0x1000, PT ;  /* 0x000010000400780c */ /* 0x000fe40003f06270 */
[----:B-----5:R-:W-:-:S04]  /*11a0*/  IADD3 R13, PT, PT, R9, R8, R13 ;  /* 0x00000008090d7210 */ /* 0x020fc80007ffe00d */
[----:B------:R-:W-:-:S07]  /*11b0*/  IADD3 R21, PT, PT, R11, R10, R13 ;  /* 0x0000000a0b157210 */ /* 0x000fce0007ffe00d */
[----:B------:R-:W-:Y:S05]  /*11c0*/  @!P0 BRA `(.L_x_21) ;  /* 0x0000000400fc8947 */ /* 0x000fea0003800000 */
[----:B------:R-:W-:-:S05]  /*11d0*/  VIADD R23, R23, 0x1000 ;  /* 0x0000100017177836 */ /* 0x000fca0000000000 */
[----:B------:R-:W-:-:S13]  /*11e0*/  ISETP.GT.AND P0, PT, R23, R22, PT ;  /* 0x000000161700720c */ /* 0x000fda0003f04270 */
[----:B------:R-:W-:Y:S05]  /*11f0*/  @!P0 BRA `(.L_x_22) ;  /* 0xfffffffc00b08947 */ /* 0x000fea000383ffff */
.L_x_20:
[----:B------:R-:W-:-:S13]  /*1200*/  ISETP.GE.AND P0, PT, R23, R20, PT ;  /* 0x000000141700720c */ /* 0x000fda0003f06270 */
[----:B------:R-:W-:Y:S05]  /*1210*/  @P0 BRA `(.L_x_21) ;  /* 0x0000000400e80947 */ /* 0x000fea0003800000 */
[----:B------:R-:W-:Y:S01]  /*1220*/  IMAD.IADD R9, R20, 0x1, -R23 ;  /* 0x0000000114097824 */ /* 0x000fe200078e0a17 */
[----:B------:R-:W-:Y:S04]  /*1230*/  BSSY.RECONVERGENT B1, `(.L_x_21) ;  /* 0x0000078000017945 */ /* 0x000fe80003800200 */
[----:B------:R-:W-:-:S13]  /*1240*/  ISETP.GE.AND P0, PT, R0, R9, PT ;  /* 0x000000090000720c */ /* 0x000fda0003f06270 */
[----:B------:R-:W-:Y:S05]  /*1250*/  @P0 BRA `(.L_x_23) ;  /* 0x0000000400d40947 */ /* 0x000fea0003800000 */
[----:B------:R-:W-:Y:S01]  /*1260*/  LOP3.LUT R2, RZ, R0, RZ, 0x33, !PT ;  /* 0x00000000ff027212 */ /* 0x000fe200078e33ff */
[----:B------:R-:W-:Y:S01]  /*1270*/  BSSY.RECONVERGENT B2, `(.L_x_24) ;  /* 0x0000015000027945 */ /* 0x000fe20003800200 */
[----:B------:R-:W-:Y:S02]  /*1280*/  IMAD.MOV.U32 R8, RZ, RZ, R0 ;  /* 0x000000ffff087224 */ /* 0x000fe400078e0000 */
[----:B------:R-:W-:-:S04]  /*1290*/  IADD3 R2, PT, PT, -R23, R20, R2 ;  /* 0x0000001417027210 */ /* 0x000fc80007ffe102 */
[C---:B------:R-:W-:Y:S02]  /*12a0*/  LOP3.LUT R3, R2.reuse, 0x300, RZ, 0xc0, !PT ;  /* 0x0000030002037812 */ /* 0x040fe400078ec0ff */
[----:B------:R-:W-:Y:S02]  /*12b0*/  ISETP.GE.U32.AND P1, PT, R2, 0x300, PT ;  /* 0x000003000200780c */ /* 0x000fe40003f26070 */
[----:B------:R-:W-:-:S13]  /*12c0*/  ISETP.NE.AND P0, PT, R3, 0x300, PT ;  /* 0x000003000300780c */ /* 0x000fda0003f05270 */
[----:B------:R-:W-:Y:S05]  /*12d0*/  @!P0 BRA `(.L_x_25) ;  /* 0x0000000000388947 */ /* 0x000fea0003800000 */
[----:B------:R-:W0:Y:S01]  /*12e0*/  LDC.64 R4, c[0x0][0x380] ;  /* 0x0000e000ff047b82 */ /* 0x000e220000000a00 */
[----:B------:R-:W-:Y:S01]  /*12f0*/  LEA.HI R2, R2, 0x1, RZ, 0x18 ;  /* 0x0000000102027811 */ /* 0x000fe200078fc0ff */
[----:B------:R-:W-:Y:S02]  /*1300*/  IMAD.IADD R7, R0, 0x1, R23 ;  /* 0x0000000100077824 */ /* 0x000fe400078e0217 */
[----:B------:R-:W-:Y:S01]  /*1310*/  IMAD.MOV.U32 R8, RZ, RZ, R0 ;  /* 0x000000ffff087224 */ /* 0x000fe200078e0000 */
[----:B------:R-:W-:-:S05]  /*1320*/  LOP3.LUT R2, R2, 0x3, RZ, 0xc0, !PT ;  /* 0x0000000302027812 */ /* 0x000fca00078ec0ff */
[----:B------:R-:W-:-:S07]  /*1330*/  IMAD.MOV R6, RZ, RZ, -R2 ;  /* 0x000000ffff067224 */ /* 0x000fce00078e0a02 */
.L_x_26:
[----:B0-----:R-:W-:-:S06]  /*1340*/  IMAD.WIDE.U32 R2, R7, 0x4, R4 ;  /* 0x0000000407027825 */ /* 0x001fcc00078e0004 */
[----:B------:R-:W2:Y:S01]  /*1350*/  LDG.E.CONSTANT R2, desc[UR6][R2.64] ;  /* 0x0000000602027981 */ /* 0x000ea2000c1e9900 */
[----:B------:R-:W-:Y:S02]  /*1360*/  VIADD R6, R6, 0x1 ;  /* 0x0000000106067836 */ /* 0x000fe40000000000 */
[----:B------:R-:W-:Y:S02]  /*1370*/  VIADD R8, R8, 0x100 ;  /* 0x0000010008087836 */ /* 0x000fe40000000000 */
[----:B------:R-:W-:Y:S01]  /*1380*/  VIADD R7, R7, 0x100 ;  /* 0x0000010007077836 */ /* 0x000fe20000000000 */
[----:B------:R-:W-:Y:S01]  /*1390*/  ISETP.NE.AND P0, PT, R6, RZ, PT ;  /* 0x000000ff0600720c */ /* 0x000fe20003f05270 */
[----:B--2---:R-:W-:-:S12]  /*13a0*/  IMAD.IADD R21, R2, 0x1, R21 ;  /* 0x0000000102157824 */ /* 0x004fd800078e0215 */
[----:B------:R-:W-:Y:S05]  /*13b0*/  @P0 BRA `(.L_x_26) ;  /* 0xfffffffc00e00947 */ /* 0x000fea000383ffff */
.L_x_25:
[----:B------:R-:W-:Y:S05]  /*13c0*/  BSYNC.RECONVERGENT B2 ;  /* 0x0000000000027941 */ /* 0x000fea0003800200 */
.L_x_24:
[----:B------:R-:W-:Y:S05]  /*13d0*/  @!P1 BRA `(.L_x_23) ;  /* 0x0000000400749947 */ /* 0x000fea0003800000 */
[----:B------:R-:W0:Y:S01]  /*13e0*/  LDCU.64 UR4, c[0x0][0x380] ;  /* 0x00007000ff0477ac */ /* 0x000e220008000a00 */
[----:B------:R-:W-:Y:S01]  /*13f0*/  IMAD.IADD R5, R9, 0x1, -R8 ;  /* 0x0000000109057824 */ /* 0x000fe200078e0a08 */
[C---:B------:R-:W-:Y:S01]  /*1400*/  IADD3 R3, P0, PT, R8.reuse, R23, RZ ;  /* 0x0000001708037210 */ /* 0x040fe20007f1e0ff */
[----:B------:R-:W-:Y:S01]  /*1410*/  BSSY.RECONVERGENT B2, `(.L_x_27) ;  /* 0x0000033000027945 */ /* 0x000fe20003800200 */
[----:B------:R-:W-:Y:S02]  /*1420*/  IMAD.IADD R23, R8, 0x1, R23 ;  /* 0x0000000108177824 */ /* 0x000fe400078e0217 */
[----:B------:R-:W-:Y:S01]  /*1430*/  ISETP.GT.AND P1, PT, R5, 0xc00, PT ;  /* 0x00000c000500780c */ /* 0x000fe20003f24270 */
[----:B------:R-:W-:Y:S01]  /*1440*/  IMAD.X R4, RZ, RZ, RZ, P0 ;  /* 0x000000ffff047224 */ /* 0x000fe200000e06ff */
[----:B0-----:R-:W-:-:S04]  /*1450*/  LEA R2, P0, R3, UR4, 0x2 ;  /* 0x0000000403027c11 */ /* 0x001fc8000f8010ff */
[----:B------:R-:W-:Y:S02]  /*1460*/  LEA.HI.X R3, R3, UR5, R4, 0x2, P0 ;  /* 0x0000000503037c11 */ /* 0x000fe400080f1404 */
[----:B------:R-:W-:-:S05]  /*1470*/  IADD3 R2, P0, PT, R2, 0x800, RZ ;  /* 0x0000080002027810 */ /* 0x000fca0007f1e0ff */
[----:B------:R-:W-:Y:S01]  /*1480*/  IMAD.X R3, RZ, RZ, R3, P0 ;  /* 0x000000ffff037224 */ /* 0x000fe200000e0603 */
[----:B------:R-:W-:Y:S01]  /*1490*/  PLOP3.LUT P0, PT, PT, PT, PT, 0x80, 0x8 ;  /* 0x000000000008781c */ /* 0x000fe20003f0f070 */
[----:B------:R-:W-:-:S12]  /*14a0*/  @!P1 BRA `(.L_x_28) ;  /* 0x0000000000a49947 */ /* 0x000fd80003800000 */
[----:B------:R-:W-:Y:S01]  /*14b0*/  PLOP3.LUT P0, PT, PT, PT, PT, 0x8, 0x80 ;  /* 0x000000000080781c */ /* 0x000fe20003f0e170 */
[----:B------:R-:W-:-:S12]  /*14c0*/  VIADD R11, R9, 0xfffff400 ;  /* 0xfffff400090b7836 */ /* 0x000fd80000000000 */
.L_x_29:
[----:B------:R-:W0:Y:S01]  /*14d0*/  LDC.64 R4, c[0x0][0x380] ;  /* 0x0000e000ff047b82 */ /* 0x000e220000000a00 */
[C---:B------:R-:W-:Y:S01]  /*14e0*/  VIADD R27, R23.reuse, 0x400 ;  /* 0x00000400171b7836 */ /* 0x040fe20000000000 */
[----:B------:R-:W2:Y:S01]  /*14f0*/  LDG.E.CONSTANT R12, desc[UR6][R2.64+-0x400] ;  /* 0xfffc0006020c7981 */ /* 0x000ea2000c1e9900 */
[----:B------:R-:W-:-:S03]  /*1500*/  VIADD R7, R23, 0x800 ;  /* 0x0000080017077836 */ /* 0x000fc60000000000 */
[----:B------:R-:W3:Y:S04]  /*1510*/  LDG.E.CONSTANT R18, desc[UR6][R2.64] ;  /* 0x0000000602127981 */ /* 0x000ee8000c1e9900 */
[----:B------:R-:W3:Y:S04]  /*1520*/  LDG.E.CONSTANT R17, desc[UR6][R2.64+0x400] ;  /* 0x0004000602117981 */ /* 0x000ee8000c1e9900 */
[----:B------:R-:W4:Y:S01]  /*1530*/  LDG.E.CONSTANT R15, desc[UR6][R2.64+0xc00] ;  /* 0x000c0006020f7981 */ /* 0x000f22000c1e9900 */
[----:B------:R-:W-:-:S03]  /*1540*/  VIADD R29, R23, 0xc00 ;  /* 0x00000c00171d7836 */ /* 0x000fc60000000000 */
[----:B------:R-:W5:Y:S04]  /*1550*/  LDG.E.CONSTANT R14, desc[UR6][R2.64+0x1000] ;  /* 0x00100006020e7981 */ /* 0x000f68000c1e9900 */
[----:B------:R-:W5:Y:S01]  /*1560*/  LDG.E.CONSTANT R13, desc[UR6][R2.64+0x1400] ;  /* 0x00140006020d7981 */ /* 0x000f62000c1e9900 */
[----:B0-----:R-:W-:-:S03]  /*1570*/  IMAD.WIDE.U32 R24, R23, 0x4, R4 ;  /* 0x0000000417187825 */ /* 0x001fc600078e0004 */
[----:B------:R-:W5:Y:S04]  /*1580*/  LDG.E.CONSTANT R19, desc[UR6][R2.64+0x1c00] ;  /* 0x001c000602137981 */ /* 0x000f68000c1e9900 */
[----:B------:R-:W2:Y:S01]  /*1590*/  LDG.E.CONSTANT R10, desc[UR6][R24.64] ;  /* 0x00000006180a7981 */ /* 0x000ea2000c1e9900 */
[----:B------:R-:W-:-:S03]  /*15a0*/  IMAD.WIDE.U32 R26, R27, 0x4, R4 ;  /* 0x000000041b1a7825 */ /* 0x000fc600078e0004 */
[----:B------:R-:W5:Y:S01]  /*15b0*/  LDG.E.CONSTANT R20, desc[UR6][R2.64+0x2400] ;  /* 0x0024000602147981 */ /* 0x000f62000c1e9900 */
[----:B------:R-:W-:-:S03]  /*15c0*/  IMAD.WIDE.U32 R6, R7, 0x4, R4 ;  /* 0x0000000407067825 */ /* 0x000fc600078e0004 */
[----:B------:R-:W4:Y:S01]  /*15d0*/  LDG.E.CONSTANT R16, desc[UR6][R26.64] ;  /* 0x000000061a107981 */ /* 0x000f22000c1e9900 */
[----:B------:R-:W-:-:S03]  /*15e0*/  IMAD.WIDE.U32 R4, R29, 0x4, R4 ;  /* 0x000000041d047825 */ /* 0x000fc600078e0004 */
[----:B------:R-:W5:Y:S04]  /*15f0*/  LDG.E.CONSTANT R6, desc[UR6][R6.64] ;  /* 0x0000000606067981 */ /* 0x000f68000c1e9900 */
[----:B------:R-:W5:Y:S04]  /*1600*/  LDG.E.CONSTANT R25, desc[UR6][R2.64+0x2000] ;  /* 0x0020000602197981 */ /* 0x000f68000c1e9900 */
[----:B------:R0:W5:Y:S04]  /*1610*/  LDG.E.CONSTANT R5, desc[UR6][R4.64] ;  /* 0x0000000604057981 */ /* 0x000168000c1e9900 */
[----:B------:R-:W5:Y:S04]  /*1620*/  LDG.E.CONSTANT R24, desc[UR6][R2.64+0x2c00] ;  /* 0x002c000602187981 */ /* 0x000f68000c1e9900 */
[----:B------:R-:W5:Y:S04]  /*1630*/  LDG.E.CONSTANT R27, desc[UR6][R2.64+0x3000] ;  /* 0x00300006021b7981 */ /* 0x000f68000c1e9900 */
[----:B------:R1:W5:Y:S01]  /*1640*/  LDG.E.CONSTANT R22, desc[UR6][R2.64+0x3400] ;  /* 0x0034000602167981 */ /* 0x000362000c1e9900 */
[----:B------:R-:W-:-:S05]  /*1650*/  VIADD R8, R8, 0x1000 ;  /* 0x0000100008087836 */ /* 0x000fca0000000000 */
[----:B------:R-:W-:Y:S02]  /*1660*/  ISETP.GE.AND P1, PT, R8, R11, PT ;  /* 0x0000000b0800720c */ /* 0x000fe40003f26270 */
[----:B0-----:R-:W-:Y:S01]  /*1670*/  IADD3 R4, P2, PT, R2, 0x4000, RZ ;  /* 0x0000400002047810 */ /* 0x001fe20007f5e0ff */
[----:B------:R-:W-:-:S04]  /*1680*/  VIADD R23, R23, 0x1000 ;  /* 0x0000100017177836 */ /* 0x000fc80000000000 */
[----:B-1----:R-:W-:Y:S02]  /*1690*/  IMAD.X R3, RZ, RZ, R3, P2 ;  /* 0x000000ffff037224 */ /* 0x002fe400010e0603 */
[----:B------:R-:W-:Y:S01]  /*16a0*/  IMAD.MOV.U32 R2, RZ, RZ, R4 ;  /* 0x000000ffff027224 */ /* 0x000fe200078e0004 */
[----:B--2---:R-:W-:-:S04]  /*16b0*/  IADD3 R10, PT, PT, R12, R10, R21 ;  /* 0x0000000a0c0a7210 */ /* 0x004fc80007ffe015 */
[----:B---3--:R-:W-:-:S04]  /*16c0*/  IADD3 R10, PT, PT, R17, R18, R10 ;  /* 0x00000012110a7210 */ /* 0x008fc80007ffe00a */
[----:B----4-:R-:W-:-:S04]  /*16d0*/  IADD3 R10, PT, PT, R15, R16, R10 ;  /* 0x000000100f0a7210 */ /* 0x010fc80007ffe00a */
[----:B-----5:R-:W-:-:S04]  /*16e0*/  IADD3 R10, PT, PT, R13, R14, R10 ;  /* 0x0000000e0d0a7210 */ /* 0x020fc80007ffe00a */
[----:B------:R-:W-:-:S04]  /*16f0*/  IADD3 R6, PT, PT, R19, R6, R10 ;  /* 0x0000000613067210 */ /* 0x000fc80007ffe00a */
[----:B------:R-:W-:-:S04]  /*1700*/  IADD3 R6, PT, PT, R20, R25, R6 ;  /* 0x0000001914067210 */ /* 0x000fc80007ffe006 */
[----:B------:R-:W-:-:S04]  /*1710*/  IADD3 R5, PT, PT, R24, R5, R6 ;  /* 0x0000000518057210 */ /* 0x000fc80007ffe006 */
[----:B------:R-:W-:Y:S01]  /*1720*/  IADD3 R21, PT, PT, R22, R27, R5 ;  /* 0x0000001b16157210 */ /* 0x000fe20007ffe005 */
[----:B------:R-:W-:Y:S06]  /*1730*/  @!P1 BRA `(.L_x_29) ;  /* 0xfffffffc00649947 */ /* 0x000fec000383ffff */
.L_x_28:
[----:B------:R-:W-:Y:S05]  /*1740*/  BSYNC.RECONVERGENT B2 ;  /* 0x0000000000027941 */ /* 0x000fea0003800200 */
.L_x_27:
[----:B------:R-:W-:Y:S01]  /*1750*/  IMAD.IADD R4, R9, 0x1, -R8 ;  /* 0x0000000109047824 */ /* 0x000fe200078e0a08 */
[----:B------:R-:W-:Y:S04]  /*1760*/  BSSY.RECONVERGENT B2, `(.L_x_30) ;  /* 0x000001a000027945 */ /* 0x000fe80003800200 */
[----:B------:R-:W-:-:S13]  /*1770*/  ISETP.GT.AND P1, PT, R4, 0x400, PT ;  /* 0x000004000400780c */ /* 0x000fda0003f24270 */
[----:B------:R-:W-:Y:S05]  /*1780*/  @!P1 BRA `(.L_x_31) ;  /* 0x00000000005c9947 */ /* 0x000fea0003800000 */
[----:B------:R-:W0:Y:S01]  /*1790*/  LDC.64 R6, c[0x0][0x380] ;  /* 0x0000e000ff067b82 */ /* 0x000e220000000a00 */
[C---:B------:R-:W-:Y:S01]  /*17a0*/  VIADD R11, R23.reuse, 0x400 ;  /* 0x00000400170b7836 */ /* 0x040fe20000000000 */
[----:B------:R-:W2:Y:S04]  /*17b0*/  LDG.E.CONSTANT R10, desc[UR6][R2.64+-0x400] ;  /* 0xfffc0006020a7981 */ /* 0x000ea8000c1e9900 */
[----:B------:R-:W3:Y:S04]  /*17c0*/  LDG.E.CONSTANT R12, desc[UR6][R2.64+0x400] ;  /* 0x00040006020c7981 */ /* 0x000ee8000c1e9900 */
[----:B------:R-:W4:Y:S04]  /*17d0*/  LDG.E.CONSTANT R13, desc[UR6][R2.64+0xc00] ;  /* 0x000c0006020d7981 */ /* 0x000f28000c1e9900 */
[----:B------:R-:W5:Y:S04]  /*17e0*/  LDG.E.CONSTANT R15, desc[UR6][R2.64+0x1000] ;  /* 0x00100006020f7981 */ /* 0x000f68000c1e9900 */
[----:B------:R1:W5:Y:S01]  /*17f0*/  LDG.E.CONSTANT R14, desc[UR6][R2.64+0x1400] ;  /* 0x00140006020e7981 */ /* 0x000362000c1e9900 */
[----:B0-----:R-:W-:-:S04]  /*1800*/  IMAD.WIDE.U32 R4, R23, 0x4, R6 ;  /* 0x0000000417047825 */ /* 0x001fc800078e0006 */
[----:B------:R-:W-:Y:S02]  /*1810*/  IMAD.WIDE.U32 R6, R11, 0x4, R6 ;  /* 0x000000040b067825 */ /* 0x000fe400078e0006 */
[----:B------:R-:W2:Y:S04]  /*1820*/  LDG.E.CONSTANT R4, desc[UR6][R4.64] ;  /* 0x0000000604047981 */ /* 0x000ea8000c1e9900 */
[----:B------:R-:W3:Y:S04]  /*1830*/  LDG.E.CONSTANT R11, desc[UR6][R2.64] ;  /* 0x00000006020b7981 */ /* 0x000ee8000c1e9900 */
[----:B------:R-:W4:Y:S01]  /*1840*/  LDG.E.CONSTANT R7, desc[UR6][R6.64] ;  /* 0x0000000606077981 */ /* 0x000f22000c1e9900 */
[----:B------:R-:W-:Y:S01]  /*1850*/  PLOP3.LUT P0, PT, PT, PT, PT, 0x8, 0x80 ;  /* 0x000000000080781c */ /* 0x000fe20003f0e170 */
[----:B------:R-:W-:-:S02]  /*1860*/  VIADD R8, R8, 0x800 ;  /* 0x0000080008087836 */ /* 0x000fc40000000000 */
[----:B------:R-:W-:Y:S01]  /*1870*/  VIADD R23, R23, 0x800 ;  /* 0x0000080017177836 */ /* 0x000fe20000000000 */
[----:B--2---:R-:W-:Y:S02]  /*1880*/  IADD3 R10, PT, PT, R10, R4, R21 ;  /* 0x000000040a0a7210 */ /* 0x004fe40007ffe015 */
[----:B------:R-:W-:Y:S02]  /*1890*/  IADD3 R4, P1, PT, R2, 0x2000, RZ ;  /* 0x0000200002047810 */ /* 0x000fe40007f3e0ff */
[----:B---3--:R-:W-:-:S03]  /*18a0*/  IADD3 R10, PT, PT, R12, R11, R10 ;  /* 0x0000000b0c0a7210 */ /* 0x008fc60007ffe00a */
[----:B------:R-:W-:Y:S01]  /*18b0*/  IMAD.X R5, RZ, RZ, R3, P1 ;  /* 0x000000ffff057224 */ /* 0x000fe200008e0603 */
[----:B----4-:R-:W-:Y:S01]  /*18c0*/  IADD3 R10, PT, PT, R13, R7, R10 ;  /* 0x000000070d0a7210 */ /* 0x010fe20007ffe00a */
[----:B-1----:R-:W-:Y:S02]  /*18d0*/  IMAD.MOV.U32 R2, RZ, RZ, R4 ;  /* 0x000000ffff027224 */ /* 0x002fe400078e0004 */
[----:B------:R-:W-:Y:S01]  /*18e0*/  IMAD.MOV.U32 R3, RZ, RZ, R5 ;  /* 0x000000ffff037224 */ /* 0x000fe200078e0005 */
[----:B-----5:R-:W-:-:S07]  /*18f0*/  IADD3 R21, PT, PT, R14, R15, R10 ;  /* 0x0000000f0e157210 */ /* 0x020fce0007ffe00a */
.L_x_31:
[----:B------:R-:W-:Y:S05]  /*1900*/  BSYNC.RECONVERGENT B2 ;  /* 0x0000000000027941 */ /* 0x000fea0003800200 */
.L_x_30:
[----:B------:R-:W-:-:S13]  /*1910*/  ISETP.LT.OR P0, PT, R8, R9, P0 ;  /* 0x000000090800720c */ /* 0x000fda0000701670 */
[----:B------:R-:W-:Y:S05]  /*1920*/  @!P0 BRA `(.L_x_23) ;  /* 0x0000000000208947 */ /* 0x000fea0003800000 */
[----:B------:R-:W0:Y:S01]  /*1930*/  LDC.64 R4, c[0x0][0x380] ;  /* 0x0000e000ff047b82 */ /* 0x000e220000000a00 */
[----:B------:R-:W2:Y:S04]  /*1940*/  LDG.E.CONSTANT R6, desc[UR6][R2.64+-0x400] ;  /* 0xfffc000602067981 */ /* 0x000ea8000c1e9900 */
[----:B------:R-:W3:Y:S04]  /*1950*/  LDG.E.CONSTANT R7, desc[UR6][R2.64] ;  /* 0x0000000602077981 */ /* 0x000ee8000c1e9900 */
[----:B------:R-:W3:Y:S01]  /*1960*/  LDG.E.CONSTANT R8, desc[UR6][R2.64+0x400] ;  /* 0x0004000602087981 */ /* 0x000ee2000c1e9900 */
[----:B0-----:R-:W-:-:S06]  /*1970*/  IMAD.WIDE.U32 R4, R23, 0x4, R4 ;  /* 0x0000000417047825 */ /* 0x001fcc00078e0004 */
[----:B------:R-:W2:Y:S02]  /*1980*/  LDG.E.CONSTANT R4, desc[UR6][R4.64] ;  /* 0x0000000604047981 */ /* 0x000ea4000c1e9900 */
[----:B--2---:R-:W-:-:S04]  /*1990*/  IADD3 R6, PT, PT, R6, R4, R21 ;  /* 0x0000000406067210 */ /* 0x004fc80007ffe015 */
[----:B---3--:R-:W-:-:S07]  /*19a0*/  IADD3 R21, PT, PT, R8, R7, R6 ;  /* 0x0000000708157210 */ /* 0x008fce0007ffe006 */
.L_x_23:
[----:B------:R-:W-:Y:S05]  /*19b0*/  BSYNC.RECONVERGENT B1 ;  /* 0x0000000000017941 */ /* 0x000fea0003800200 */
.L_x_21:
[----:B------:R-:W0:Y:S01]  /*19c0*/  S2R R8, SR_LANEID ;  /* 0x0000000000087919 */ /* 0x000e220000000000 */
[----:B------:R-:W1:Y:S01]  /*19d0*/  SHFL.DOWN PT, R2, R21, 0x1, 0x1f ;  /* 0x08201f0015027f89 */ /* 0x000e6200000e0000 */
[C---:B0-----:R-:W-:Y:S02]  /*19e0*/  ISETP.GT.AND P0, PT, R8.reuse, 0x1e, PT ;  /* 0x0000001e0800780c */ /* 0x041fe40003f04270 */
[----:B------:R-:W-:Y:S02]  /*19f0*/  ISETP.NE.AND P1, PT, R8, RZ, PT ;  /* 0x000000ff0800720c */ /* 0x000fe40003f25270 */
[----:B-1----:R-:W-:Y:S02]  /*1a00*/  SEL R2, R2, RZ, !P0 ;  /* 0x000000ff02027207 */ /* 0x002fe40004000000 */
[----:B------:R-:W-:-:S03]  /*1a10*/  ISETP.GT.AND P0, PT, R8, 0x1d, PT ;  /* 0x0000001d0800780c */ /* 0x000fc60003f04270 */
[----:B------:R-:W-:-:S05]  /*1a20*/  IMAD.IADD R2, R2, 0x1, R21 ;  /* 0x0000000102027824 */ /* 0x000fca00078e0215 */
[----:B------:R-:W0:Y:S01]  /*1a30*/  SHFL.DOWN PT, R3, R2, 0x2, 0x1f ;  /* 0x08401f0002037f89 */ /* 0x000e2200000e0000 */
[----:B------:R-:W-:Y:S01]  /*1a40*/  @!P1 MOV R6, 0x400 ;  /* 0x0000040000069802 */ /* 0x000fe20000000f00 */
[----:B------:R-:W1:Y:S01]  /*1a50*/  @!P1 S2R R7, SR_CgaCtaId ;  /* 0x0000000000079919 */ /* 0x000e620000008800 */
[----:B0-----:R-:W-:Y:S02]  /*1a60*/  SEL R3, R3, RZ, !P0 ;  /* 0x000000ff03037207 */ /* 0x001fe40004000000 */
[----:B------:R-:W-:-:S03]  /*1a70*/  ISETP.GT.AND P0, PT, R8, 0x1b, PT ;  /* 0x0000001b0800780c */ /* 0x000fc60003f04270 */
[----:B------:R-:W-:-:S05]  /*1a80*/  IMAD.IADD R3, R2, 0x1, R3 ;  /* 0x0000000102037824 */ /* 0x000fca00078e0203 */
[----:B------:R-:W0:Y:S01]  /*1a90*/  SHFL.DOWN PT, R4, R3, 0x4, 0x1f ;  /* 0x08801f0003047f89 */ /* 0x000e2200000e0000 */
[----:B-1----:R-:W-:Y:S02]  /*1aa0*/  @!P1 LEA R6, R7, R6, 0x18 ;  /* 0x0000000607069211 */ /* 0x002fe400078ec0ff */
[----:B0-----:R-:W-:Y:S02]  /*1ab0*/  SEL R4, R4, RZ, !P0 ;  /* 0x000000ff04047207 */ /* 0x001fe40004000000 */
[----:B------:R-:W-:-:S03]  /*1ac0*/  ISETP.GT.AND P0, PT, R8, 0x17, PT ;  /* 0x000000170800780c */ /* 0x000fc60003f04270 */
[----:B------:R-:W-:Y:S01]  /*1ad0*/  IMAD.IADD R4, R3, 0x1, R4 ;  /* 0x0000000103047824 */ /* 0x000fe200078e0204 */
[----:B------:R-:W-:-:S04]  /*1ae0*/  @!P1 SHF.R.U32.HI R3, RZ, 0x3, R0 ;  /* 0x00000003ff039819 */ /* 0x000fc80000011600 */
        /* <DEDUP_REMOVED lines=13> */
[----:B------:R-:W0:Y:S01]  /*1bc0*/  S2UR UR5, SR_CgaCtaId ;  /* 0x00000000000579c3 */ /* 0x000e220000008800 */
[----:B------:R-:W-:Y:S02]  /*1bd0*/  UMOV UR4, 0x400 ;  /* 0x0000040000047882 */ /* 0x000fe40000000000 */
[----:B0-----:R-:W-:-:S09]  /*1be0*/  ULEA UR4, UR5, UR4, 0x18 ;  /* 0x0000000405047291 */ /* 0x001fd2000f8ec0ff */
[----:B------:R-:W-:Y:S04]  /*1bf0*/  LDS R0, [UR4+0xc] ;  /* 0x00000c04ff007984 */ /* 0x000fe80008000800 */
[----:B---3--:R-:W0:Y:S04]  /*1c00*/  LDS.128 R4, [UR4+0x10] ;  /* 0x00001004ff047984 */ /* 0x008e280008000c00 */
[----:B------:R-:W1:Y:S01]  /*1c10*/  LDS.64 R8, [UR4+0x20] ;  /* 0x00002004ff087984 */ /* 0x000e620008000a00 */
[----:B0-----:R-:W-:-:S04]  /*1c20*/  IADD3 R0, PT, PT, R4, R0, R3 ;  /* 0x0000000004007210 */ /* 0x001fc80007ffe003 */
[----:B------:R-:W-:-:S04]  /*1c30*/  IADD3 R0, PT, PT, R6, R0, R5 ;  /* 0x0000000006007210 */ /* 0x000fc80007ffe005 */
[----:B-1----:R-:W-:-:S05]  /*1c40*/  IADD3 R0, PT, PT, R8, R0, R7 ;  /* 0x0000000008007210 */ /* 0x002fca0007ffe007 */
[----:B------:R-:W-:Y:S01]  /*1c50*/  IMAD.IADD R3, R0, 0x1, R9 ;  /* 0x0000000100037824 */ /* 0x000fe200078e0209 */
[----:B------:R-:W-:Y:S06]  /*1c60*/  BRA `(.L_x_19) ;  /* 0x0000001c00307947 */ /* 0x000fec0003800000 */
.L_x_4:
        /* <DEDUP_REMOVED lines=12> */
.L_x_34:
[----:B------:R-:W-:Y:S05]  /*1d30*/  BSYNC.RECONVERGENT B1 ;  /* 0x0000000000017941 */ /* 0x000fea0003800200 */
.L_x_33:
        /* <DEDUP_REMOVED lines=16> */
.L_x_39:
        /* <DEDUP_REMOVED lines=9> */
.L_x_38:
[----:B------:R-:W-:Y:S05]  /*1ed0*/  BSYNC.RECONVERGENT B2 ;  /* 0x0000000000027941 */ /* 0x000fea0003800200 */
.L_x_37:
        /* <DEDUP_REMOVED lines=8> */
.L_x_42:
        /* <DEDUP_REMOVED lines=35> */
.L_x_41:
[----:B------:R-:W-:Y:S05]  /*2190*/  BSYNC.RECONVERGENT B2 ;  /* 0x0000000000027941 */ /* 0x000fea0003800200 */
.L_x_40:
        /* <DEDUP_REMOVED lines=22> */
.L_x_44:
[----:B------:R-:W-:Y:S05]  /*2300*/  BSYNC.RECONVERGENT B2 ;  /* 0x0000000000027941 */ /* 0x000fea0003800200 */
.L_x_43:
        /* <DEDUP_REMOVED lines=10> */
.L_x_36:
[----:B------:R-:W-:Y:S05]  /*23b0*/  BSYNC.RECONVERGENT B1 ;  /* 0x0000000000017941 */ /* 0x000fea0003800200 */
.L_x_35:
        /* <DEDUP_REMOVED lines=38> */
[----:B------:R-:W0:Y:S04]  /*2620*/  LDS.128 R4, [UR4+0x10] ;  /* 0x00001004ff047984 */ /* 0x000e280008000c00 */
[----:B------:R-:W1:Y:S01]  /*2630*/  LDS.64 R8, [UR4+0x20] ;  /* 0x00002004ff087984 */ /* 0x000e620008000a00 */
[----:B0-----:R-:W-:-:S04]  /*2640*/  IADD3 R0, PT, PT, R4, R0, R3 ;  /* 0x0000000004007210 */ /* 0x001fc80007ffe003 */
[----:B------:R-:W-:-:S04]  /*2650*/  IADD3 R0, PT, PT, R6, R0, R5 ;  /* 0x0000000006007210 */ /* 0x000fc80007ffe005 */
[----:B-1----:R-:W-:-:S05]  /*2660*/  IADD3 R0, PT, PT, R8, R0, R7 ;  /* 0x0000000008007210 */ /* 0x002fca0007ffe007 */
[----:B--2---:R-:W-:Y:S01]  /*2670*/  IMAD.IADD R3, R0, 0x1, R9 ;  /* 0x0000000100037824 */ /* 0x004fe200078e0209 */
[----:B------:R-:W-:Y:S06]  /*2680*/  BRA `(.L_x_19) ;  /* 0x0000001000a87947 */ /* 0x000fec0003800000 */
.L_x_45:
        /* <DEDUP_REMOVED lines=16> */
[----:B------:R-:W1:Y:S02]  /*2790*/  SHFL.DOWN PT, R2, R3, 0x2, R7 ;  /* 0x0840000003027989 */ /* 0x000e6400000e0007 */
[----:B-1----:R-:W-:Y:S02]  /*27a0*/  SEL R2, R2, RZ, !P0 ;  /* 0x000000ff02027207 */ /* 0x002fe40004000000 */
[----:B------:R-:W-:-:S03]  /*27b0*/  ISETP.GT.AND P0, PT, R8, R7, PT ;  /* 0x000000070800720c */ /* 0x000fc60003f04270 */
[----:B------:R-:W-:Y:S01]  /*27c0*/  IMAD.IADD R2, R3, 0x1, R2 ;  /* 0x0000000103027824 */ /* 0x000fe200078e0202 */
[----:B------:R-:W-:-:S04]  /*27d0*/  @!P1 SHF.R.U32.HI R3, RZ, 0x3, R9 ;  /* 0x00000003ff039819 */ /* 0x000fc80000011609 */
[----:B------:R-:W1:Y:S02]  /*27e0*/  SHFL.DOWN PT, R4, R2, 0x4, R7 ;  /* 0x0880000002047989 */ /* 0x000e6400000e0007 */
[----:B-1----:R-:W-:Y:S01]  /*27f0*/  SEL R5, R4, RZ, !P0 ;  /* 0x000000ff04057207 */ /* 0x002fe20004000000 */
[C---:B------:R-:W-:Y:S02]  /*2800*/  VIADD R4, R6.reuse, 0x8 ;  /* 0x0000000806047836 */ /* 0x040fe40000000000 */
[----:B------:R-:W-:Y:S02]  /*2810*/  VIADD R6, R6, 0x10 ;  /* 0x0000001006067836 */ /* 0x000fe40000000000 */
[----:B------:R-:W-:Y:S01]  /*2820*/  IMAD.IADD R5, R2, 0x1, R5 ;  /* 0x0000000102057824 */ /* 0x000fe200078e0205 */
[----:B------:R-:W-:Y:S02]  /*2830*/  ISETP.GT.AND P0, PT, R4, R7, PT ;  /* 0x000000070400720c */ /* 0x000fe40003f04270 */
[----:B------:R-:W-:-:S02]  /*2840*/  @!P1 MOV R4, 0x400 ;  /* 0x0000040000049802 */ /* 0x000fc40000000f00 */
[----:B------:R-:W1:Y:S02]  /*2850*/  SHFL.DOWN PT, R0, R5, 0x8, R7 ;  /* 0x0900000005007989 */ /* 0x000e6400000e0007 */
[----:B0-----:R-:W-:Y:S02]  /*2860*/  @!P1 LEA R11, R11, R4, 0x18 ;  /* 0x000000040b0b9211 */ /* 0x001fe400078ec0ff */
[----:B------:R-:W-:-:S05]  /*2870*/  @!P1 LOP3.LUT R4, R3, 0x7c, RZ, 0xc0, !PT ;  /* 0x0000007c03049812 */ /* 0x000fca00078ec0ff */
[----:B------:R-:W-:Y:S01]  /*2880*/  @!P1 IMAD.IADD R4, R4, 0x1, R11 ;  /* 0x0000000104049824 */ /* 0x000fe200078e020b */
[----:B-1----:R-:W-:Y:S02]  /*2890*/  SEL R0, R0, RZ, !P0 ;  /* 0x000000ff00007207 */ /* 0x002fe40004000000 */
        /* <DEDUP_REMOVED lines=15> */
[----:B-1----:R-:W0:Y:S04]  /*2990*/  LDS.128 R4, [UR4+0x10] ;  /* 0x00001004ff047984 */ /* 0x002e280008000c00 */
        /* <DEDUP_REMOVED lines=18> */
.L_x_32:
[----:B------:R-:W0:Y:S01]  /*2ac0*/  S2R R0, SR_TID.X ;  /* 0x0000000000007919 */ /* 0x000e220000002100 */
[----:B------:R-:W0:Y:S02]  /*2ad0*/  LDC.64 R2, c[0x0][0x380] ;  /* 0x0000e000ff027b82 */ /* 0x000e240000000a00 */
[----:B0-----:R-:W-:-:S05]  /*2ae0*/  IMAD.WIDE.U32 R2, R0, 0x4, R2 ;  /* 0x0000000400027825 */ /* 0x001fca00078e0002 */
[----:B------:R-:W2:Y:S04]  /*2af0*/  LDG.E.CONSTANT R19, desc[UR6][R2.64] ;  /* 0x0000000602137981 */ /* 0x000ea8000c1e9900 */
[----:B------:R-:W2:Y:S04]  /*2b00*/  LDG.E.CONSTANT R4, desc[UR6][R2.64+0x400] ;  /* 0x0004000602047981 */ /* 0x000ea8000c1e9900 */
[----:B------:R-:W2:Y:S04]  /*2b10*/  LDG.E.CONSTANT R5, desc[UR6][R2.64+0x800] ;  /* 0x0008000602057981 */ /* 0x000ea8000c1e9900 */
[----:B------:R-:W3:Y:S04]  /*2b20*/  LDG.E.CONSTANT R6, desc[UR6][R2.64+0xc00] ;  /* 0x000c000602067981 */ /* 0x000ee8000c1e9900 */
[----:B------:R-:W3:Y:S04]  /*2b30*/  LDG.E.CONSTANT R7, desc[UR6][R2.64+0x1000] ;  /* 0x0010000602077981 */ /* 0x000ee8000c1e9900 */
[----:B------:R-:W4:Y:S04]  /*2b40*/  LDG.E.CONSTANT R8, desc[UR6][R2.64+0x1400] ;  /* 0x0014000602087981 */ /* 0x000f28000c1e9900 */
[----:B------:R-:W4:Y:S04]  /*2b50*/  LDG.E.CONSTANT R9, desc[UR6][R2.64+0x1800] ;  /* 0x0018000602097981 */ /* 0x000f28000c1e9900 */
[----:B------:R-:W5:Y:S04]  /*2b60*/  LDG.E.CONSTANT R10, desc[UR6][R2.64+0x1c00] ;  /* 0x001c0006020a7981 */ /* 0x000f68000c1e9900 */
[----:B------:R-:W5:Y:S04]  /*2b70*/  LDG.E.CONSTANT R11, desc[UR6][R2.64+0x2000] ;  /* 0x00200006020b7981 */ /* 0x000f68000c1e9900 */
[----:B------:R-:W5:Y:S04]  /*2b80*/  LDG.E.CONSTANT R12, desc[UR6][R2.64+0x2400] ;  /* 0x00240006020c7981 */ /* 0x000f68000c1e9900 */
[----:B------:R-:W5:Y:S04]  /*2b90*/  LDG.E.CONSTANT R13, desc[UR6][R2.64+0x2800] ;  /* 0x00280006020d7981 */ /* 0x000f68000c1e9900 */
[----:B------:R-:W5:Y:S04]  /*2ba0*/  LDG.E.CONSTANT R14, desc[UR6][R2.64+0x2c00] ;  /* 0x002c0006020e7981 */ /* 0x000f68000c1e9900 */
[----:B------:R-:W5:Y:S04]  /*2bb0*/  LDG.E.CONSTANT R15, desc[UR6][R2.64+0x3000] ;  /* 0x00300006020f7981 */ /* 0x000f68000c1e9900 */
[----:B------:R-:W5:Y:S04]  /*2bc0*/  LDG.E.CONSTANT R16, desc[UR6][R2.64+0x3400] ;  /* 0x0034000602107981 */ /* 0x000f68000c1e9900 */
[----:B------:R-:W5:Y:S04]  /*2bd0*/  LDG.E.CONSTANT R17, desc[UR6][R2.64+0x3800] ;  /* 0x0038000602117981 */ /* 0x000f68000c1e9900 */
[----:B------:R-:W5:Y:S01]  /*2be0*/  LDG.E.CONSTANT R18, desc[UR6][R2.64+0x3c00] ;  /* 0x003c000602127981 */ /* 0x000f62000c1e9900 */
[----:B------:R-:W-:-:S02]  /*2bf0*/  ISETP.GE.U32.AND P0, PT, R20, 0x2000, PT ;  /* 0x000020001400780c */ /* 0x000fc40003f06070 */
[----:B--2---:R-:W-:-:S04]  /*2c00*/  IADD3 R4, PT, PT, R5, R4, R19 ;  /* 0x0000000405047210 */ /* 0x004fc80007ffe013 */
[----:B---3--:R-:W-:-:S04]  /*2c10*/  IADD3 R4, PT, PT, R7, R6, R4 ;  /* 0x0000000607047210 */ /* 0x008fc80007ffe004 */
[----:B----4-:R-:W-:-:S04]  /*2c20*/  IADD3 R4, PT, PT, R9, R8, R4 ;  /* 0x0000000809047210 */ /* 0x010fc80007ffe004 */
[----:B-----5:R-:W-:Y:S01]  /*2c30*/  IADD3 R4, PT, PT, R11, R10, R4 ;  /* 0x0000000a0b047210 */ /* 0x020fe20007ffe004 */
[----:B------:R-:W-:-:S03]  /*2c40*/  IMAD.MOV.U32 R11, RZ, RZ, 0x1000 ;  /* 0x00001000ff0b7424 */ /* 0x000fc600078e00ff */
[----:B------:R-:W-:-:S04]  /*2c50*/  IADD3 R4, PT, PT, R13, R12, R4 ;  /* 0x0000000c0d047210 */ /* 0x000fc80007ffe004 */
[----:B------:R-:W-:-:S04]  /*2c60*/  IADD3 R4, PT, PT, R15, R14, R4 ;  /* 0x0000000e0f047210 */ /* 0x000fc80007ffe004 */
[----:B------:R-:W-:-:S05]  /*2c70*/  IADD3 R17, PT, PT, R17, R16, R4 ;  /* 0x0000001011117210 */ /* 0x000fca0007ffe004 */
[----:B------:R-:W-:Y:S01]  /*2c80*/  IMAD.IADD R8, R18, 0x1, R17 ;  /* 0x0000000112087824 */ /* 0x000fe200078e0211 */
[----:B------:R-:W-:Y:S06]  /*2c90*/  @!P0 BRA `(.L_x_46) ;  /* 0x00000000008c8947 */ /* 0x000fec0003800000 */
[----:B------:R-:W0:Y:S01]  /*2ca0*/  LDC R7, c[0x0][0x390] ;  /* 0x0000e400ff077b82 */ /* 0x000e220000000800 */
[----:B------:R-:W-:Y:S02]  /*2cb0*/  VIADD R6, R20, 0xfffff000 ;  /* 0xfffff00014067836 */ /* 0x000fe40000000000 */
[----:B------:R-:W-:-:S07]  /*2cc0*/  IMAD.MOV.U32 R11, RZ, RZ, 0x1000 ;  /* 0x00001000ff0b7424 */ /* 0x000fce00078e00ff */
.L_x_48:
[----:B------:R-:W-:-:S05]  /*2cd0*/  IMAD.WIDE R4, R11, 0x4, R2 ;  /* 0x000000040b047825 */ /* 0x000fca00078e0202 */
        /* <DEDUP_REMOVED lines=16> */
[----:B--2---:R-:W-:-:S04]  /*2de0*/  IADD3 R18, PT, PT, R18, R19, R8 ;  /* 0x0000001312127210 */ /* 0x004fc80007ffe008 */
[----:B---3--:R-:W-:Y:S01]  /*2df0*/  IADD3 R18, PT, PT, R21, R20, R18 ;  /* 0x0000001415127210 */ /* 0x008fe20007ffe012 */
[----:B0-----:R-:W-:-:S04]  /*2e00*/  IMAD.MOV.U32 R20, RZ, RZ, R7 ;  /* 0x000000ffff147224 */ /* 0x001fc800078e0007 */
[----:B------:R-:W-:Y:S01]  /*2e10*/  IMAD.IADD R8, R20, 0x1, -R11 ;  /* 0x0000000114087824 */ /* 0x000fe200078e0a0b */
[----:B----4-:R-:W-:-:S04]  /*2e20*/  IADD3 R18, PT, PT, R23, R22, R18 ;  /* 0x0000001617127210 */ /* 0x010fc80007ffe012 */
[----:B------:R-:W-:Y:S02]  /*2e30*/  ISETP.GE.AND P0, PT, R8, 0x1000, PT ;  /* 0x000010000800780c */ /* 0x000fe40003f06270 */
[----:B-----5:R-:W-:-:S04]  /*2e40*/  IADD3 R18, PT, PT, R25, R24, R18 ;  /* 0x0000001819127210 */ /* 0x020fc80007ffe012 */
[----:B------:R-:W-:-:S04]  /*2e50*/  IADD3 R14, PT, PT, R14, R17, R18 ;  /* 0x000000110e0e7210 */ /* 0x000fc80007ffe012 */
[----:B------:R-:W-:-:S04]  /*2e60*/  IADD3 R12, PT, PT, R15, R12, R14 ;  /* 0x0000000c0f0c7210 */ /* 0x000fc80007ffe00e */
[----:B------:R-:W-:-:S04]  /*2e70*/  IADD3 R10, PT, PT, R10, R13, R12 ;  /* 0x0000000d0a0a7210 */ /* 0x000fc80007ffe00c */
[----:B------:R-:W-:Y:S01]  /*2e80*/  IADD3 R8, PT, PT, R16, R9, R10 ;  /* 0x0000000910087210 */ /* 0x000fe20007ffe00a */
[----:B------:R-:W-:Y:S06]  /*2e90*/  @!P0 BRA `(.L_x_47) ;  /* 0x0000000400fc8947 */ /* 0x000fec0003800000 */
[----:B------:R-:W-:-:S05]  /*2ea0*/  VIADD R11, R11, 0x1000 ;  /* 0x000010000b0b7836 */ /* 0x000fca0000000000 */
[----:B------:R-:W-:-:S13]  /*2eb0*/  ISETP.GT.AND P0, PT, R11, R6, PT ;  /* 0x000000060b00720c */ /* 0x000fda0003f04270 */
[----:B------:R-:W-:Y:S05]  /*2ec0*/  @!P0 BRA `(.L_x_48) ;  /* 0xfffffffc00808947 */ /* 0x000fea000383ffff */
.L_x_46:
        /* <DEDUP_REMOVED lines=20> */
.L_x_52:
        /* <DEDUP_REMOVED lines=8> */
.L_x_51:
[----:B------:R-:W-:Y:S05]  /*3090*/  BSYNC.RECONVERGENT B2 ;  /* 0x0000000000027941 */ /* 0x000fea0003800200 */
.L_x_50:
        /* <DEDUP_REMOVED lines=16> */
.L_x_55:
        /* <DEDUP_REMOVED lines=20> */
[----:B------:R-:W5:Y:S04]  /*32e0*/  LDG.E.CONSTANT R22, desc[UR6][R2.64+0x2400] ;  /* 0x0024000602167981 */ /* 0x000f68000c1e9900 */
[----:B------:R0:W5:Y:S04]  /*32f0*/  LDG.E.CONSTANT R5, desc[UR6][R4.64] ;  /* 0x0000000604057981 */ /* 0x000168000c1e9900 */
        /* <DEDUP_REMOVED lines=17> */
.L_x_54:
[----:B------:R-:W-:Y:S05]  /*3410*/  BSYNC.RECONVERGENT B2 ;  /* 0x0000000000027941 */ /* 0x000fea0003800200 */
.L_x_53:
        /* <DEDUP_REMOVED lines=10> */
[----:B------:R-:W5:Y:S01]  /*34c0*/  LDG.E.CONSTANT R16, desc[UR6][R2.64+0x1400] ;  /* 0x0014000602107981 */ /* 0x000f62000c1e9900 */
[----:B0-----:R-:W-:-:S04]  /*34d0*/  IMAD.WIDE.U32 R4, R11, 0x4, R6 ;  /* 0x000000040b047825 */ /* 0x001fc800078e0006 */
[----:B------:R-:W-:Y:S02]  /*34e0*/  IMAD.WIDE.U32 R6, R13, 0x4, R6 ;  /* 0x000000040d067825 */ /* 0x000fe400078e0006 */
[----:B------:R0:W2:Y:S04]  /*34f0*/  LDG.E.CONSTANT R5, desc[UR6][R4.64] ;  /* 0x0000000604057981 */ /* 0x0000a8000c1e9900 */
[----:B------:R1:W3:Y:S04]  /*3500*/  LDG.E.CONSTANT R13, desc[UR6][R2.64] ;  /* 0x00000006020d7981 */ /* 0x0002e8000c1e9900 */
[----:B------:R-:W4:Y:S01]  /*3510*/  LDG.E.CONSTANT R7, desc[UR6][R6.64] ;  /* 0x0000000606077981 */ /* 0x000f22000c1e9900 */
[----:B0-----:R-:W-:Y:S01]  /*3520*/  IADD3 R4, P1, PT, R2, 0x2000, RZ ;  /* 0x0000200002047810 */ /* 0x001fe20007f3e0ff */
[----:B------:R-:W-:Y:S01]  /*3530*/  VIADD R10, R10, 0x800 ;  /* 0x000008000a0a7836 */ /* 0x000fe20000000000 */
[----:B------:R-:W-:Y:S01]  /*3540*/  PLOP3.LUT P0, PT, PT, PT, PT, 0x8, 0x80 ;  /* 0x000000000080781c */ /* 0x000fe20003f0e170 */
[----:B------:R-:W-:-:S02]  /*3550*/  VIADD R11, R11, 0x800 ;  /* 0x000008000b0b7836 */ /* 0x000fc40000000000 */
[----:B-1----:R-:W-:Y:S01]  /*3560*/  IMAD.MOV.U32 R2, RZ, RZ, R4 ;  /* 0x000000ffff027224 */ /* 0x002fe200078e0004 */
[----:B--2---:R-:W-:-:S04]  /*3570*/  IADD3 R12, PT, PT, R12, R5, R8 ;  /* 0x000000050c0c7210 */ /* 0x004fc80007ffe008 */
[----:B---3--:R-:W-:Y:S01]  /*3580*/  IADD3 R12, PT, PT, R14, R13, R12 ;  /* 0x0000000d0e0c7210 */ /* 0x008fe20007ffe00c */
[----:B------:R-:W-:-:S03]  /*3590*/  IMAD.X R5, RZ, RZ, R3, P1 ;  /* 0x000000ffff057224 */ /* 0x000fc600008e0603 */
[----:B----4-:R-:W-:Y:S01]  /*35a0*/  IADD3 R12, PT, PT, R15, R7, R12 ;  /* 0x000000070f0c7210 */ /* 0x010fe20007ffe00c */
[----:B------:R-:W-:-:S03]  /*35b0*/  IMAD.MOV.U32 R3, RZ, RZ, R5 ;  /* 0x000000ffff037224 */ /* 0x000fc600078e0005 */
[----:B-----5:R-:W-:-:S07]  /*35c0*/  IADD3 R8, PT, PT, R16, R17, R12 ;  /* 0x0000001110087210 */ /* 0x020fce0007ffe00c */
.L_x_57:
[----:B------:R-:W-:Y:S05]  /*35d0*/  BSYNC.RECONVERGENT B2 ;  /* 0x0000000000027941 */ /* 0x000fea0003800200 */
.L_x_56:
        /* <DEDUP_REMOVED lines=10> */
.L_x_49:
[----:B------:R-:W-:Y:S05]  /*3680*/  BSYNC.RECONVERGENT B1 ;  /* 0x0000000000017941 */ /* 0x000fea0003800200 */
.L_x_47:
[----:B------:R-:W0:Y:S01]  /*3690*/  S2R R9, SR_LANEID ;  /* 0x0000000000097919 */ /* 0x000e220000000000 */
[----:B------:R-:W1:Y:S01]  /*36a0*/  SHFL.DOWN PT, R2, R8, 0x1, 0x1f ;  /* 0x08201f0008027f89 */ /* 0x000e6200000e0000 */
[C---:B0-----:R-:W-:Y:S02]  /*36b0*/  ISETP.GT.AND P0, PT, R9.reuse, 0x1e, PT ;  /* 0x0000001e0900780c */ /* 0x041fe40003f04270 */
[C---:B------:R-:W-:Y:S02]  /*36c0*/  ISETP.NE.AND P1, PT, R9.reuse, RZ, PT ;  /* 0x000000ff0900720c */ /* 0x040fe40003f25270 */
        /* <DEDUP_REMOVED lines=37> */
[----:B0-----:R-:W-:-:S07]  /*3920*/  IMAD.IADD R3, R0, 0x1, R9 ;  /* 0x0000000100037824 */ /* 0x001fce00078e0209 */
.L_x_19:
[----:B------:R-:W-:Y:S05]  /*3930*/  BSYNC.RECONVERGENT B0 ;  /* 0x0000000000007941 */ /* 0x000fea0003800200 */
.L_x_3:
[----:B------:R-:W-:Y:S05]  /*3940*/  @P0 EXIT ;  /* 0x000000000000094d */ /* 0x000fea0003800000 */
[----:B-1----:R-:W1:Y:S01]  /*3950*/  LDC.64 R4, c[0x0][0x388] ;  /* 0x0000e200ff047b82 */ /* 0x002e620000000a00 */
[----:B------:R-:W0:Y:S02]  /*3960*/  LDCU UR4, c[0x0][0x398] ;  /* 0x00007300ff0477ac */ /* 0x000e240008000800 */
[----:B0-234-:R-:W-:-:S05]  /*3970*/  VIADD R3, R3, UR4 ;  /* 0x0000000403037c36 */ /* 0x01dfca0008000000 */
[----:B-1----:R-:W-:Y:S01]  /*3980*/  STG.E desc[UR6][R4.64], R3 ;  /* 0x0000000304007986 */ /* 0x002fe2000c101906 */
[----:B------:R-:W-:Y:S05]  /*3990*/  EXIT ;  /* 0x000000000000794d */ /* 0x000fea0003800000 */
.L_x_58:
        /* <DEDUP_REMOVED lines=14> */
.L_x_240:


//--------------------- .text._ZN3cub18CUB_300001_SM_10006detail6reduce18DeviceReduceKernelINS2_10policy_hubIiyN4cuda3std3__44plusIiEEE10Policy1000EN6thrust24THRUST_300001_SM_1000_NS6detail15normal_iteratorINSD_10device_ptrIiEEEEyS9_iNS7_10__identityEEEvT0_PT3_T1_NS0_13GridEvenShareISN_EET2_T4_ --------------------------
	.section	.text._ZN3cub18CUB_300001_SM_10006detail6reduce18DeviceReduceKernelINS2_10policy_hubIiyN4cuda3std3__44plusIiEEE10Policy1000EN6thrust24THRUST_300001_SM_1000_NS6detail15normal_iteratorINSD_10device_ptrIiEEEEyS9_iNS7_10__identityEEEvT0_PT3_T1_NS0_13GridEvenShareISN_EET2_T4_,"ax",@progbits
	.align	128
        .global         _ZN3cub18CUB_300001_SM_10006detail6reduce18DeviceReduceKernelINS2_10policy_hubIiyN4cuda3std3__44plusIiEEE10Policy1000EN6thrust24THRUST_300001_SM_1000_NS6detail15normal_iteratorINSD_10device_ptrIiEEEEyS9_iNS7_10__identityEEEvT0_PT3_T1_NS0_13GridEvenShareISN_EET2_T4_
        .type           _ZN3cub18CUB_300001_SM_10006detail6reduce18DeviceReduceKernelINS2_10policy_hubIiyN4cuda3std3__44plusIiEEE10Policy1000EN6thrust24THRUST_300001_SM_1000_NS6detail15normal_iteratorINSD_10device_ptrIiEEEEyS9_iNS7_10__identityEEEvT0_PT3_T1_NS0_13GridEvenShareISN_EET2_T4_,@function
        .size           _ZN3cub18CUB_300001_SM_10006detail6reduce18DeviceReduceKernelINS2_10policy_hubIiyN4cuda3std3__44plusIiEEE10Policy1000EN6thrust24THRUST_300001_SM_1000_NS6detail15normal_iteratorINSD_10device_ptrIiEEEEyS9_iNS7_10__identityEEEvT0_PT3_T1_NS0_13GridEvenShareISN_EET2_T4_,(.L_x_241 - _ZN3cub18CUB_300001_SM_10006detail6reduce18DeviceReduceKernelINS2_10policy_hubIiyN4cuda3std3__44plusIiEEE10Policy1000EN6thrust24THRUST_300001_SM_1000_NS6detail15normal_iteratorINSD_10device_ptrIiEEEEyS9_iNS7_10__identityEEEvT0_PT3_T1_NS0_13GridEvenShareISN_EET2_T4_)
        .other          _ZN3cub18CUB_300001_SM_10006detail6reduce18DeviceReduceKernelINS2_10policy_hubIiyN4cuda3std3__44plusIiEEE10Policy1000EN6thrust24THRUST_300001_SM_1000_NS6detail15normal_iteratorINSD_10device_ptrIiEEEEyS9_iNS7_10__identityEEEvT0_PT3_T1_NS0_13GridEvenShareISN_EET2_T4_,@"STO_CUDA_ENTRY STV_DEFAULT"
_ZN3cub18CUB_300001_SM_10006detail6reduce18DeviceReduceKernelINS2_10policy_hubIiyN4cuda3std3__44plusIiEEE10Policy1000EN6thrust24THRUST_300001_SM_1000_NS6detail15normal_iteratorINSD_10device_ptrIiEEEEyS9_iNS7_10__identityEEEvT0_PT3_T1_NS0_13GridEvenShareISN_EET2_T4_:
.text._ZN3cub18CUB_300001_SM_10006detail6reduce18DeviceReduceKernelINS2_10policy_hubIiyN4cuda3std3__44plusIiEEE10Policy1000EN6thrust24THRUST_300001_SM_1000_NS6detail15normal_iteratorINSD_10device_ptrIiEEEEyS9_iNS7_10__identityEEEvT0_PT3_T1_NS0_13GridEvenShareISN_EET2_T4_:
[----:B------:R-:W-:Y:S08]  /*0000*/  LDC R1, c[0x0][0x37c] ;  /* 0x0000df00ff017b82 */ /* 0x000ff00000000800 */
[----:B------:R-:W0:Y:S01]  /*0010*/  S2UR UR16, SR_CTAID.X ;  /* 0x00000000001079c3 */ /* 0x000e220000002500 */
[----:B------:R-:W1:Y:S01]  /*0020*/  LDCU.64 UR8, c[0x0][0x3b8] ;  /* 0x00007700ff0877ac */ /* 0x000e620008000a00 */
[----:B------:R-:W-:Y:S01]  /*0030*/  BSSY.RECONVERGENT B0, `(.L_x_59) ;  /* 0x0000201000007945 */ /* 0x000fe20003800200 */
[----:B------:R-:W2:Y:S01]  /*0040*/  LDCU UR5, c[0x0][0x3c0] ;  /* 0x00007800ff0577ac */ /* 0x000ea20008000800 */
[----:B------:R-:W3:Y:S01]  /*0050*/  LDCU.64 UR14, c[0x0][0x358] ;  /* 0x00006b00ff0e77ac */ /* 0x000ee20008000a00 */
[----:B-1----:R-:W-:-:S02]  /*0060*/  IMAD.U32 R2, RZ, RZ, UR8 ;  /* 0x00000008ff027e24 */ /* 0x002fc4000f8e00ff */
[----:B------:R-:W-:Y:S01]  /*0070*/  IMAD.U32 R3, RZ, RZ, UR9 ;  /* 0x00000009ff037e24 */ /* 0x000fe2000f8e00ff */
[----:B--2---:R-:W-:Y:S02]  /*0080*/  USHF.L.U32 UR5, UR5, 0xc, URZ ;  /* 0x0000000c05057899 */ /* 0x004fe400080006ff */
[----:B0-----:R-:W-:Y:S02]  /*0090*/  USHF.L.U32 UR7, UR16, 0xc, URZ ;  /* 0x0000000c10077899 */ /* 0x001fe400080006ff */
[----:B------:R-:W-:-:S04]  /*00a0*/  USHF.R.S32.HI UR4, URZ, 0x1f, UR5 ;  /* 0x0000001fff047899 */ /* 0x000fc80008011405 */
[----:B------:R-:W-:-:S04]  /*00b0*/  IADD3 R23, P1, PT, R2, -UR7, RZ ;  /* 0x8000000702177c10 */ /* 0x000fc8000ff3e0ff */
[----:B------:R-:W-:Y:S02]  /*00c0*/  ISETP.GT.U32.AND P0, PT, R23, 0xfff, PT ;  /* 0x00000fff1700780c */ /* 0x000fe40003f04070 */
[----:B------:R-:W-:-:S04]  /*00d0*/  IADD3.X R22, PT, PT, R3, -0x1, RZ, P1, !PT ;  /* 0xffffffff03167810 */ /* 0x000fc80000ffe4ff */
[----:B------:R-:W-:-:S13]  /*00e0*/  ISETP.GT.U32.AND.EX P0, PT, R22, RZ, PT, P0 ;  /* 0x000000ff1600720c */ /* 0x000fda0003f04100 */
[----:B---3--:R-:W-:Y:S05]  /*00f0*/  @P0 BRA `(.L_x_60) ;  /* 0x0000000c00ac0947 */ /* 0x008fea0003800000 */
[----:B------:R-:W0:Y:S01]  /*0100*/  S2R R3, SR_TID.X ;  /* 0x0000000000037919 */ /* 0x000e220000002100 */
[----:B------:R-:W-:Y:S01]  /*0110*/  VIADD R0, R2, -UR7 ;  /* 0x8000000702007c36 */ /* 0x000fe20008000000 */
[----:B------:R-:W-:Y:S01]  /*0120*/  BSSY.RECONVERGENT B1, `(.L_x_61) ;  /* 0x000000a000017945 */ /* 0x000fe20003800200 */
[----:B------:R-:W-:-:S03]  /*0130*/  IMAD.MOV.U32 R4, RZ, RZ, RZ ;  /* 0x000000ffff047224 */ /* 0x000fc600078e00ff */
[----:B0-----:R-:W-:Y:S01]  /*0140*/  ISETP.GE.AND P0, PT, R3, R0, PT ;  /* 0x000000000300720c */ /* 0x001fe20003f06270 */
[----:B------:R-:W-:-:S12]  /*0150*/  IMAD.MOV.U32 R5, RZ, RZ, R3 ;  /* 0x000000ffff057224 */ /* 0x000fd800078e0003 */
[----:B------:R-:W-:Y:S05]  /*0160*/  @P0 BRA `(.L_x_62) ;  /* 0x0000000000140947 */ /* 0x000fea0003800000 */
[----:B------:R-:W0:Y:S01]  /*0170*/  LDC.64 R6, c[0x0][0x380] ;  /* 0x0000e000ff067b82 */ /* 0x000e220000000a00 */
[----:B------:R-:W-:-:S04]  /*0180*/  VIADD R5, R3, UR7 ;  /* 0x0000000703057c36 */ /* 0x000fc80008000000 */
[----:B0-----:R-:W-:-:S05]  /*0190*/  IMAD.WIDE.U32 R6, R5, 0x4, R6 ;  /* 0x0000000405067825 */ /* 0x001fca00078e0006 */
[----:B------:R0:W5:Y:S01]  /*01a0*/  LDG.E R4, desc[UR14][R6.64] ;  /* 0x0000000e06047981 */ /* 0x000162000c1e1900 */
[----:B------:R-:W-:-:S07]  /*01b0*/  VIADD R5, R3, 0x100 ;  /* 0x0000010003057836 */ /* 0x000fce0000000000 */
.L_x_62:
[----:B------:R-:W-:Y:S05]  /*01c0*/  BSYNC.RECONVERGENT B1 ;  /* 0x0000000000017941 */ /* 0x000fea0003800200 */
.L_x_61:
[----:B------:R-:W-:Y:S01]  /*01d0*/  ISETP.GE.AND P0, PT, R5, R0, PT ;  /* 0x000000000500720c */ /* 0x000fe20003f06270 */
[----:B------:R-:W-:-:S12]  /*01e0*/  BSSY.RECONVERGENT B1, `(.L_x_63) ;  /* 0x000006c000017945 */ /* 0x000fd80003800200 */
[----:B------:R-:W-:Y:S05]  /*01f0*/  @P0 BRA `(.L_x_64) ;  /* 0x0000000400a80947 */ /* 0x000fea0003800000 */
[----:B0-----:R-:W-:Y:S01]  /*0200*/  LOP3.LUT R7, RZ, R5, RZ, 0x33, !PT ;  /* 0x00000005ff077212 */ /* 0x001fe200078e33ff */
[----:B------:R-:W-:Y:S03]  /*0210*/  BSSY.RECONVERGENT B2, `(.L_x_65) ;  /* 0x0000030000027945 */ /* 0x000fe60003800200 */
[----:B------:R-:W-:-:S04]  /*0220*/  IADD3 R7, PT, PT, R2, -UR7, R7 ;  /* 0x8000000702077c10 */ /* 0x000fc8000fffe007 */
[C---:B------:R-:W-:Y:S02]  /*0230*/  ISETP.GE.U32.AND P1, PT, R7.reuse, 0xf00, PT ;  /* 0x00000f000700780c */ /* 0x040fe40003f26070 */
[----:B------:R-:W-:-:S04]  /*0240*/  LEA.HI R2, R7, 0x1, RZ, 0x18 ;  /* 0x0000000107027811 */ /* 0x000fc800078fc0ff */
[----:B------:R-:W-:-:S04]  /*0250*/  LOP3.LUT R21, R2, 0xf, RZ, 0xc0, !PT ;  /* 0x0000000f02157812 */ /* 0x000fc800078ec0ff */
[----:B------:R-:W-:-:S03]  /*0260*/  ISETP.NE.AND P0, PT, R21, RZ, PT ;  /* 0x000000ff1500720c */ /* 0x000fc60003f05270 */
[----:B------:R-:W-:Y:S10]  /*0270*/  @!P1 BRA `(.L_x_66) ;  /* 0x0000000000a49947 */ /* 0x000ff40003800000 */
[----:B------:R-:W0:Y:S01]  /*0280*/  LDCU.64 UR8, c[0x0][0x380] ;  /* 0x00007000ff0877ac */ /* 0x000e220008000a00 */
[----:B------:R-:W-:Y:S01]  /*0290*/  IMAD.WIDE.U32 R6, R5, 0x4, RZ ;  /* 0x0000000405067825 */ /* 0x000fe200078e00ff */
[----:B------:R-:W-:Y:S01]  /*02a0*/  LOP3.LUT R8, R2, 0x1fffff0, RZ, 0xc0, !PT ;  /* 0x01fffff002087812 */ /* 0x000fe200078ec0ff */
[----:B------:R-:W-:-:S04]  /*02b0*/  UIMAD.WIDE.U32 UR4, UR16, 0x4000, URZ ;  /* 0x00004000100478a5 */ /* 0x000fc8000f8e00ff */
[----:B------:R-:W-:Y:S02]  /*02c0*/  IMAD.MOV R8, RZ, RZ, -R8 ;  /* 0x000000ffff087224 */ /* 0x000fe400078e0a08 */
[----:B------:R-:W-:Y:S02]  /*02d0*/  LOP3.LUT R14, R6, UR4, RZ, 0xfc, !PT ;  /* 0x00000004060e7c12 */ /* 0x000fe4000f8efcff */
[----:B------:R-:W-:Y:S02]  /*02e0*/  LOP3.LUT R7, R7, UR5, RZ, 0xfc, !PT ;  /* 0x0000000507077c12 */ /* 0x000fe4000f8efcff */
[----:B0-----:R-:W-:-:S04]  /*02f0*/  IADD3 R14, P1, PT, R14, UR8, RZ ;  /* 0x000000080e0e7c10 */ /* 0x001fc8000ff3e0ff */
[----:B------:R-:W-:-:S04]  /*0300*/  IADD3 R14, P2, PT, R14, 0x2000, RZ ;  /* 0x000020000e0e7810 */ /* 0x000fc80007f5e0ff */
[----:B------:R-:W-:-:S09]  /*0310*/  IADD3.X R7, PT, PT, RZ, UR9, R7, P2, P1 ;  /* 0x00000009ff077c10 */ /* 0x000fd200097e2407 */
.L_x_67:
[----:B------:R-:W-:-:S05]  /*0320*/  IMAD.MOV.U32 R6, RZ, RZ, R14 ;  /* 0x000000ffff067224 */ /* 0x000fca00078e000e */
[----:B------:R-:W2:Y:S04]  /*0330*/  LDG.E R15, desc[UR14][R6.64+-0x2000] ;  /* 0xffe0000e060f7981 */ /* 0x000ea8000c1e1900 */
[----:B------:R-:W2:Y:S04]  /*0340*/  LDG.E R16, desc[UR14][R6.64+-0x1c00] ;  /* 0xffe4000e06107981 */ /* 0x000ea8000c1e1900 */
[----:B------:R-:W3:Y:S04]  /*0350*/  LDG.E R18, desc[UR14][R6.64+-0x1800] ;  /* 0xffe8000e06127981 */ /* 0x000ee8000c1e1900 */
[----:B------:R-:W3:Y:S04]  /*0360*/  LDG.E R17, desc[UR14][R6.64+-0x1400] ;  /* 0xffec000e06117981 */ /* 0x000ee8000c1e1900 */
[----:B------:R-:W4:Y:S04]  /*0370*/  LDG.E R20, desc[UR14][R6.64+-0x1000] ;  /* 0xfff0000e06147981 */ /* 0x000f28000c1e1900 */
        /* <DEDUP_REMOVED lines=10> */
[----:B------:R0:W4:Y:S01]  /*0420*/  LDG.E R10, desc[UR14][R6.64+0x1c00] ;  /* 0x001c000e060a7981 */ /* 0x000122000c1e1900 */
[----:B------:R-:W-:-:S02]  /*0430*/  VIADD R8, R8, 0x10 ;  /* 0x0000001008087836 */ /* 0x000fc40000000000 */
[----:B------:R-:W-:-:S03]  /*0440*/  VIADD R5, R5, 0x1000 ;  /* 0x0000100005057836 */ /* 0x000fc60000000000 */
[----:B------:R-:W-:Y:S02]  /*0450*/  ISETP.NE.AND P1, PT, R8, RZ, PT ;  /* 0x000000ff0800720c */ /* 0x000fe40003f25270 */
[----:B--2--5:R-:W-:-:S04]  /*0460*/  IADD3 R15, PT, PT, R16, R15, R4 ;  /* 0x0000000f100f7210 */ /* 0x024fc80007ffe004 */
[----:B---3--:R-:W-:-:S04]  /*0470*/  IADD3 R15, PT, PT, R17, R18, R15 ;  /* 0x00000012110f7210 */ /* 0x008fc80007ffe00f */
[----:B----4-:R-:W-:-:S04]  /*0480*/  IADD3 R15, PT, PT, R19, R20, R15 ;  /* 0x00000014130f7210 */ /* 0x010fc80007ffe00f */
[----:B------:R-:W-:-:S04]  /*0490*/  IADD3 R15, PT, PT, R23, R22, R15 ;  /* 0x00000016170f7210 */ /* 0x000fc80007ffe00f */
[----:B------:R-:W-:-:S04]  /*04a0*/  IADD3 R15, PT, PT, R25, R24, R15 ;  /* 0x00000018190f7210 */ /* 0x000fc80007ffe00f */
[----:B------:R-:W-:Y:S02]  /*04b0*/  IADD3 R13, PT, PT, R13, R14, R15 ;  /* 0x0000000e0d0d7210 */ /* 0x000fe40007ffe00f */
[----:B------:R-:W-:-:S05]  /*04c0*/  IADD3 R14, P2, PT, R6, 0x4000, RZ ;  /* 0x00004000060e7810 */ /* 0x000fca0007f5e0ff */
[----:B0-----:R-:W-:Y:S01]  /*04d0*/  IMAD.X R7, RZ, RZ, R7, P2 ;  /* 0x000000ffff077224 */ /* 0x001fe200010e0607 */
[----:B------:R-:W-:-:S04]  /*04e0*/  IADD3 R9, PT, PT, R12, R9, R13 ;  /* 0x000000090c097210 */ /* 0x000fc80007ffe00d */
[----:B------:R-:W-:Y:S01]  /*04f0*/  IADD3 R4, PT, PT, R10, R11, R9 ;  /* 0x0000000b0a047210 */ /* 0x000fe20007ffe009 */
[----:B------:R-:W-:Y:S06]  /*0500*/  @P1 BRA `(.L_x_67) ;  /* 0xfffffffc00841947 */ /* 0x000fec000383ffff */
.L_x_66:
[----:B------:R-:W-:Y:S05]  /*0510*/  BSYNC.RECONVERGENT B2 ;  /* 0x0000000000027941 */ /* 0x000fea0003800200 */
.L_x_65:
[----:B------:R-:W-:Y:S05]  /*0520*/  @!P0 BRA `(.L_x_64) ;  /* 0x0000000000dc8947 */ /* 0x000fea0003800000 */
[----:B------:R-:W-:Y:S01]  /*0530*/  ISETP.GE.U32.AND P0, PT, R21, 0x8, PT ;  /* 0x000000081500780c */ /* 0x000fe20003f06070 */
[----:B------:R-:W-:Y:S01]  /*0540*/  BSSY.RECONVERGENT B2, `(.L_x_68) ;  /* 0x0000016000027945 */ /* 0x000fe20003800200 */
[----:B------:R-:W-:-:S04]  /*0550*/  LOP3.LUT R16, R2, 0x7, RZ, 0xc0, !PT ;  /* 0x0000000702107812 */ /* 0x000fc800078ec0ff */
[----:B------:R-:W-:-:S07]  /*0560*/  ISETP.NE.AND P1, PT, R16, RZ, PT ;  /* 0x000000ff1000720c */ /* 0x000fce0003f25270 */
[----:B------:R-:W-:Y:S06]  /*0570*/  @!P0 BRA `(.L_x_69) ;  /* 0x0000000000488947 */ /* 0x000fec0003800000 */
[----:B------:R-:W0:Y:S01]  /*0580*/  LDCU.64 UR4, c[0x0][0x380] ;  /* 0x00007000ff0477ac */ /* 0x000e220008000a00 */
[----:B------:R-:W-:-:S04]  /*0590*/  IADD3 R7, P0, PT, R5, UR7, RZ ;  /* 0x0000000705077c10 */ /* 0x000fc8000ff1e0ff */
[----:B------:R-:W-:Y:S02]  /*05a0*/  LEA.HI.X.SX32 R8, R5, RZ, 0x1, P0 ;  /* 0x000000ff05087211 */ /* 0x000fe400000f0eff */
[----:B0-----:R-:W-:-:S04]  /*05b0*/  LEA R6, P0, R7, UR4, 0x2 ;  /* 0x0000000407067c11 */ /* 0x001fc8000f8010ff */
[----:B------:R-:W-:-:S05]  /*05c0*/  LEA.HI.X R7, R7, UR5, R8, 0x2, P0 ;  /* 0x0000000507077c11 */ /* 0x000fca00080f1408 */
[----:B------:R-:W2:Y:S04]  /*05d0*/  LDG.E R9, desc[UR14][R6.64] ;  /* 0x0000000e06097981 */ /* 0x000ea8000c1e1900 */
[----:B------:R-:W2:Y:S04]  /*05e0*/  LDG.E R8, desc[UR14][R6.64+0x400] ;  /* 0x0004000e06087981 */ /* 0x000ea8000c1e1900 */
[----:B------:R-:W3:Y:S04]  /*05f0*/  LDG.E R11, desc[UR14][R6.64+0x800] ;  /* 0x0008000e060b7981 */ /* 0x000ee8000c1e1900 */
[----:B------:R-:W3:Y:S04]  /*0600*/  LDG.E R10, desc[UR14][R6.64+0xc00] ;  /* 0x000c000e060a7981 */ /* 0x000ee8000c1e1900 */
[----:B------:R-:W4:Y:S04]  /*0610*/  LDG.E R13, desc[UR14][R6.64+0x1000] ;  /* 0x0010000e060d7981 */ /* 0x000f28000c1e1900 */
[----:B------:R-:W4:Y:S04]  /*0620*/  LDG.E R12, desc[UR14][R6.64+0x1400] ;  /* 0x0014000e060c7981 */ /* 0x000f28000c1e1900 */
[----:B------:R-:W4:Y:S04]  /*0630*/  LDG.E R15, desc[UR14][R6.64+0x1800] ;  /* 0x0018000e060f7981 */ /* 0x000f28000c1e1900 */
[----:B------:R-:W4:Y:S01]  /*0640*/  LDG.E R14, desc[UR14][R6.64+0x1c00] ;  /* 0x001c000e060e7981 */ /* 0x000f22000c1e1900 */
[----:B------:R-:W-:Y:S01]  /*0650*/  VIADD R5, R5, 0x800 ;  /* 0x0000080005057836 */ /* 0x000fe20000000000 */
[----:B--2--5:R-:W-:-:S04]  /*0660*/  IADD3 R8, PT, PT, R8, R9, R4 ;  /* 0x0000000908087210 */ /* 0x024fc80007ffe004 */
[----:B---3--:R-:W-:-:S04]  /*0670*/  IADD3 R8, PT, PT, R10, R11, R8 ;  /* 0x0000000b0a087210 */ /* 0x008fc80007ffe008 */
[----:B----4-:R-:W-:-:S04]  /*0680*/  IADD3 R8, PT, PT, R12, R13, R8 ;  /* 0x0000000d0c087210 */ /* 0x010fc80007ffe008 */
[----:B------:R-:W-:-:S07]  /*0690*/  IADD3 R4, PT, PT, R14, R15, R8 ;  /* 0x0000000f0e047210 */ /* 0x000fce0007ffe008 */
.L_x_69:
[----:B------:R-:W-:Y:S05]  /*06a0*/  BSYNC.RECONVERGENT B2 ;  /* 0x0000000000027941 */ /* 0x000fea0003800200 */
.L_x_68:
        /* <DEDUP_REMOVED lines=14> */
[----:B------:R-:W3:Y:S01]  /*0790*/  LDG.E R10, desc[UR14][R6.64+0xc00] ;  /* 0x000c000e060a7981 */ /* 0x000ee2000c1e1900 */
[----:B------:R-:W-:Y:S01]  /*07a0*/  VIADD R5, R5, 0x400 ;  /* 0x0000040005057836 */ /* 0x000fe20000000000 */
[----:B--2--5:R-:W-:-:S04]  /*07b0*/  IADD3 R4, PT, PT, R8, R9, R4 ;  /* 0x0000000908047210 */ /* 0x024fc80007ffe004 */
[----:B---3--:R-:W-:-:S07]  /*07c0*/  IADD3 R4, PT, PT, R10, R11, R4 ;  /* 0x0000000b0a047210 */ /* 0x008fce0007ffe004 */
.L_x_71:
[----:B------:R-:W-:Y:S05]  /*07d0*/  BSYNC.RECONVERGENT B2 ;  /* 0x0000000000027941 */ /* 0x000fea0003800200 */
.L_x_70:
[----:B------:R-:W-:Y:S05]  /*07e0*/  @!P1 BRA `(.L_x_64) ;  /* 0x00000000002c9947 */ /* 0x000fea0003800000 */
[----:B------:R-:W0:Y:S01]  /*07f0*/  LDC.64 R6, c[0x0][0x380] ;  /* 0x0000e000ff067b82 */ /* 0x000e220000000a00 */
[----:B------:R-:W-:Y:S02]  /*0800*/  IMAD.U32 R9, RZ, RZ, UR16 ;  /* 0x00000010ff097e24 */ /* 0x000fe4000f8e00ff */
[----:B------:R-:W-:Y:S02]  /*0810*/  IMAD.MOV R2, RZ, RZ, -R2 ;  /* 0x000000ffff027224 */ /* 0x000fe400078e0a02 */
[----:B0-----:R-:W-:-:S07]  /*0820*/  IMAD.WIDE.U32 R6, R9, 0x4000, R6 ;  /* 0x0000400009067825 */ /* 0x001fce00078e0006 */
.L_x_72:
[----:B------:R-:W-:-:S06]  /*0830*/  IMAD.WIDE R8, R5, 0x4, R6 ;  /* 0x0000000405087825 */ /* 0x000fcc00078e0206 */
[----:B------:R-:W2:Y:S01]  /*0840*/  LDG.E R9, desc[UR14][R8.64] ;  /* 0x0000000e08097981 */ /* 0x000ea2000c1e1900 */
[----:B------:R-:W-:Y:S02]  /*0850*/  VIADD R2, R2, 0x1 ;  /* 0x0000000102027836 */ /* 0x000fe40000000000 */
[----:B------:R-:W-:-:S03]  /*0860*/  VIADD R5, R5, 0x100 ;  /* 0x0000010005057836 */ /* 0x000fc60000000000 */
[----:B------:R-:W-:Y:S01]  /*0870*/  ISETP.NE.AND P0, PT, R2, RZ, PT ;  /* 0x000000ff0200720c */ /* 0x000fe20003f05270 */
[----:B--2--5:R-:W-:-:S12]  /*0880*/  IMAD.IADD R4, R9, 0x1, R4 ;  /* 0x0000000109047824 */ /* 0x024fd800078e0204 */
[----:B------:R-:W-:Y:S05]  /*0890*/  @P0 BRA `(.L_x_72) ;  /* 0xfffffffc00e40947 */ /* 0x000fea000383ffff */
.L_x_64:
[----:B------:R-:W-:Y:S05]  /*08a0*/  BSYNC.RECONVERGENT B1 ;  /* 0x0000000000017941 */ /* 0x000fea0003800200 */
.L_x_63:
[----:B------:R-:W-:-:S13]  /*08b0*/  ISETP.GE.AND P0, PT, R0, 0x100, PT ;  /* 0x000001000000780c */ /* 0x000fda0003f06270 */
[----:B------:R-:W-:Y:S05]  /*08c0*/  @!P0 BRA `(.L_x_73) ;  /* 0x0000000000ac8947 */ /* 0x000fea0003800000 */
[----:B------:R-:W1:Y:S01]  /*08d0*/  S2R R8, SR_LANEID ;  /* 0x0000000000087919 */ /* 0x000e620000000000 */
[----:B-----5:R-:W2:Y:S01]  /*08e0*/  SHFL.DOWN PT, R0, R4, 0x1, 0x1f ;  /* 0x08201f0004007f89 */ /* 0x020ea200000e0000 */
[C---:B-1----:R-:W-:Y:S02]  /*08f0*/  ISETP.GT.AND P0, PT, R8.reuse, 0x1e, PT ;  /* 0x0000001e0800780c */ /* 0x042fe40003f04270 */
[----:B------:R-:W-:Y:S02]  /*0900*/  ISETP.NE.AND P1, PT, R8, RZ, PT ;  /* 0x000000ff0800720c */ /* 0x000fe40003f25270 */
[----:B--2---:R-:W-:Y:S02]  /*0910*/  SEL R5, R0, RZ, !P0 ;  /* 0x000000ff00057207 */ /* 0x004fe40004000000 */
[----:B------:R-:W-:-:S03]  /*0920*/  ISETP.GT.AND P0, PT, R8, 0x1d, PT ;  /* 0x0000001d0800780c */ /* 0x000fc60003f04270 */
[----:B------:R-:W-:-:S05]  /*0930*/  IMAD.IADD R5, R5, 0x1, R4 ;  /* 0x0000000105057824 */ /* 0x000fca00078e0204 */
[----:B------:R-:W1:Y:S01]  /*0940*/  SHFL.DOWN PT, R0, R5, 0x2, 0x1f ;  /* 0x08401f0005007f89 */ /* 0x000e6200000e0000 */
[----:B0-----:R-:W0:Y:S01]  /*0950*/  @!P1 S2R R6, SR_CgaCtaId ;  /* 0x0000000000069919 */ /* 0x001e220000008800 */
[----:B-1----:R-:W-:Y:S02]  /*0960*/  SEL R0, R0, RZ, !P0 ;  /* 0x000000ff00007207 */ /* 0x002fe40004000000 */
[----:B------:R-:W-:-:S03]  /*0970*/  ISETP.GT.AND P0, PT, R8, 0x1b, PT ;  /* 0x0000001b0800780c */ /* 0x000fc60003f04270 */
[----:B------:R-:W-:Y:S01]  /*0980*/  IMAD.IADD R0, R5, 0x1, R0 ;  /* 0x0000000105007824 */ /* 0x000fe200078e0200 */
[----:B------:R-:W-:-:S04]  /*0990*/  @!P1 MOV R5, 0x400 ;  /* 0x0000040000059802 */ /* 0x000fc80000000f00 */
[----:B------:R-:W1:Y:S01]  /*09a0*/  SHFL.DOWN PT, R2, R0, 0x4, 0x1f ;  /* 0x08801f0000027f89 */ /* 0x000e6200000e0000 */
[----:B0-----:R-:W-:Y:S02]  /*09b0*/  @!P1 LEA R5, R6, R5, 0x18 ;  /* 0x0000000506059211 */ /* 0x001fe400078ec0ff */
[----:B-1----:R-:W-:Y:S02]  /*09c0*/  SEL R7, R2, RZ, !P0 ;  /* 0x000000ff02077207 */ /* 0x002fe40004000000 */
        /* <DEDUP_REMOVED lines=19> */
[----:B--2---:R-:W-:Y:S04]  /*0b00*/  LDS R0, [UR4+0xc] ;  /* 0x00000c04ff007984 */ /* 0x004fe80008000800 */
[----:B------:R-:W0:Y:S04]  /*0b10*/  LDS.128 R4, [UR4+0x10] ;  /* 0x00001004ff047984 */ /* 0x000e280008000c00 */
[----:B------:R-:W1:Y:S01]  /*0b20*/  LDS.64 R2, [UR4+0x20] ;  /* 0x00002004ff027984 */ /* 0x000e620008000a00 */
[----:B0-----:R-:W-:-:S04]  /*0b30*/  IADD3 R0, PT, PT, R4, R0, R9 ;  /* 0x0000000004007210 */ /* 0x001fc80007ffe009 */
[----:B------:R-:W-:-:S04]  /*0b40*/  IADD3 R0, PT, PT, R6, R0, R5 ;  /* 0x0000000006007210 */ /* 0x000fc80007ffe005 */
[----:B-1----:R-:W-:-:S05]  /*0b50*/  IADD3 R0, PT, PT, R2, R0, R7 ;  /* 0x0000000002007210 */ /* 0x002fca0007ffe007 */
[----:B------:R-:W-:Y:S01]  /*0b60*/  IMAD.IADD R9, R0, 0x1, R3 ;  /* 0x0000000100097824 */ /* 0x000fe200078e0203 */
[----:B------:R-:W-:Y:S06]  /*0b70*/  BRA `(.L_x_74) ;  /* 0x0000001400307947 */ /* 0x000fec0003800000 */
.L_x_73:
[----:B------:R-:W-:Y:S01]  /*0b80*/  LOP3.LUT R2, R3, 0x3e0, RZ, 0xc0, !PT ;  /* 0x000003e003027812 */ /* 0x000fe200078ec0ff */
[----:B------:R-:W1:Y:S03]  /*0b90*/  S2R R10, SR_LANEID ;  /* 0x00000000000a7919 */ /* 0x000e660000000000 */
[----:B0-----:R-:W-:Y:S01]  /*0ba0*/  LOP3.LUT R7, RZ, R2, RZ, 0x33, !PT ;  /* 0x00000002ff077212 */ /* 0x001fe200078e33ff */
[----:B------:R-:W-:-:S04]  /*0bb0*/  VIADD R5, R2, 0x20 ;  /* 0x0000002002057836 */ /* 0x000fc80000000000 */
[----:B------:R-:W-:Y:S01]  /*0bc0*/  IMAD.IADD R7, R0, 0x1, R7 ;  /* 0x0000000100077824 */ /* 0x000fe200078e0207 */
[----:B------:R-:W-:-:S04]  /*0bd0*/  ISETP.GT.AND P0, PT, R5, R0, PT ;  /* 0x000000000500720c */ /* 0x000fc80003f04270 */
[----:B------:R-:W-:-:S05]  /*0be0*/  SEL R7, R7, 0x1f, P0 ;  /* 0x0000001f07077807 */ /* 0x000fca0000000000 */
[----:B-----5:R-:W0:Y:S01]  /*0bf0*/  SHFL.DOWN PT, R2, R4, 0x1, R7 ;  /* 0x0820000004027989 */ /* 0x020e2200000e0007 */
[CC--:B-1----:R-:W-:Y:S01]  /*0c00*/  ISETP.GE.AND P0, PT, R10.reuse, R7.reuse, PT ;  /* 0x000000070a00720c */ /* 0x0c2fe20003f06270 */
[C---:B------:R-:W-:Y:S01]  /*0c10*/  VIADD R6, R10.reuse, 0x2 ;  /* 0x000000020a067836 */ /* 0x040fe20000000000 */
[C---:B------:R-:W-:Y:S01]  /*0c20*/  ISETP.NE.AND P1, PT, R10.reuse, RZ, PT ;  /* 0x000000ff0a00720c */ /* 0x040fe20003f25270 */
[----:B------:R-:W-:Y:S01]  /*0c30*/  VIADD R8, R10, 0x4 ;  /* 0x000000040a087836 */ /* 0x000fe20000000000 */
[----:B0-----:R-:W-:Y:S02]  /*0c40*/  SEL R5, R2, RZ, !P0 ;  /* 0x000000ff02057207 */ /* 0x001fe40004000000 */
        /* <DEDUP_REMOVED lines=35> */
[----:B------:R-:W0:Y:S04]  /*0e80*/  LDS.128 R4, [UR4+0x10] ;  /* 0x00001004ff047984 */ /* 0x000e280008000c00 */
[----:B------:R-:W2:Y:S04]  /*0e90*/  LDS R2, [UR4+0xc] ;  /* 0x00000c04ff027984 */ /* 0x000ea80008000800 */
[----:B------:R-:W3:Y:S01]  /*0ea0*/  LDS.64 R10, [UR4+0x20] ;  /* 0x00002004ff0a7984 */ /* 0x000ee20008000a00 */
[----:B0-----:R-:W-:Y:S02]  /*0eb0*/  SEL R4, R4, RZ, P2 ;  /* 0x000000ff04047207 */ /* 0x001fe40001000000 */
[----:B------:R-:W-:-:S02]  /*0ec0*/  ISETP.GT.AND P2, PT, R0, 0x60, PT ;  /* 0x000000600000780c */ /* 0x000fc40003f44270 */
[----:B--2---:R-:W-:Y:S02]  /*0ed0*/  SEL R2, R2, RZ, P1 ;  /* 0x000000ff02027207 */ /* 0x004fe40000800000 */
        /* <DEDUP_REMOVED lines=8> */
[----:B---3--:R-:W-:Y:S02]  /*0f60*/  SEL R10, R10, RZ, P2 ;  /* 0x000000ff0a0a7207 */ /* 0x008fe40001000000 */
[----:B------:R-:W-:Y:S02]  /*0f70*/  SEL R11, R11, RZ, P3 ;  /* 0x000000ff0b0b7207 */ /* 0x000fe40001800000 */
[----:B------:R-:W-:-:S05]  /*0f80*/  IADD3 R2, PT, PT, R10, R2, R7 ;  /* 0x000000020a027210 */ /* 0x000fca0007ffe007 */
[----:B-1----:R-:W-:Y:S01]  /*0f90*/  IMAD.IADD R9, R2, 0x1, R11 ;  /* 0x0000000102097824 */ /* 0x002fe200078e020b */
[----:B------:R-:W-:Y:S06]  /*0fa0*/  BRA `(.L_x_74) ;  /* 0x0000001000247947 */ /* 0x000fec0003800000 */
.L_x_60:
[----:B------:R-:W0:Y:S01]  /*0fb0*/  S2R R0, SR_TID.X ;  /* 0x0000000000007919 */ /* 0x000e220000002100 */
[----:B------:R-:W1:Y:S01]  /*0fc0*/  LDC.64 R4, c[0x0][0x380] ;  /* 0x0000e000ff047b82 */ /* 0x000e620000000a00 */
[----:B0-----:R-:W-:-:S04]  /*0fd0*/  VIADD R7, R0, UR7 ;  /* 0x0000000700077c36 */ /* 0x001fc80008000000 */
[----:B-1----:R-:W-:-:S05]  /*0fe0*/  IMAD.WIDE.U32 R4, R7, 0x4, R4 ;  /* 0x0000000407047825 */ /* 0x002fca00078e0004 */
[----:B------:R-:W2:Y:S04]  /*0ff0*/  LDG.E R6, desc[UR14][R4.64] ;  /* 0x0000000e04067981 */ /* 0x000ea8000c1e1900 */
[----:B------:R-:W2:Y:S04]  /*1000*/  LDG.E R7, desc[UR14][R4.64+0x400] ;  /* 0x0004000e04077981 */ /* 0x000ea8000c1e1900 */
[----:B------:R-:W2:Y:S04]  /*1010*/  LDG.E R8, desc[UR14][R4.64+0x800] ;  /* 0x0008000e04087981 */ /* 0x000ea8000c1e1900 */
[----:B------:R-:W3:Y:S04]  /*1020*/  LDG.E R9, desc[UR14][R4.64+0xc00] ;  /* 0x000c000e04097981 */ /* 0x000ee8000c1e1900 */
[----:B------:R-:W3:Y:S04]  /*1030*/  LDG.E R10, desc[UR14][R4.64+0x1000] ;  /* 0x0010000e040a7981 */ /* 0x000ee8000c1e1900 */
[----:B------:R-:W4:Y:S04]  /*1040*/  LDG.E R11, desc[UR14][R4.64+0x1400] ;  /* 0x0014000e040b7981 */ /* 0x000f28000c1e1900 */
[----:B------:R-:W4:Y:S04]  /*1050*/  LDG.E R12, desc[UR14][R4.64+0x1800] ;  /* 0x0018000e040c7981 */ /* 0x000f28000c1e1900 */
[----:B------:R-:W5:Y:S04]  /*1060*/  LDG.E R13, desc[UR14][R4.64+0x1c00] ;  /* 0x001c000e040d7981 */ /* 0x000f68000c1e1900 */
[----:B------:R-:W5:Y:S04]  /*1070*/  LDG.E R14, desc[UR14][R4.64+0x2000] ;  /* 0x0020000e040e7981 */ /* 0x000f68000c1e1900 */
[----:B------:R-:W5:Y:S04]  /*1080*/  LDG.E R15, desc[UR14][R4.64+0x2400] ;  /* 0x0024000e040f7981 */ /* 0x000f68000c1e1900 */
[----:B------:R-:W5:Y:S04]  /*1090*/  LDG.E R16, desc[UR14][R4.64+0x2800] ;  /* 0x0028000e04107981 */ /* 0x000f68000c1e1900 */
[----:B------:R-:W5:Y:S04]  /*10a0*/  LDG.E R17, desc[UR14][R4.64+0x2c00] ;  /* 0x002c000e04117981 */ /* 0x000f68000c1e1900 */
[----:B------:R-:W5:Y:S04]  /*10b0*/  LDG.E R18, desc[UR14][R4.64+0x3000] ;  /* 0x0030000e04127981 */ /* 0x000f68000c1e1900 */
[----:B------:R-:W5:Y:S04]  /*10c0*/  LDG.E R19, desc[UR14][R4.64+0x3400] ;  /* 0x0034000e04137981 */ /* 0x000f68000c1e1900 */
[----:B------:R-:W5:Y:S04]  /*10d0*/  LDG.E R20, desc[UR14][R4.64+0x3800] ;  /* 0x0038000e04147981 */ /* 0x000f68000c1e1900 */
[----:B------:R-:W5:Y:S01]  /*10e0*/  LDG.E R21, desc[UR14][R4.64+0x3c00] ;  /* 0x003c000e04157981 */ /* 0x000f62000c1e1900 */
[----:B------:R-:W-:-:S04]  /*10f0*/  ISETP.GE.U32.AND P0, PT, R23, UR5, PT ;  /* 0x0000000517007c0c */ /* 0x000fc8000bf06070 */
[----:B------:R-:W-:Y:S02]  /*1100*/  ISETP.GE.U32.AND.EX P0, PT, R22, UR4, PT, P0 ;  /* 0x0000000416007c0c */ /* 0x000fe4000bf06100 */
[----:B--2---:R-:W-:-:S04]  /*1110*/  IADD3 R6, PT, PT, R8, R7, R6 ;  /* 0x0000000708067210 */ /* 0x004fc80007ffe006 */
[----:B---3--:R-:W-:-:S04]  /*1120*/  IADD3 R6, PT, PT, R10, R9, R6 ;  /* 0x000000090a067210 */ /* 0x008fc80007ffe006 */
[----:B----4-:R-:W-:-:S04]  /*1130*/  IADD3 R6, PT, PT, R12, R11, R6 ;  /* 0x0000000b0c067210 */ /* 0x010fc80007ffe006 */
[----:B-----5:R-:W-:-:S04]  /*1140*/  IADD3 R6, PT, PT, R14, R13, R6 ;  /* 0x0000000d0e067210 */ /* 0x020fc80007ffe006 */
[----:B------:R-:W-:-:S04]  /*1150*/  IADD3 R6, PT, PT, R16, R15, R6 ;  /* 0x0000000f10067210 */ /* 0x000fc80007ffe006 */
[----:B------:R-:W-:-:S04]  /*1160*/  IADD3 R6, PT, PT, R18, R17, R6 ;  /* 0x0000001112067210 */ /* 0x000fc80007ffe006 */
[----:B------:R-:W-:-:S05]  /*1170*/  IADD3 R6, PT, PT, R20, R19, R6 ;  /* 0x0000001314067210 */ /* 0x000fca0007ffe006 */
[----:B------:R-:W-:Y:S01]  /*1180*/  IMAD.IADD R8, R21, 0x1, R6 ;  /* 0x0000000115087824 */ /* 0x000fe200078e0206 */
[----:B------:R-:W-:Y:S06]  /*1190*/  @!P0 BRA `(.L_x_75) ;  /* 0x0000000c00008947 */ /* 0x000fec0003800000 */
[----:B------:R-:W-:Y:S01]  /*11a0*/  UIADD3 UR8, UP0, UPT, UR5, UR7, URZ ;  /* 0x0000000705087290 */ /* 0x000fe2000ff1e0ff */
[----:B------:R-:W-:Y:S01]  /*11b0*/  IADD3 R20, P1, PT, R2, -0x1000, RZ ;  /* 0xfffff00002147810 */ /* 0x000fe20007f3e0ff */
[----:B------:R-:W0:Y:S01]  /*11c0*/  LDCU.64 UR12, c[0x0][0x380] ;  /* 0x00007000ff0c77ac */ /* 0x000e220008000a00 */
[----:B------:R-:W-:Y:S02]  /*11d0*/  LOP3.LUT R5, RZ, R0, RZ, 0x33, !PT ;  /* 0x00000000ff057212 */ /* 0x000fe400078e33ff */
[----:B------:R-:W-:Y:S01]  /*11e0*/  IADD3.X R9, PT, PT, R3, -0x1, RZ, P1, !PT ;  /* 0xffffffff03097810 */ /* 0x000fe20000ffe4ff */
[----:B------:R-:W-:Y:S01]  /*11f0*/  UIADD3.X UR9, UPT, UPT, URZ, UR4, URZ, UP0, !UPT ;  /* 0x00000004ff097290 */ /* 0x000fe200087fe4ff */
[----:B------:R-:W-:Y:S01]  /*1200*/  ISETP.LT.U32.AND P0, PT, R20, UR8, PT ;  /* 0x0000000814007c0c */ /* 0x000fe2000bf01070 */
[----:B------:R-:W-:Y:S01]  /*1210*/  UMOV UR6, UR5 ;  /* 0x0000000500067c82 */ /* 0x000fe20008000000 */
[----:B------:R-:W-:Y:S01]  /*1220*/  IADD3 R11, P2, PT, R0, UR8, RZ ;  /* 0x00000008000b7c10 */ /* 0x000fe2000ff5e0ff */
[----:B------:R-:W-:Y:S01]  /*1230*/  UMOV UR4, URZ ;  /* 0x000000ff00047c82 */ /* 0x000fe20008000000 */
[----:B------:R-:W-:Y:S01]  /*1240*/  IADD3 R5, PT, PT, R2, -UR5, R5 ;  /* 0x8000000502057c10 */ /* 0x000fe2000fffe005 */
[----:B------:R-:W-:Y:S01]  /*1250*/  IMAD.U32 R10, RZ, RZ, UR9 ;  /* 0x00000009ff0a7e24 */ /* 0x000fe2000f8e00ff */
[----:B------:R-:W-:Y:S01]  /*1260*/  UMOV UR10, UR8 ;  /* 0x00000008000a7c82 */ /* 0x000fe20008000000 */
[----:B------:R-:W-:-:S02]  /*1270*/  IMAD.X R4, RZ, RZ, UR9, P2 ;  /* 0x00000009ff047e24 */ /* 0x000fc400090e06ff */
[----:B------:R-:W-:Y:S01]  /*1280*/  VIADD R7, R5, -UR7 ;  /* 0x8000000705077c36 */ /* 0x000fe20008000000 */
[----:B------:R-:W-:Y:S01]  /*1290*/  ISETP.GT.U32.AND.EX P0, PT, R10, R9, PT, P0 ;  /* 0x000000090a00720c */ /* 0x000fe20003f04100 */
[----:B------:R-:W-:Y:S01]  /*12a0*/  UMOV UR7, UR9 ;  /* 0x0000000900077c82 */ /* 0x000fe20008000000 */
[----:B0-----:R-:W-:-:S04]  /*12b0*/  LEA R6, P1, R11, UR12, 0x2 ;  /* 0x0000000c0b067c11 */ /* 0x001fc8000f8210ff */
[----:B------:R-:W-:Y:S02]  /*12c0*/  IADD3 R6, P2, PT, R6, 0x2000, RZ ;  /* 0x0000200006067810 */ /* 0x000fe40007f5e0ff */
[----:B------:R-:W-:-:S05]  /*12d0*/  LEA.HI.X R11, R11, UR13, R4, 0x2, P1 ;  /* 0x0000000d0b0b7c11 */ /* 0x000fca00088f1404 */
[----:B------:R-:W-:Y:S01]  /*12e0*/  IMAD.X R11, RZ, RZ, R11, P2 ;  /* 0x000000ffff0b7224 */ /* 0x000fe200010e060b */
[----:B------:R-:W-:Y:S06]  /*12f0*/  @P0 BRA `(.L_x_76) ;  /* 0x0000000000d40947 */ /* 0x000fec0003800000 */
[----:B------:R-:W0:Y:S01]  /*1300*/  LDC.64 R2, c[0x0][0x3b8] ;  /* 0x0000ee00ff027b82 */ /* 0x000e220000000a00 */
[----:B------:R-:W1:Y:S01]  /*1310*/  LDCU.64 UR12, c[0x0][0x380] ;  /* 0x00007000ff0c77ac */ /* 0x000e620008000a00 */
[----:B------:R-:W-:Y:S01]  /*1320*/  NOP ;  /* 0x0000000000007918 */ /* 0x000fe20000000000 */
.L_x_77:
[----:B------:R-:W-:-:S05]  /*1330*/  IADD3 R5, P0, PT, R0, UR8, RZ ;  /* 0x0000000800057c10 */ /* 0x000fca000ff1e0ff */
[----:B------:R-:W-:Y:S01]  /*1340*/  IMAD.X R10, RZ, RZ, UR9, P0 ;  /* 0x00000009ff0a7e24 */ /* 0x000fe200080e06ff */
[----:B-1----:R-:W-:-:S04]  /*1350*/  LEA R4, P0, R5, UR12, 0x2 ;  /* 0x0000000c05047c11 */ /* 0x002fc8000f8010ff */
[----:B------:R-:W-:-:S05]  /*1360*/  LEA.HI.X R5, R5, UR13, R10, 0x2, P0 ;  /* 0x0000000d05057c11 */ /* 0x000fca00080f140a */
        /* <DEDUP_REMOVED lines=15> */
[----:B------:R1:W5:Y:S01]  /*1460*/  LDG.E R21, desc[UR14][R4.64+0x3c00] ;  /* 0x003c000e04157981 */ /* 0x000362000c1e1900 */
[----:B------:R-:W-:-:S02]  /*1470*/  USHF.R.S32.HI UR11, URZ, 0x1f, UR5 ;  /* 0x0000001fff0b7899 */ /* 0x000fc40008011405 */
[----:B------:R-:W-:-:S04]  /*1480*/  UIADD3 UR6, UP0, UPT, UR5, UR10, URZ ;  /* 0x0000000a05067290 */ /* 0x000fc8000ff1e0ff */
[----:B------:R-:W-:Y:S01]  /*1490*/  UIADD3.X UR7, UPT, UPT, UR11, UR7, URZ, UP0, !UPT ;  /* 0x000000070b077290 */ /* 0x000fe200087fe4ff */
[----:B--2---:R-:W-:Y:S02]  /*14a0*/  IADD3 R22, PT, PT, R22, R23, R8 ;  /* 0x0000001716167210 */ /* 0x004fe40007ffe008 */
[----:B0-----:R-:W-:-:S04]  /*14b0*/  IADD3 R8, P1, PT, R2, -UR8, RZ ;  /* 0x8000000802087c10 */ /* 0x001fc8000ff3e0ff */
[----:B------:R-:W-:Y:S02]  /*14c0*/  ISETP.GE.U32.AND P0, PT, R8, UR5, PT ;  /* 0x0000000508007c0c */ /* 0x000fe4000bf06070 */
[----:B---3--:R-:W-:Y:S02]  /*14d0*/  IADD3 R22, PT, PT, R25, R24, R22 ;  /* 0x0000001819167210 */ /* 0x008fe40007ffe016 */
[----:B-1----:R-:W-:-:S04]  /*14e0*/  IADD3.X R4, PT, PT, R3, ~UR9, RZ, P1, !PT ;  /* 0x8000000903047c10 */ /* 0x002fc80008ffe4ff */
[----:B------:R-:W-:Y:S02]  /*14f0*/  ISETP.GE.U32.AND.EX P0, PT, R4, UR11, PT, P0 ;  /* 0x0000000b04007c0c */ /* 0x000fe4000bf06100 */
[----:B----4-:R-:W-:-:S04]  /*1500*/  IADD3 R22, PT, PT, R27, R26, R22 ;  /* 0x0000001a1b167210 */ /* 0x010fc80007ffe016 */
[----:B-----5:R-:W-:-:S04]  /*1510*/  IADD3 R18, PT, PT, R19, R18, R22 ;  /* 0x0000001213127210 */ /* 0x020fc80007ffe016 */
[----:B------:R-:W-:-:S04]  /*1520*/  IADD3 R10, PT, PT, R10, R15, R18 ;  /* 0x0000000f0a0a7210 */ /* 0x000fc80007ffe012 */
[----:B------:R-:W-:-:S04]  /*1530*/  IADD3 R10, PT, PT, R16, R17, R10 ;  /* 0x00000011100a7210 */ /* 0x000fc80007ffe00a */
[----:B------:R-:W-:-:S04]  /*1540*/  IADD3 R10, PT, PT, R13, R14, R10 ;  /* 0x0000000e0d0a7210 */ /* 0x000fc80007ffe00a */
[----:B------:R-:W-:Y:S01]  /*1550*/  IADD3 R8, PT, PT, R21, R12, R10 ;  /* 0x0000000c15087210 */ /* 0x000fe20007ffe00a */
[----:B------:R-:W-:Y:S06]  /*1560*/  @!P0 BRA `(.L_x_75) ;  /* 0x00000008000c8947 */ /* 0x000fec0003800000 */
[----:B------:R-:W-:Y:S02]  /*1570*/  UIADD3 UR8, UP0, UPT, UR5, UR8, URZ ;  /* 0x0000000805087290 */ /* 0x000fe4000ff1e0ff */
[----:B------:R-:W-:Y:S01]  /*1580*/  IMAD.U32 R5, RZ, RZ, UR5 ;  /* 0x00000005ff057e24 */ /* 0x000fe2000f8e00ff */
[----:B------:R-:W-:Y:S01]  /*1590*/  UIADD3 UR4, UPT, UPT, UR4, 0x1, URZ ;  /* 0x0000000104047890 */ /* 0x000fe2000fffe0ff */
[----:B------:R-:W-:Y:S01]  /*15a0*/  IMAD.MOV.U32 R10, RZ, RZ, R6 ;  /* 0x000000ffff0a7224 */ /* 0x000fe200078e0006 */
[----:B------:R-:W-:Y:S01]  /*15b0*/  UIADD3.X UR9, UPT, UPT, UR11, UR9, URZ, UP0, !UPT ;  /* 0x000000090b097290 */ /* 0x000fe200087fe4ff */
[----:B------:R-:W-:Y:S01]  /*15c0*/  VIADD R7, R7, -UR5 ;  /* 0x8000000507077c36 */ /* 0x000fe20008000000 */
[----:B------:R-:W-:Y:S01]  /*15d0*/  ISETP.LT.U32.AND P0, PT, R20, UR8, PT ;  /* 0x0000000814007c0c */ /* 0x000fe2000bf01070 */
[----:B------:R-:W-:Y:S01]  /*15e0*/  IMAD.WIDE R10, R5, 0x4, R10 ;  /* 0x00000004050a7825 */ /* 0x000fe200078e020a */
[----:B------:R-:W-:-:S03]  /*15f0*/  UMOV UR10, UR6 ;  /* 0x00000006000a7c82 */ /* 0x000fc60008000000 */
[----:B------:R-:W-:Y:S02]  /*1600*/  IMAD.U32 R4, RZ, RZ, UR9 ;  /* 0x00000009ff047e24 */ /* 0x000fe4000f8e00ff */
[----:B------:R-:W-:-:S03]  /*1610*/  IMAD.MOV.U32 R6, RZ, RZ, R10 ;  /* 0x000000ffff067224 */ /* 0x000fc600078e000a */
[----:B------:R-:W-:-:S13]  /*1620*/  ISETP.GT.U32.AND.EX P0, PT, R4, R9, PT, P0 ;  /* 0x000000090400720c */ /* 0x000fda0003f04100 */
[----:B------:R-:W-:Y:S05]  /*1630*/  @!P0 BRA `(.L_x_77) ;  /* 0xfffffffc003c8947 */ /* 0x000fea000383ffff */
[----:B------:R-:W-:-:S05]  /*1640*/  UMOV UR6, UR5 ;  /* 0x0000000500067c82 */ /* 0x000fca0008000000 */
.L_x_76:
[C---:B------:R-:W-:Y:S01]  /*1650*/  VIADD R5, R2.reuse, -UR8 ;  /* 0x8000000802057c36 */ /* 0x040fe20008000000 */
[----:B------:R-:W-:Y:S01]  /*1660*/  ISETP.LE.U32.AND P1, PT, R2, UR8, PT ;  /* 0x0000000802007c0c */ /* 0x000fe2000bf23070 */
[----:B------:R-:W-:Y:S01]  /*1670*/  IMAD.U32 R4, RZ, RZ, UR9 ;  /* 0x00000009ff047e24 */ /* 0x000fe2000f8e00ff */
[----:B------:R-:W-:Y:S02]  /*1680*/  BSSY.RECONVERGENT B1, `(.L_x_75) ;  /* 0x0000071000017945 */ /* 0x000fe40003800200 */
[----:B------:R-:W-:-:S04]  /*1690*/  ISETP.GE.AND P0, PT, R0, R5, PT ;  /* 0x000000050000720c */ /* 0x000fc80003f06270 */
[----:B------:R-:W-:-:S13]  /*16a0*/  ISETP.GE.U32.OR.EX P0, PT, R4, R3, P0, P1 ;  /* 0x000000030400720c */ /* 0x000fda0000706510 */
[----:B------:R-:W-:Y:S05]  /*16b0*/  @P0 BRA `(.L_x_78) ;  /* 0x0000000400b40947 */ /* 0x000fea0003800000 */
[----:B------:R-:W0:Y:S01]  /*16c0*/  LDC R4, c[0x0][0x3c0] ;  /* 0x0000f000ff047b82 */ /* 0x000e220000000800 */
[----:B------:R-:W-:Y:S01]  /*16d0*/  USHF.L.U32 UR5, UR16, 0xc, URZ ;  /* 0x0000000c10057899 */ /* 0x000fe200080006ff */
[----:B------:R-:W-:Y:S01]  /*16e0*/  LOP3.LUT R3, RZ, R0, RZ, 0x33, !PT ;  /* 0x00000000ff037212 */ /* 0x000fe200078e33ff */
[----:B------:R-:W-:Y:S02]  /*16f0*/  BSSY.RECONVERGENT B2, `(.L_x_79) ;  /* 0x000002e000027945 */ /* 0x000fe40003800200 */
[----:B------:R-:W-:-:S06]  /*1700*/  UIADD3 UR5, UPT, UPT, UR5, UR6, URZ ;  /* 0x0000000605057290 */ /* 0x000fcc000fffe0ff */
[----:B------:R-:W-:Y:S01]  /*1710*/  IADD3 R2, PT, PT, R2, -UR5, R3 ;  /* 0x8000000502027c10 */ /* 0x000fe2000fffe003 */
[----:B0-----:R-:W-:-:S04]  /*1720*/  IMAD R3, R4, UR4, RZ ;  /* 0x0000000404037c24 */ /* 0x001fc8000f8e02ff */
[----:B------:R-:W-:-:S05]  /*1730*/  IMAD R2, R3, -0x1000, R2 ;  /* 0xfffff00003027824 */ /* 0x000fca00078e0202 */
[C---:B------:R-:W-:Y:S02]  /*1740*/  ISETP.GE.U32.AND P0, PT, R2.reuse, 0xf00, PT ;  /* 0x00000f000200780c */ /* 0x040fe40003f06070 */
[----:B------:R-:W-:Y:S01]  /*1750*/  LEA.HI R20, R2, 0x1, RZ, 0x18 ;  /* 0x0000000102147811 */ /* 0x000fe200078fc0ff */
[----:B------:R-:W-:-:S03]  /*1760*/  IMAD.MOV.U32 R2, RZ, RZ, R0 ;  /* 0x000000ffff027224 */ /* 0x000fc600078e0000 */
[----:B------:R-:W-:-:S04]  /*1770*/  LOP3.LUT R21, R20, 0xf, RZ, 0xc0, !PT ;  /* 0x0000000f14157812 */ /* 0x000fc800078ec0ff */
[----:B------:R-:W-:-:S03]  /*1780*/  ISETP.NE.AND P1, PT, R21, RZ, PT ;  /* 0x000000ff1500720c */ /* 0x000fc60003f25270 */
[----:B------:R-:W-:Y:S10]  /*1790*/  @!P0 BRA `(.L_x_80) ;  /* 0x00000000008c8947 */ /* 0x000ff40003800000 */
[----:B------:R-:W-:-:S04]  /*17a0*/  LEA.HI R2, R7, 0x1, RZ, 0x18 ;  /* 0x0000000107027811 */ /* 0x000fc800078fc0ff */
[----:B------:R-:W-:Y:S01]  /*17b0*/  LOP3.LUT R3, R2, 0x1fffff0, RZ, 0xc0, !PT ;  /* 0x01fffff002037812 */ /* 0x000fe200078ec0ff */
[----:B------:R-:W-:-:S04]  /*17c0*/  IMAD.MOV.U32 R2, RZ, RZ, R0 ;  /* 0x000000ffff027224 */ /* 0x000fc800078e0000 */
[----:B------:R-:W-:-:S07]  /*17d0*/  IMAD.MOV R3, RZ, RZ, -R3 ;  /* 0x000000ffff037224 */ /* 0x000fce00078e0a03 */
.L_x_81:
[----:B------:R-:W-:-:S05]  /*17e0*/  IMAD.MOV.U32 R10, RZ, RZ, R6 ;  /* 0x000000ffff0a7224 */ /* 0x000fca00078e0006 */
        /* <DEDUP_REMOVED lines=16> */
[----:B------:R-:W-:-:S02]  /*18f0*/  VIADD R3, R3, 0x10 ;  /* 0x0000001003037836 */ /* 0x000fc40000000000 */
[----:B------:R-:W-:-:S03]  /*1900*/  VIADD R2, R2, 0x1000 ;  /* 0x0000100002027836 */ /* 0x000fc60000000000 */
[----:B------:R-:W-:Y:S02]  /*1910*/  ISETP.NE.AND P0, PT, R3, RZ, PT ;  /* 0x000000ff0300720c */ /* 0x000fe40003f05270 */
[----:B--2---:R-:W-:-:S04]  /*1920*/  IADD3 R14, PT, PT, R14, R15, R8 ;  /* 0x0000000f0e0e7210 */ /* 0x004fc80007ffe008 */
[----:B---3--:R-:W-:-:S04]  /*1930*/  IADD3 R14, PT, PT, R16, R17, R14 ;  /* 0x00000011100e7210 */ /* 0x008fc80007ffe00e */
[----:B----4-:R-:W-:-:S04]  /*1940*/  IADD3 R14, PT, PT, R18, R19, R14 ;  /* 0x00000013120e7210 */ /* 0x010fc80007ffe00e */
[----:B-----5:R-:W-:-:S04]  /*1950*/  IADD3 R14, PT, PT, R22, R23, R14 ;  /* 0x00000017160e7210 */ /* 0x020fc80007ffe00e */
[----:B------:R-:W-:-:S04]  /*1960*/  IADD3 R14, PT, PT, R24, R25, R14 ;  /* 0x00000019180e7210 */ /* 0x000fc80007ffe00e */
[----:B------:R-:W-:Y:S02]  /*1970*/  IADD3 R13, PT, PT, R6, R13, R14 ;  /* 0x0000000d060d7210 */ /* 0x000fe40007ffe00e */
[----:B------:R-:W-:-:S05]  /*1980*/  IADD3 R6, P2, PT, R10, 0x4000, RZ ;  /* 0x000040000a067810 */ /* 0x000fca0007f5e0ff */
[----:B0-----:R-:W-:Y:S01]  /*1990*/  IMAD.X R11, RZ, RZ, R11, P2 ;  /* 0x000000ffff0b7224 */ /* 0x001fe200010e060b */
[----:B------:R-:W-:-:S04]  /*19a0*/  IADD3 R9, PT, PT, R12, R9, R13 ;  /* 0x000000090c097210 */ /* 0x000fc80007ffe00d */
[----:B------:R-:W-:Y:S01]  /*19b0*/  IADD3 R8, PT, PT, R5, R4, R9 ;  /* 0x0000000405087210 */ /* 0x000fe20007ffe009 */
[----:B------:R-:W-:Y:S06]  /*19c0*/  @P0 BRA `(.L_x_81) ;  /* 0xfffffffc00840947 */ /* 0x000fec000383ffff */
.L_x_80:
[----:B------:R-:W-:Y:S05]  /*19d0*/  BSYNC.RECONVERGENT B2 ;  /* 0x0000000000027941 */ /* 0x000fea0003800200 */
.L_x_79:
[----:B------:R-:W-:Y:S05]  /*19e0*/  @!P1 BRA `(.L_x_78) ;  /* 0x0000000000e89947 */ /* 0x000fea0003800000 */
[----:B------:R-:W-:Y:S01]  /*19f0*/  ISETP.GE.U32.AND P0, PT, R21, 0x8, PT ;  /* 0x000000081500780c */ /* 0x000fe20003f06070 */
[----:B------:R-:W-:Y:S01]  /*1a00*/  BSSY.RECONVERGENT B2, `(.L_x_82) ;  /* 0x0000015000027945 */ /* 0x000fe20003800200 */
[----:B------:R-:W-:-:S04]  /*1a10*/  LOP3.LUT R15, R20, 0x7, RZ, 0xc0, !PT ;  /* 0x00000007140f7812 */ /* 0x000fc800078ec0ff */
[----:B------:R-:W-:-:S07]  /*1a20*/  ISETP.NE.AND P1, PT, R15, RZ, PT ;  /* 0x000000ff0f00720c */ /* 0x000fce0003f25270 */
[----:B------:R-:W-:Y:S06]  /*1a30*/  @!P0 BRA `(.L_x_83) ;  /* 0x0000000000448947 */ /* 0x000fec0003800000 */
[----:B------:R-:W-:-:S05]  /*1a40*/  IADD3 R3, P0, PT, R2, UR8, RZ ;  /* 0x0000000802037c10 */ /* 0x000fca000ff1e0ff */
[----:B------:R-:W-:Y:S01]  /*1a50*/  IMAD.X R6, RZ, RZ, UR9, P0 ;  /* 0x00000009ff067e24 */ /* 0x000fe200080e06ff */
[----:B------:R-:W-:-:S04]  /*1a60*/  LEA R4, P0, R3, UR12, 0x2 ;  /* 0x0000000c03047c11 */ /* 0x000fc8000f8010ff */
        /* <DEDUP_REMOVED lines=8> */
[----:B------:R-:W5:Y:S01]  /*1af0*/  LDG.E R13, desc[UR14][R4.64+0x1c00] ;  /* 0x001c000e040d7981 */ /* 0x000f62000c1e1900 */
[----:B------:R-:W-:Y:S01]  /*1b00*/  VIADD R2, R2, 0x800 ;  /* 0x0000080002027836 */ /* 0x000fe20000000000 */
[----:B--2---:R-:W-:-:S04]  /*1b10*/  IADD3 R3, PT, PT, R6, R3, R8 ;  /* 0x0000000306037210 */ /* 0x004fc80007ffe008 */
[----:B---3--:R-:W-:-:S04]  /*1b20*/  IADD3 R3, PT, PT, R9, R10, R3 ;  /* 0x0000000a09037210 */ /* 0x008fc80007ffe003 */
[----:B----4-:R-:W-:-:S04]  /*1b30*/  IADD3 R3, PT, PT, R11, R12, R3 ;  /* 0x0000000c0b037210 */ /* 0x010fc80007ffe003 */
[----:B-----5:R-:W-:-:S07]  /*1b40*/  IADD3 R8, PT, PT, R13, R14, R3 ;  /* 0x0000000e0d087210 */ /* 0x020fce0007ffe003 */
.L_x_83:
[----:B------:R-:W-:Y:S05]  /*1b50*/  BSYNC.RECONVERGENT B2 ;  /* 0x0000000000027941 */ /* 0x000fea0003800200 */
.L_x_82:
[----:B------:R-:W-:Y:S05]  /*1b60*/  @!P1 BRA `(.L_x_78) ;  /* 0x0000000000889947 */ /* 0x000fea0003800000 */
[----:B------:R-:W-:Y:S01]  /*1b70*/  ISETP.GE.U32.AND P0, PT, R15, 0x4, PT ;  /* 0x000000040f00780c */ /* 0x000fe20003f06070 */
[----:B------:R-:W-:Y:S01]  /*1b80*/  BSSY.RECONVERGENT B2, `(.L_x_84) ;  /* 0x000000e000027945 */ /* 0x000fe20003800200 */
[----:B------:R-:W-:-:S11]  /*1b90*/  LOP3.LUT P1, RZ, R20, 0x3, RZ, 0xc0, !PT ;  /* 0x0000000314ff7812 */ /* 0x000fd6000782c0ff */
[----:B------:R-:W-:Y:S05]  /*1ba0*/  @!P0 BRA `(.L_x_85) ;  /* 0x00000000002c8947 */ /* 0x000fea0003800000 */
[----:B------:R-:W-:-:S05]  /*1bb0*/  IADD3 R3, P0, PT, R2, UR8, RZ ;  /* 0x0000000802037c10 */ /* 0x000fca000ff1e0ff */
[----:B------:R-:W-:Y:S01]  /*1bc0*/  IMAD.X R6, RZ, RZ, UR9, P0 ;  /* 0x00000009ff067e24 */ /* 0x000fe200080e06ff */
[----:B------:R-:W-:-:S04]  /*1bd0*/  LEA R4, P0, R3, UR12, 0x2 ;  /* 0x0000000c03047c11 */ /* 0x000fc8000f8010ff */
[----:B------:R-:W-:-:S05]  /*1be0*/  LEA.HI.X R5, R3, UR13, R6, 0x2, P0 ;  /* 0x0000000d03057c11 */ /* 0x000fca00080f1406 */
[----:B------:R-:W2:Y:S04]  /*1bf0*/  LDG.E R3, desc[UR14][R4.64] ;  /* 0x0000000e04037981 */ /* 0x000ea8000c1e1900 */
[----:B------:R-:W2:Y:S04]  /*1c00*/  LDG.E R6, desc[UR14][R4.64+0x400] ;  /* 0x0004000e04067981 */ /* 0x000ea8000c1e1900 */
[----:B------:R-:W3:Y:S04]  /*1c10*/  LDG.E R10, desc[UR14][R4.64+0x800] ;  /* 0x0008000e040a7981 */ /* 0x000ee8000c1e1900 */
[----:B------:R-:W3:Y:S01]  /*1c20*/  LDG.E R9, desc[UR14][R4.64+0xc00] ;  /* 0x000c000e04097981 */ /* 0x000ee2000c1e1900 */
[----:B------:R-:W-:Y:S01]  /*1c30*/  VIADD R2, R2, 0x400 ;  /* 0x0000040002027836 */ /* 0x000fe20000000000 */
[----:B--2---:R-:W-:-:S04]  /*1c40*/  IADD3 R3, PT, PT, R6, R3, R8 ;  /* 0x0000000306037210 */ /* 0x004fc80007ffe008 */
[----:B---3--:R-:W-:-:S07]  /*1c50*/  IADD3 R8, PT, PT, R9, R10, R3 ;  /* 0x0000000a09087210 */ /* 0x008fce0007ffe003 */
.L_x_85:
[----:B------:R-:W-:Y:S05]  /*1c60*/  BSYNC.RECONVERGENT B2 ;  /* 0x0000000000027941 */ /* 0x000fea0003800200 */
.L_x_84:
[----:B------:R-:W-:Y:S05]  /*1c70*/  @!P1 BRA `(.L_x_78) ;  /* 0x0000000000449947 */ /* 0x000fea0003800000 */
[----:B------:R-:W-:Y:S02]  /*1c80*/  LOP3.LUT R7, R7, 0xffff, RZ, 0xc0, !PT ;  /* 0x0000ffff07077812 */ /* 0x000fe400078ec0ff */
[----:B------:R-:W-:Y:S02]  /*1c90*/  IADD3 R6, P0, PT, R2, UR10, RZ ;  /* 0x0000000a02067c10 */ /* 0x000fe4000ff1e0ff */
[----:B------:R-:W-:Y:S02]  /*1ca0*/  LEA.HI R2, R7, 0x1, RZ, 0x18 ;  /* 0x0000000107027811 */ /* 0x000fe400078fc0ff */
[----:B------:R-:W-:Y:S01]  /*1cb0*/  LEA R5, P1, R6, UR12, 0x2 ;  /* 0x0000000c06057c11 */ /* 0x000fe2000f8210ff */
[----:B------:R-:W-:Y:S01]  /*1cc0*/  IMAD.X R3, RZ, RZ, UR7, P0 ;  /* 0x00000007ff037e24 */ /* 0x000fe200080e06ff */
[----:B------:R-:W-:-:S04]  /*1cd0*/  LOP3.LUT R2, R2, 0x3, RZ, 0xc0, !PT ;  /* 0x0000000302027812 */ /* 0x000fc800078ec0ff */
[----:B------:R-:W-:Y:S01]  /*1ce0*/  LEA.HI.X R6, R6, UR13, R3, 0x2, P1 ;  /* 0x0000000d06067c11 */ /* 0x000fe200088f1403 */
[----:B------:R-:W-:-:S07]  /*1cf0*/  IMAD.MOV R4, RZ, RZ, -R2 ;  /* 0x000000ffff047224 */ /* 0x000fce00078e0a02 */
.L_x_86:
[----:B------:R-:W-:Y:S02]  /*1d00*/  IMAD.MOV.U32 R3, RZ, RZ, R6 ;  /* 0x000000ffff037224 */ /* 0x000fe400078e0006 */
[----:B------:R-:W-:-:S05]  /*1d10*/  IMAD.MOV.U32 R2, RZ, RZ, R5 ;  /* 0x000000ffff027224 */ /* 0x000fca00078e0005 */
[----:B------:R-:W2:Y:S01]  /*1d20*/  LDG.E R3, desc[UR14][R2.64] ;  /* 0x0000000e02037981 */ /* 0x000ea2000c1e1900 */
[----:B------:R-:W-:Y:S01]  /*1d30*/  VIADD R4, R4, 0x1 ;  /* 0x0000000104047836 */ /* 0x000fe20000000000 */
[----:B------:R-:W-:-:S04]  /*1d40*/  IADD3 R5, P1, PT, R5, 0x400, RZ ;  /* 0x0000040005057810 */ /* 0x000fc80007f3e0ff */
[----:B------:R-:W-:Y:S01]  /*1d50*/  ISETP.NE.AND P0, PT, R4, RZ, PT ;  /* 0x000000ff0400720c */ /* 0x000fe20003f05270 */
[----:B------:R-:W-:Y:S02]  /*1d60*/  IMAD.X R6, RZ, RZ, R6, P1 ;  /* 0x000000ffff067224 */ /* 0x000fe400008e0606 */
[----:B--2---:R-:W-:-:S10]  /*1d70*/  IMAD.IADD R8, R3, 0x1, R8 ;  /* 0x0000000103087824 */ /* 0x004fd400078e0208 */
[----:B------:R-:W-:Y:S05]  /*1d80*/  @P0 BRA `(.L_x_86) ;  /* 0xfffffffc00dc0947 */ /* 0x000fea000383ffff */
.L_x_78:
[----:B------:R-:W-:Y:S05]  /*1d90*/  BSYNC.RECONVERGENT B1 ;  /* 0x0000000000017941 */ /* 0x000fea0003800200 */
.L_x_75:
        /* <DEDUP_REMOVED lines=37> */
[----:B0-----:R-:W0:Y:S01]  /*1ff0*/  LDS.64 R2, [UR4+0x20] ;  /* 0x00002004ff027984 */ /* 0x001e220008000a00 */
[----:B-1----:R-:W-:-:S04]  /*2000*/  IADD3 R0, PT, PT, R4, R0, R9 ;  /* 0x0000000004007210 */ /* 0x002fc80007ffe009 */
[----:B------:R-:W-:-:S04]  /*2010*/  IADD3 R0, PT, PT, R6, R0, R5 ;  /* 0x0000000006007210 */ /* 0x000fc80007ffe005 */
[----:B0-----:R-:W-:-:S05]  /*2020*/  IADD3 R0, PT, PT, R2, R0, R7 ;  /* 0x0000000002007210 */ /* 0x001fca0007ffe007 */
[----:B------:R-:W-:-:S07]  /*2030*/  IMAD.IADD R9, R0, 0x1, R3 ;  /* 0x0000000100097824 */ /* 0x000fce00078e0203 */
.L_x_74:
[----:B------:R-:W-:Y:S05]  /*2040*/  BSYNC.RECONVERGENT B0 ;  /* 0x0000000000007941 */ /* 0x000fea0003800200 */
.L_x_59:
[----:B------:R-:W-:Y:S05]  /*2050*/  @P0 EXIT ;  /* 0x000000000000094d */ /* 0x000fea0003800000 */
[----:B------:R-:W3:Y:S02]  /*2060*/  LDCU.64 UR4, c[0x0][0x388] ;  /* 0x00007100ff0477ac */ /* 0x000ee40008000a00 */
[----:B---3--:R-:W-:-:S06]  /*2070*/  UIMAD.WIDE.U32 UR4, UR16, 0x4, UR4 ;  /* 0x00000004100478a5 */ /* 0x008fcc000f8e0004 */
[----:B0-----:R-:W-:Y:S02]  /*2080*/  IMAD.U32 R2, RZ, RZ, UR4 ;  /* 0x00000004ff027e24 */ /* 0x001fe4000f8e00ff */
[----:B------:R-:W-:-:S05]  /*2090*/  IMAD.U32 R3, RZ, RZ, UR5 ;  /* 0x00000005ff037e24 */ /* 0x000fca000f8e00ff */
[----:B------:R-:W-:Y:S01]  /*20a0*/  STG.E desc[UR14][R2.64], R9 ;  /* 0x0000000902007986 */ /* 0x000fe2000c10190e */
[----:B------:R-:W-:Y:S05]  /*20b0*/  EXIT ;  /* 0x000000000000794d */ /* 0x000fea0003800000 */
.L_x_87:
        /* <DEDUP_REMOVED lines=12> */
.L_x_241:


//--------------------- .text._ZN3cub18CUB_300001_SM_10006detail6reduce28DeviceReduceSingleTileKernelINS2_10policy_hubIiyN4cuda3std3__44plusIiEEE10Policy1000EN6thrust24THRUST_300001_SM_1000_NS6detail15normal_iteratorINSD_10device_ptrIiEEEEPiyS9_iiNS7_10__identityEEEvT0_T1_T2_T3_T4_T6_ --------------------------
	.section	.text._ZN3cub18CUB_300001_SM_10006detail6reduce28DeviceReduceSingleTileKernelINS2_10policy_hubIiyN4cuda3std3__44plusIiEEE10Policy1000EN6thrust24THRUST_300001_SM_1000_NS6detail15normal_iteratorINSD_10device_ptrIiEEEEPiyS9_iiNS7_10__identityEEEvT0_T1_T2_T3_T4_T6_,"ax",@progbits
	.align	128
        .global         _ZN3cub18CUB_300001_SM_10006detail6reduce28DeviceReduceSingleTileKernelINS2_10policy_hubIiyN4cuda3std3__44plusIiEEE10Policy1000EN6thrust24THRUST_300001_SM_1000_NS6detail15normal_iteratorINSD_10device_ptrIiEEEEPiyS9_iiNS7_10__identityEEEvT0_T1_T2_T3_T4_T6_
        .type           _ZN3cub18CUB_300001_SM_10006detail6reduce28DeviceReduceSingleTileKernelINS2_10policy_hubIiyN4cuda3std3__44plusIiEEE10Policy1000EN6thrust24THRUST_300001_SM_1000_NS6detail15normal_iteratorINSD_10device_ptrIiEEEEPiyS9_iiNS7_10__identityEEEvT0_T1_T2_T3_T4_T6_,@function
        .size           _ZN3cub18CUB_300001_SM_10006detail6reduce28DeviceReduceSingleTileKernelINS2_10policy_hubIiyN4cuda3std3__44plusIiEEE10Policy1000EN6thrust24THRUST_300001_SM_1000_NS6detail15normal_iteratorINSD_10device_ptrIiEEEEPiyS9_iiNS7_10__identityEEEvT0_T1_T2_T3_T4_T6_,(.L_x_242 - _ZN3cub18CUB_300001_SM_10006detail6reduce28DeviceReduceSingleTileKernelINS2_10policy_hubIiyN4cuda3std3__44plusIiEEE10Policy1000EN6thrust24THRUST_300001_SM_1000_NS6detail15normal_iteratorINSD_10device_ptrIiEEEEPiyS9_iiNS7_10__identityEEEvT0_T1_T2_T3_T4_T6_)
        .other          _ZN3cub18CUB_300001_SM_10006detail6reduce28DeviceReduceSingleTileKernelINS2_10policy_hubIiyN4cuda3std3__44plusIiEEE10Policy1000EN6thrust24THRUST_300001_SM_1000_NS6detail15normal_iteratorINSD_10device_ptrIiEEEEPiyS9_iiNS7_10__identityEEEvT0_T1_T2_T3_T4_T6_,@"STO_CUDA_ENTRY STV_DEFAULT"
_ZN3cub18CUB_300001_SM_10006detail6reduce28DeviceReduceSingleTileKernelINS2_10policy_hubIiyN4cuda3std3__44plusIiEEE10Policy1000EN6thrust24THRUST_300001_SM_1000_NS6detail15normal_iteratorINSD_10device_ptrIiEEEEPiyS9_iiNS7_10__identityEEEvT0_T1_T2_T3_T4_T6_:
.text._ZN3cub18CUB_300001_SM_10006detail6reduce28DeviceReduceSingleTileKernelINS2_10policy_hubIiyN4cuda3std3__44plusIiEEE10Policy1000EN6thrust24THRUST_300001_SM_1000_NS6detail15normal_iteratorINSD_10device_ptrIiEEEEPiyS9_iiNS7_10__identityEEEvT0_T1_T2_T3_T4_T6_:
[----:B------:R-:W-:Y:S01]  /*0000*/  LDC R1, c[0x0][0x37c] ;  /* 0x0000df00ff017b82 */ /* 0x000fe20000000800 */
[----:B------:R-:W0:Y:S01]  /*0010*/  LDCU.64 UR4, c[0x0][0x390] ;  /* 0x00007200ff0477ac */ /* 0x000e220008000a00 */
[----:B------:R-:W1:Y:S01]  /*0020*/  LDCU.64 UR6, c[0x0][0x358] ;  /* 0x00006b00ff0677ac */ /* 0x000e620008000a00 */
[----:B0-----:R-:W-:Y:S02]  /*0030*/  IMAD.U32 R4, RZ, RZ, UR4 ;  /* 0x00000004ff047e24 */ /* 0x001fe4000f8e00ff */
[----:B------:R-:W-:-:S03]  /*0040*/  IMAD.U32 R0, RZ, RZ, UR5 ;  /* 0x00000005ff007e24 */ /* 0x000fc6000f8e00ff */
[----:B------:R-:W-:-:S04]  /*0050*/  ISETP.NE.U32.AND P0, PT, R4, RZ, PT ;  /* 0x000000ff0400720c */ /* 0x000fc80003f05070 */
[----:B------:R-:W-:-:S13]  /*0060*/  ISETP.NE.AND.EX P0, PT, R0, RZ, PT, P0 ;  /* 0x000000ff0000720c */ /* 0x000fda0003f05300 */
        /* <DEDUP_REMOVED lines=8> */
.L_x_88:
[----:B------:R-:W-:Y:S01]  /*00f0*/  ISETP.GT.U32.AND P0, PT, R4, 0xfff, PT ;  /* 0x00000fff0400780c */ /* 0x000fe20003f04070 */
[----:B------:R-:W-:Y:S03]  /*0100*/  BSSY.RECONVERGENT B0, `(.L_x_89) ;  /* 0x00001d1000007945 */ /* 0x000fe60003800200 */
[----:B------:R-:W-:-:S13]  /*0110*/  ISETP.GT.U32.AND.EX P0, PT, R0, RZ, PT, P0 ;  /* 0x000000ff0000720c */ /* 0x000fda0003f04100 */
[----:B------:R-:W-:Y:S05]  /*0120*/  @P0 BRA `(.L_x_90) ;  /* 0x0000000c00940947 */ /* 0x000fea0003800000 */
[----:B------:R-:W0:Y:S01]  /*0130*/  S2R R5, SR_TID.X ;  /* 0x0000000000057919 */ /* 0x000e220000002100 */
[----:B------:R-:W-:Y:S01]  /*0140*/  BSSY.RECONVERGENT B1, `(.L_x_91) ;  /* 0x0000009000017945 */ /* 0x000fe20003800200 */
[----:B------:R-:W-:Y:S01]  /*0150*/  IMAD.MOV.U32 R6, RZ, RZ, RZ ;  /* 0x000000ffff067224 */ /* 0x000fe200078e00ff */
[----:B0-----:R-:W-:Y:S01]  /*0160*/  ISETP.GE.U32.AND P0, PT, R5, R4, PT ;  /* 0x000000040500720c */ /* 0x001fe20003f06070 */
[----:B------:R-:W-:-:S12]  /*0170*/  IMAD.MOV.U32 R7, RZ, RZ, R5 ;  /* 0x000000ffff077224 */ /* 0x000fd800078e0005 */
[----:B------:R-:W-:Y:S05]  /*0180*/  @P0 BRA `(.L_x_92) ;  /* 0x0000000000100947 */ /* 0x000fea0003800000 */
[----:B------:R-:W0:Y:S02]  /*0190*/  LDC.64 R2, c[0x0][0x380] ;  /* 0x0000e000ff027b82 */ /* 0x000e240000000a00 */
[----:B0-----:R-:W-:-:S05]  /*01a0*/  IMAD.WIDE.U32 R2, R5, 0x4, R2 ;  /* 0x0000000405027825 */ /* 0x001fca00078e0002 */
[----:B------:R0:W5:Y:S01]  /*01b0*/  LDG.E R6, desc[UR6][R2.64] ;  /* 0x0000000602067981 */ /* 0x000162000c1e1900 */
[----:B------:R-:W-:-:S07]  /*01c0*/  VIADD R7, R5, 0x100 ;  /* 0x0000010005077836 */ /* 0x000fce0000000000 */
.L_x_92:
[----:B------:R-:W-:Y:S05]  /*01d0*/  BSYNC.RECONVERGENT B1 ;  /* 0x0000000000017941 */ /* 0x000fea0003800200 */
.L_x_91:
[----:B------:R-:W-:Y:S01]  /*01e0*/  ISETP.GE.U32.AND P0, PT, R7, R4, PT ;  /* 0x000000040700720c */ /* 0x000fe20003f06070 */
[----:B------:R-:W-:-:S12]  /*01f0*/  BSSY.RECONVERGENT B1, `(.L_x_93) ;  /* 0x0000060000017945 */ /* 0x000fd80003800200 */
[----:B------:R-:W-:Y:S05]  /*0200*/  @P0 BRA `(.L_x_94) ;  /* 0x0000000400780947 */ /* 0x000fea0003800000 */
[----:B0-----:R-:W-:Y:S01]  /*0210*/  LOP3.LUT R3, RZ, R7, RZ, 0x33, !PT ;  /* 0x00000007ff037212 */ /* 0x001fe200078e33ff */
[----:B------:R-:W-:Y:S04]  /*0220*/  BSSY.RECONVERGENT B2, `(.L_x_95) ;  /* 0x000002c000027945 */ /* 0x000fe80003800200 */
[----:B------:R-:W-:-:S05]  /*0230*/  IMAD.IADD R3, R3, 0x1, R4 ;  /* 0x0000000103037824 */ /* 0x000fca00078e0204 */
[C---:B------:R-:W-:Y:S02]  /*0240*/  ISETP.GE.U32.AND P0, PT, R3.reuse, 0xf00, PT ;  /* 0x00000f000300780c */ /* 0x040fe40003f06070 */
[----:B------:R-:W-:-:S04]  /*0250*/  LEA.HI R8, R3, 0x1, RZ, 0x18 ;  /* 0x0000000103087811 */ /* 0x000fc800078fc0ff */
[----:B------:R-:W-:-:S04]  /*0260*/  LOP3.LUT R22, R8, 0xf, RZ, 0xc0, !PT ;  /* 0x0000000f08167812 */ /* 0x000fc800078ec0ff */
[----:B------:R-:W-:-:S03]  /*0270*/  ISETP.NE.AND P1, PT, R22, RZ, PT ;  /* 0x000000ff1600720c */ /* 0x000fc60003f25270 */
[----:B------:R-:W-:Y:S10]  /*0280*/  @!P0 BRA `(.L_x_96) ;  /* 0x0000000000948947 */ /* 0x000ff40003800000 */
[----:B------:R-:W0:Y:S01]  /*0290*/  LDC.64 R2, c[0x0][0x380] ;  /* 0x0000e000ff027b82 */ /* 0x000e220000000a00 */
[----:B------:R-:W-:-:S05]  /*02a0*/  LOP3.LUT R9, R8, 0x1fffff0, RZ, 0xc0, !PT ;  /* 0x01fffff008097812 */ /* 0x000fca00078ec0ff */
[----:B------:R-:W-:Y:S02]  /*02b0*/  IMAD.MOV R9, RZ, RZ, -R9 ;  /* 0x000000ffff097224 */ /* 0x000fe400078e0a09 */
[----:B0-----:R-:W-:-:S03]  /*02c0*/  IMAD.WIDE.U32 R2, R7, 0x4, R2 ;  /* 0x0000000407027825 */ /* 0x001fc600078e0002 */
[----:B------:R-:W-:-:S05]  /*02d0*/  IADD3 R15, P0, PT, R2, 0x2000, RZ ;  /* 0x00002000020f7810 */ /* 0x000fca0007f1e0ff */
[----:B------:R-:W-:-:S08]  /*02e0*/  IMAD.X R3, RZ, RZ, R3, P0 ;  /* 0x000000ffff037224 */ /* 0x000fd000000e0603 */
.L_x_97:
        /* <DEDUP_REMOVED lines=31> */
.L_x_96:
[----:B------:R-:W-:Y:S05]  /*04e0*/  BSYNC.RECONVERGENT B2 ;  /* 0x0000000000027941 */ /* 0x000fea0003800200 */
.L_x_95:
[----:B------:R-:W-:Y:S05]  /*04f0*/  @!P1 BRA `(.L_x_94) ;  /* 0x0000000000bc9947 */ /* 0x000fea0003800000 */
[----:B------:R-:W-:Y:S01]  /*0500*/  ISETP.GE.U32.AND P0, PT, R22, 0x8, PT ;  /* 0x000000081600780c */ /* 0x000fe20003f06070 */
[----:B------:R-:W-:Y:S01]  /*0510*/  BSSY.RECONVERGENT B2, `(.L_x_98) ;  /* 0x0000013000027945 */ /* 0x000fe20003800200 */
[----:B------:R-:W-:-:S04]  /*0520*/  LOP3.LUT R17, R8, 0x7, RZ, 0xc0, !PT ;  /* 0x0000000708117812 */ /* 0x000fc800078ec0ff */
[----:B------:R-:W-:-:S07]  /*0530*/  ISETP.NE.AND P1, PT, R17, RZ, PT ;  /* 0x000000ff1100720c */ /* 0x000fce0003f25270 */
[----:B------:R-:W-:Y:S06]  /*0540*/  @!P0 BRA `(.L_x_99) ;  /* 0x00000000003c8947 */ /* 0x000fec0003800000 */
[----:B------:R-:W0:Y:S02]  /*0550*/  LDC.64 R2, c[0x0][0x380] ;  /* 0x0000e000ff027b82 */ /* 0x000e240000000a00 */
[----:B0-----:R-:W-:-:S05]  /*0560*/  IMAD.WIDE R2, R7, 0x4, R2 ;  /* 0x0000000407027825 */ /* 0x001fca00078e0202 */
        /* <DEDUP_REMOVED lines=13> */
.L_x_99:
[----:B------:R-:W-:Y:S05]  /*0640*/  BSYNC.RECONVERGENT B2 ;  /* 0x0000000000027941 */ /* 0x000fea0003800200 */
.L_x_98:
        /* <DEDUP_REMOVED lines=11> */
[----:B------:R-:W3:Y:S01]  /*0700*/  LDG.E R12, desc[UR6][R2.64+0xc00] ;  /* 0x000c0006020c7981 */ /* 0x000ee2000c1e1900 */
[----:B------:R-:W-:Y:S01]  /*0710*/  VIADD R7, R7, 0x400 ;  /* 0x0000040007077836 */ /* 0x000fe20000000000 */
[----:B--2--5:R-:W-:-:S04]  /*0720*/  IADD3 R6, PT, PT, R8, R9, R6 ;  /* 0x0000000908067210 */ /* 0x024fc80007ffe006 */
[----:B---3--:R-:W-:-:S07]  /*0730*/  IADD3 R6, PT, PT, R12, R11, R6 ;  /* 0x0000000b0c067210 */ /* 0x008fce0007ffe006 */
.L_x_101:
[----:B------:R-:W-:Y:S05]  /*0740*/  BSYNC.RECONVERGENT B2 ;  /* 0x0000000000027941 */ /* 0x000fea0003800200 */
.L_x_100:
[----:B------:R-:W-:Y:S05]  /*0750*/  @!P1 BRA `(.L_x_94) ;  /* 0x0000000000249947 */ /* 0x000fea0003800000 */
[----:B------:R-:W0:Y:S01]  /*0760*/  LDC.64 R8, c[0x0][0x380] ;  /* 0x0000e000ff087b82 */ /* 0x000e220000000a00 */
[----:B------:R-:W-:-:S07]  /*0770*/  IMAD.MOV R10, RZ, RZ, -R10 ;  /* 0x000000ffff0a7224 */ /* 0x000fce00078e0a0a */
.L_x_102:
[----:B0-----:R-:W-:-:S06]  /*0780*/  IMAD.WIDE R2, R7, 0x4, R8 ;  /* 0x0000000407027825 */ /* 0x001fcc00078e0208 */
[----:B------:R-:W2:Y:S01]  /*0790*/  LDG.E R3, desc[UR6][R2.64] ;  /* 0x0000000602037981 */ /* 0x000ea2000c1e1900 */
[----:B------:R-:W-:Y:S02]  /*07a0*/  VIADD R10, R10, 0x1 ;  /* 0x000000010a0a7836 */ /* 0x000fe40000000000 */
[----:B------:R-:W-:-:S03]  /*07b0*/  VIADD R7, R7, 0x100 ;  /* 0x0000010007077836 */ /* 0x000fc60000000000 */
[----:B------:R-:W-:Y:S01]  /*07c0*/  ISETP.NE.AND P0, PT, R10, RZ, PT ;  /* 0x000000ff0a00720c */ /* 0x000fe20003f05270 */
[----:B--2--5:R-:W-:-:S12]  /*07d0*/  IMAD.IADD R6, R3, 0x1, R6 ;  /* 0x0000000103067824 */ /* 0x024fd800078e0206 */
[----:B------:R-:W-:Y:S05]  /*07e0*/  @P0 BRA `(.L_x_102) ;  /* 0xfffffffc00e40947 */ /* 0x000fea000383ffff */
.L_x_94:
[----:B------:R-:W-:Y:S05]  /*07f0*/  BSYNC.RECONVERGENT B1 ;  /* 0x0000000000017941 */ /* 0x000fea0003800200 */
.L_x_93:
[----:B------:R-:W-:-:S04]  /*0800*/  ISETP.GE.U32.AND P0, PT, R4, 0x100, PT ;  /* 0x000001000400780c */ /* 0x000fc80003f06070 */
[----:B------:R-:W-:-:S13]  /*0810*/  ISETP.GE.U32.AND.EX P0, PT, R0, RZ, PT, P0 ;  /* 0x000000ff0000720c */ /* 0x000fda0003f06100 */
[----:B------:R-:W-:Y:S05]  /*0820*/  @!P0 BRA `(.L_x_103) ;  /* 0x0000000000ac8947 */ /* 0x000fea0003800000 */
[----:B------:R-:W1:Y:S01]  /*0830*/  S2R R8, SR_LANEID ;  /* 0x0000000000087919 */ /* 0x000e620000000000 */
[----:B------:R-:W-:Y:S01]  /*0840*/  ISETP.NE.AND P5, PT, R5, RZ, PT ;  /* 0x000000ff0500720c */ /* 0x000fe20003fa5270 */
[----:B-----5:R-:W0:Y:S01]  /*0850*/  SHFL.DOWN PT, R0, R6, 0x1, 0x1f ;  /* 0x08201f0006007f89 */ /* 0x020e2200000e0000 */
[C---:B-1----:R-:W-:Y:S02]  /*0860*/  ISETP.GT.AND P0, PT, R8.reuse, 0x1e, PT ;  /* 0x0000001e0800780c */ /* 0x042fe40003f04270 */
[----:B------:R-:W-:Y:S02]  /*0870*/  ISETP.NE.AND P1, PT, R8, RZ, PT ;  /* 0x000000ff0800720c */ /* 0x000fe40003f25270 */
[----:B0-----:R-:W-:Y:S02]  /*0880*/  SEL R3, R0, RZ, !P0 ;  /* 0x000000ff00037207 */ /* 0x001fe40004000000 */
        /* <DEDUP_REMOVED lines=21> */
[----:B0-----:R-:W-:-:S05]  /*09e0*/  SEL R3, R3, RZ, !P0 ;  /* 0x000000ff03037207 */ /* 0x001fca0004000000 */
[----:B------:R-:W-:-:S05]  /*09f0*/  IMAD.IADD R7, R2, 0x1, R3 ;  /* 0x0000000102077824 */ /* 0x000fca00078e0203 */
[----:B------:R1:W-:Y:S01]  /*0a00*/  @!P1 STS [R0+0x8], R7 ;  /* 0x0000080700009388 */ /* 0x0003e20000000800 */
[----:B------:R-:W-:Y:S06]  /*0a10*/  BAR.SYNC.DEFER_BLOCKING 0x0 ;  /* 0x0000000000007b1d */ /* 0x000fec0000010000 */
[----:B------:R-:W-:Y:S05]  /*0a20*/  @P5 BRA `(.L_x_104) ;  /* 0x0000001000f85947 */ /* 0x000fea0003800000 */
[----:B------:R-:W0:Y:S01]  /*0a30*/  S2UR UR5, SR_CgaCtaId ;  /* 0x00000000000579c3 */ /* 0x000e220000008800 */
[----:B------:R-:W-:Y:S02]  /*0a40*/  UMOV UR4, 0x400 ;  /* 0x0000040000047882 */ /* 0x000fe40000000000 */
[----:B0-----:R-:W-:-:S09]  /*0a50*/  ULEA UR4, UR5, UR4, 0x18 ;  /* 0x0000000405047291 */ /* 0x001fd2000f8ec0ff */
[----:B-1----:R-:W-:Y:S04]  /*0a60*/  LDS R0, [UR4+0xc] ;  /* 0x00000c04ff007984 */ /* 0x002fe80008000800 */
[----:B------:R-:W0:Y:S04]  /*0a70*/  LDS.128 R8, [UR4+0x10] ;  /* 0x00001004ff087984 */ /* 0x000e280008000c00 */
[----:B------:R-:W1:Y:S01]  /*0a80*/  LDS.64 R2, [UR4+0x20] ;  /* 0x00002004ff027984 */ /* 0x000e620008000a00 */
[----:B0-----:R-:W-:-:S04]  /*0a90*/  IADD3 R0, PT, PT, R8, R0, R7 ;  /* 0x0000000008007210 */ /* 0x001fc80007ffe007 */
[----:B------:R-:W-:-:S04]  /*0aa0*/  IADD3 R0, PT, PT, R10, R0, R9 ;  /* 0x000000000a007210 */ /* 0x000fc80007ffe009 */
[----:B-1----:R-:W-:-:S05]  /*0ab0*/  IADD3 R0, PT, PT, R2, R0, R11 ;  /* 0x0000000002007210 */ /* 0x002fca0007ffe00b */
[----:B------:R-:W-:Y:S01]  /*0ac0*/  IMAD.IADD R7, R0, 0x1, R3 ;  /* 0x0000000100077824 */ /* 0x000fe200078e0203 */
[----:B------:R-:W-:Y:S06]  /*0ad0*/  BRA `(.L_x_104) ;  /* 0x0000001000cc7947 */ /* 0x000fec0003800000 */
.L_x_103:
[C---:B0-----:R-:W-:Y:S01]  /*0ae0*/  LOP3.LUT R2, R5.reuse, 0x3e0, RZ, 0xc0, !PT ;  /* 0x000003e005027812 */ /* 0x041fe200078ec0ff */
[----:B------:R-:W0:Y:S01]  /*0af0*/  S2R R12, SR_LANEID ;  /* 0x00000000000c7919 */ /* 0x000e220000000000 */
[----:B------:R-:W-:Y:S02]  /*0b00*/  ISETP.NE.AND P5, PT, R5, RZ, PT ;  /* 0x000000ff0500720c */ /* 0x000fe40003fa5270 */
[----:B------:R-:W-:Y:S01]  /*0b10*/  LOP3.LUT R7, RZ, R2, RZ, 0x33, !PT ;  /* 0x00000002ff077212 */ /* 0x000fe200078e33ff */
[----:B------:R-:W-:-:S04]  /*0b20*/  VIADD R3, R2, 0x20 ;  /* 0x0000002002037836 */ /* 0x000fc80000000000 */
[----:B------:R-:W-:Y:S01]  /*0b30*/  IMAD.IADD R7, R7, 0x1, R4 ;  /* 0x0000000107077824 */ /* 0x000fe200078e0204 */
[----:B------:R-:W-:-:S04]  /*0b40*/  ISETP.GT.U32.AND P0, PT, R3, R4, PT ;  /* 0x000000040300720c */ /* 0x000fc80003f04070 */
        /* <DEDUP_REMOVED lines=10> */
[----:B------:R-:W-:Y:S01]  /*0bf0*/  @!P1 SHF.R.U32.HI R9, RZ, 0x3, R5 ;  /* 0x00000003ff099819 */ /* 0x000fe20000011605 */
[----:B------:R-:W1:Y:S03]  /*0c00*/  SHFL.DOWN PT, R7, R2, 0x2, R3 ;  /* 0x0840000002077989 */ /* 0x000e6600000e0003 */
[----:B------:R-:W-:Y:S02]  /*0c10*/  @!P1 LOP3.LUT R9, R9, 0x7c, RZ, 0xc0, !PT ;  /* 0x0000007c09099812 */ /* 0x000fe400078ec0ff */
[----:B-1----:R-:W-:Y:S02]  /*0c20*/  SEL R7, R7, RZ, !P0 ;  /* 0x000000ff07077207 */ /* 0x002fe40004000000 */
[----:B------:R-:W-:Y:S02]  /*0c30*/  ISETP.GT.AND P0, PT, R10, R3, PT ;  /* 0x000000030a00720c */ /* 0x000fe40003f04270 */
[----:B------:R-:W-:Y:S01]  /*0c40*/  @!P1 MOV R10, 0x400 ;  /* 0x00000400000a9802 */ /* 0x000fe20000000f00 */
[----:B------:R-:W-:-:S02]  /*0c50*/  IMAD.IADD R8, R2, 0x1, R7 ;  /* 0x0000000102087824 */ /* 0x000fc400078e0207 */
[----:B------:R-:W-:Y:S01]  /*0c60*/  VIADD R2, R12, 0x8 ;  /* 0x000000080c027836 */ /* 0x000fe20000000000 */
[----:B0-----:R-:W-:Y:S02]  /*0c70*/  @!P1 LEA R10, R11, R10, 0x18 ;  /* 0x0000000a0b0a9211 */ /* 0x001fe400078ec0ff */
        /* <DEDUP_REMOVED lines=11> */
[----:B0-----:R-:W-:-:S05]  /*0d30*/  SEL R7, R7, RZ, !P0 ;  /* 0x000000ff07077207 */ /* 0x001fca0004000000 */
[----:B------:R-:W-:-:S05]  /*0d40*/  IMAD.IADD R7, R2, 0x1, R7 ;  /* 0x0000000102077824 */ /* 0x000fca00078e0207 */
[----:B------:R0:W-:Y:S01]  /*0d50*/  @!P1 STS [R10+0x8], R7 ;  /* 0x000008070a009388 */ /* 0x0001e20000000800 */
[----:B------:R-:W-:Y:S06]  /*0d60*/  BAR.SYNC.DEFER_BLOCKING 0x0 ;  /* 0x0000000000007b1d */ /* 0x000fec0000010000 */
[----:B------:R-:W-:Y:S05]  /*0d70*/  @P5 BRA `(.L_x_104) ;  /* 0x0000001000245947 */ /* 0x000fea0003800000 */
[----:B------:R-:W1:Y:S01]  /*0d80*/  S2UR UR5, SR_CgaCtaId ;  /* 0x00000000000579c3 */ /* 0x000e620000008800 */
[----:B------:R-:W-:Y:S01]  /*0d90*/  UMOV UR4, 0x400 ;  /* 0x0000040000047882 */ /* 0x000fe20000000000 */
[C---:B------:R-:W-:Y:S02]  /*0da0*/  ISETP.GT.U32.AND P0, PT, R4.reuse, 0x40, PT ;  /* 0x000000400400780c */ /* 0x040fe40003f04070 */
[C---:B------:R-:W-:Y:S02]  /*0db0*/  ISETP.GT.U32.AND P6, PT, R4.reuse, 0x20, PT ;  /* 0x000000200400780c */ /* 0x040fe40003fc4070 */
[C---:B------:R-:W-:Y:S02]  /*0dc0*/  ISETP.GT.U32.AND P4, PT, R4.reuse, 0x60, PT ;  /* 0x000000600400780c */ /* 0x040fe40003f84070 */
[----:B------:R-:W-:Y:S02]  /*0dd0*/  ISETP.GT.U32.AND P2, PT, R4, 0x80, PT ;  /* 0x000000800400780c */ /* 0x000fe40003f44070 */
[----:B------:R-:W-:-:S02]  /*0de0*/  ISETP.GT.U32.AND.EX P0, PT, R0, RZ, PT, P0 ;  /* 0x000000ff0000720c */ /* 0x000fc40003f04100 */
[----:B------:R-:W-:Y:S02]  /*0df0*/  ISETP.GT.U32.AND.EX P6, PT, R0, RZ, PT, P6 ;  /* 0x000000ff0000720c */ /* 0x000fe40003fc4160 */
[C---:B------:R-:W-:Y:S02]  /*0e00*/  ISETP.GT.U32.AND P3, PT, R4.reuse, 0xa0, PT ;  /* 0x000000a00400780c */ /* 0x040fe40003f64070 */
[----:B------:R-:W-:Y:S02]  /*0e10*/  ISETP.GT.U32.AND P1, PT, R4, 0xc0, PT ;  /* 0x000000c00400780c */ /* 0x000fe40003f24070 */
[C---:B------:R-:W-:Y:S02]  /*0e20*/  ISETP.GT.U32.AND.EX P4, PT, R0.reuse, RZ, PT, P4 ;  /* 0x000000ff0000720c */ /* 0x040fe40003f84140 */
[C---:B------:R-:W-:Y:S02]  /*0e30*/  ISETP.GT.U32.AND.EX P2, PT, R0.reuse, RZ, PT, P2 ;  /* 0x000000ff0000720c */ /* 0x040fe40003f44120 */
[C---:B------:R-:W-:Y:S01]  /*0e40*/  ISETP.GT.U32.AND.EX P3, PT, R0.reuse, RZ, PT, P3 ;  /* 0x000000ff0000720c */ /* 0x040fe20003f64130 */
[----:B-1----:R-:W-:Y:S01]  /*0e50*/  ULEA UR4, UR5, UR4, 0x18 ;  /* 0x0000000405047291 */ /* 0x002fe2000f8ec0ff */
[----:B------:R-:W-:-:S08]  /*0e60*/  ISETP.GT.U32.AND.EX P1, PT, R0, RZ, PT, P1 ;  /* 0x000000ff0000720c */ /* 0x000fd00003f24110 */
[----:B0-----:R-:W0:Y:S04]  /*0e70*/  LDS.128 R8, [UR4+0x10] ;  /* 0x00001004ff087984 */ /* 0x001e280008000c00 */
[----:B------:R-:W1:Y:S04]  /*0e80*/  LDS R5, [UR4+0xc] ;  /* 0x00000c04ff057984 */ /* 0x000e680008000800 */
[----:B------:R-:W2:Y:S01]  /*0e90*/  LDS.64 R2, [UR4+0x20] ;  /* 0x00002004ff027984 */ /* 0x000ea20008000a00 */
[----:B0-----:R-:W-:Y:S02]  /*0ea0*/  SEL R8, R8, RZ, P0 ;  /* 0x000000ff08087207 */ /* 0x001fe40000000000 */
[----:B------:R-:W-:-:S02]  /*0eb0*/  ISETP.GT.U32.AND P0, PT, R4, 0xe0, PT ;  /* 0x000000e00400780c */ /* 0x000fc40003f04070 */
[----:B-1----:R-:W-:Y:S02]  /*0ec0*/  SEL R6, R5, RZ, P6 ;  /* 0x000000ff05067207 */ /* 0x002fe40003000000 */
[----:B------:R-:W-:Y:S02]  /*0ed0*/  SEL R9, R9, RZ, P4 ;  /* 0x000000ff09097207 */ /* 0x000fe40002000000 */
[----:B------:R-:W-:Y:S02]  /*0ee0*/  IADD3 R6, PT, PT, R8, R6, R7 ;  /* 0x0000000608067210 */ /* 0x000fe40007ffe007 */
[----:B------:R-:W-:Y:S02]  /*0ef0*/  SEL R10, R10, RZ, P2 ;  /* 0x000000ff0a0a7207 */ /* 0x000fe40001000000 */
[----:B------:R-:W-:Y:S02]  /*0f00*/  ISETP.GT.U32.AND.EX P0, PT, R0, RZ, PT, P0 ;  /* 0x000000ff0000720c */ /* 0x000fe40003f04100 */
[----:B------:R-:W-:-:S02]  /*0f10*/  SEL R11, R11, RZ, P3 ;  /* 0x000000ff0b0b7207 */ /* 0x000fc40001800000 */
[----:B------:R-:W-:Y:S02]  /*0f20*/  IADD3 R6, PT, PT, R10, R6, R9 ;  /* 0x000000060a067210 */ /* 0x000fe40007ffe009 */
[----:B--2---:R-:W-:Y:S02]  /*0f30*/  SEL R2, R2, RZ, P1 ;  /* 0x000000ff02027207 */ /* 0x004fe40000800000 */
[----:B------:R-:W-:Y:S02]  /*0f40*/  SEL R3, R3, RZ, P0 ;  /* 0x000000ff03037207 */ /* 0x000fe40000000000 */
[----:B------:R-:W-:-:S05]  /*0f50*/  IADD3 R2, PT, PT, R2, R6, R11 ;  /* 0x0000000602027210 */ /* 0x000fca0007ffe00b */
[----:B------:R-:W-:Y:S01]  /*0f60*/  IMAD.IADD R7, R2, 0x1, R3 ;  /* 0x0000000102077824 */ /* 0x000fe200078e0203 */
[----:B------:R-:W-:Y:S06]  /*0f70*/  BRA `(.L_x_104) ;  /* 0x0000000c00a47947 */ /* 0x000fec0003800000 */
.L_x_90:
[----:B------:R-:W0:Y:S01]  /*0f80*/  S2R R8, SR_TID.X ;  /* 0x0000000000087919 */ /* 0x000e220000002100 */
[----:B------:R-:W0:Y:S02]  /*0f90*/  LDC.64 R2, c[0x0][0x380] ;  /* 0x0000e000ff027b82 */ /* 0x000e240000000a00 */
[----:B0-----:R-:W-:-:S05]  /*0fa0*/  IMAD.WIDE.U32 R2, R8, 0x4, R2 ;  /* 0x0000000408027825 */ /* 0x001fca00078e0002 */
        /* <DEDUP_REMOVED lines=16> */
[----:B--2---:R-:W-:-:S04]  /*10b0*/  IADD3 R5, PT, PT, R7, R6, R5 ;  /* 0x0000000607057210 */ /* 0x004fc80007ffe005 */
[----:B---3--:R-:W-:Y:S01]  /*10c0*/  IADD3 R5, PT, PT, R12, R9, R5 ;  /* 0x000000090c057210 */ /* 0x008fe20007ffe005 */
[----:B------:R-:W-:Y:S01]  /*10d0*/  IMAD.MOV.U32 R9, RZ, RZ, 0x1000 ;  /* 0x00001000ff097424 */ /* 0x000fe200078e00ff */
[----:B------:R-:W-:-:S04]  /*10e0*/  IADD3 R12, P1, PT, R4, -0x1000, RZ ;  /* 0xfffff000040c7810 */ /* 0x000fc80007f3e0ff */
[----:B------:R-:W-:Y:S02]  /*10f0*/  ISETP.GE.U32.AND P0, PT, R12, 0x1000, PT ;  /* 0x000010000c00780c */ /* 0x000fe40003f06070 */
[----:B----4-:R-:W-:Y:S01]  /*1100*/  IADD3 R5, PT, PT, R14, R11, R5 ;  /* 0x0000000b0e057210 */ /* 0x010fe20007ffe005 */
[----:B------:R-:W-:Y:S01]  /*1110*/  IMAD.MOV.U32 R11, RZ, RZ, RZ ;  /* 0x000000ffff0b7224 */ /* 0x000fe200078e00ff */
[----:B------:R-:W-:-:S04]  /*1120*/  IADD3.X R14, PT, PT, R0, -0x1, RZ, P1, !PT ;  /* 0xffffffff000e7810 */ /* 0x000fc80000ffe4ff */
[----:B------:R-:W-:Y:S02]  /*1130*/  ISETP.GE.U32.AND.EX P0, PT, R14, RZ, PT, P0 ;  /* 0x000000ff0e00720c */ /* 0x000fe40003f06100 */
[----:B-----5:R-:W-:-:S04]  /*1140*/  IADD3 R5, PT, PT, R16, R13, R5 ;  /* 0x0000000d10057210 */ /* 0x020fc80007ffe005 */
[----:B------:R-:W-:-:S04]  /*1150*/  IADD3 R5, PT, PT, R18, R15, R5 ;  /* 0x0000000f12057210 */ /* 0x000fc80007ffe005 */
[----:B------:R-:W-:-:S04]  /*1160*/  IADD3 R5, PT, PT, R20, R17, R5 ;  /* 0x0000001114057210 */ /* 0x000fc80007ffe005 */
[----:B------:R-:W-:-:S05]  /*1170*/  IADD3 R5, PT, PT, R22, R19, R5 ;  /* 0x0000001316057210 */ /* 0x000fca0007ffe005 */
[----:B------:R-:W-:Y:S01]  /*1180*/  IMAD.IADD R10, R10, 0x1, R5 ;  /* 0x000000010a0a7824 */ /* 0x000fe200078e0205 */
[----:B------:R-:W-:Y:S06]  /*1190*/  @!P0 BRA `(.L_x_105) ;  /* 0x0000000000a08947 */ /* 0x000fec0003800000 */
[----:B------:R-:W0:Y:S01]  /*11a0*/  LDC.64 R4, c[0x0][0x390] ;  /* 0x0000e400ff047b82 */ /* 0x000e220000000a00 */
[----:B------:R-:W-:Y:S02]  /*11b0*/  IMAD.MOV.U32 R9, RZ, RZ, 0x1000 ;  /* 0x00001000ff097424 */ /* 0x000fe400078e00ff */
[----:B------:R-:W-:-:S07]  /*11c0*/  IMAD.MOV.U32 R11, RZ, RZ, RZ ;  /* 0x000000ffff0b7224 */ /* 0x000fce00078e00ff */
.L_x_107:
[----:B------:R-:W-:-:S04]  /*11d0*/  LEA R6, P0, R9, R2, 0x2 ;  /* 0x0000000209067211 */ /* 0x000fc800078010ff */
[----:B------:R-:W-:-:S05]  /*11e0*/  LEA.HI.X R7, R9, R3, R11, 0x2, P0 ;  /* 0x0000000309077211 */ /* 0x000fca00000f140b */
        /* <DEDUP_REMOVED lines=16> */
[----:B--2---:R-:W-:-:S02]  /*12f0*/  IADD3 R25, PT, PT, R26, R25, R10 ;  /* 0x000000191a197210 */ /* 0x004fc40007ffe00a */
[----:B0-----:R-:W-:-:S04]  /*1300*/  IADD3 R10, P1, PT, -R9, R4, RZ ;  /* 0x00000004090a7210 */ /* 0x001fc80007f3e1ff */
[----:B------:R-:W-:Y:S02]  /*1310*/  ISETP.GE.U32.AND P0, PT, R10, 0x1000, PT ;  /* 0x000010000a00780c */ /* 0x000fe40003f06070 */
[----:B---3--:R-:W-:-:S04]  /*1320*/  IADD3 R25, PT, PT, R28, R27, R25 ;  /* 0x0000001b1c197210 */ /* 0x008fc80007ffe019 */
[----:B----4-:R-:W-:-:S04]  /*1330*/  IADD3 R23, PT, PT, R23, R24, R25 ;  /* 0x0000001817177210 */ /* 0x010fc80007ffe019 */
[----:B-----5:R-:W-:Y:S01]  /*1340*/  IADD3 R21, PT, PT, R21, R0, R23 ;  /* 0x0000000015157210 */ /* 0x020fe20007ffe017 */
[----:B------:R-:W-:-:S04]  /*1350*/  IMAD.MOV.U32 R0, RZ, RZ, R5 ;  /* 0x000000ffff007224 */ /* 0x000fc800078e0005 */
[----:B------:R-:W-:Y:S01]  /*1360*/  IMAD.X R10, R0, 0x1, ~R11, P1 ;  /* 0x00000001000a7824 */ /* 0x000fe200008e0e0b */
[----:B------:R-:W-:-:S04]  /*1370*/  IADD3 R13, PT, PT, R16, R13, R21 ;  /* 0x0000000d100d7210 */ /* 0x000fc80007ffe015 */
[----:B------:R-:W-:Y:S02]  /*1380*/  ISETP.GE.U32.AND.EX P0, PT, R10, RZ, PT, P0 ;  /* 0x000000ff0a00720c */ /* 0x000fe40003f06100 */
[----:B------:R-:W-:-:S04]  /*1390*/  IADD3 R13, PT, PT, R18, R15, R13 ;  /* 0x0000000f120d7210 */ /* 0x000fc80007ffe00d */
[----:B------:R-:W-:-:S04]  /*13a0*/  IADD3 R13, PT, PT, R20, R17, R13 ;  /* 0x00000011140d7210 */ /* 0x000fc80007ffe00d */
[----:B------:R-:W-:-:S03]  /*13b0*/  IADD3 R10, PT, PT, R22, R19, R13 ;  /* 0x00000013160a7210 */ /* 0x000fc60007ffe00d */
[----:B------:R-:W-:Y:S05]  /*13c0*/  @!P0 BRA `(.L_x_106) ;  /* 0x0000000400e88947 */ /* 0x000fea0003800000 */
[----:B------:R-:W-:-:S05]  /*13d0*/  IADD3 R9, P0, PT, R9, 0x1000, RZ ;  /* 0x0000100009097810 */ /* 0x000fca0007f1e0ff */
[----:B------:R-:W-:Y:S01]  /*13e0*/  IMAD.X R11, RZ, RZ, R11, P0 ;  /* 0x000000ffff0b7224 */ /* 0x000fe200000e060b */
[----:B------:R-:W-:-:S04]  /*13f0*/  ISETP.GT.U32.AND P0, PT, R9, R12, PT ;  /* 0x0000000c0900720c */ /* 0x000fc80003f04070 */
[----:B------:R-:W-:-:S13]  /*1400*/  ISETP.GT.U32.AND.EX P0, PT, R11, R14, PT, P0 ;  /* 0x0000000e0b00720c */ /* 0x000fda0003f04100 */
[----:B------:R-:W-:Y:S05]  /*1410*/  @!P0 BRA `(.L_x_107) ;  /* 0xfffffffc006c8947 */ /* 0x000fea000383ffff */
.L_x_105:
[----:B------:R-:W-:Y:S01]  /*1420*/  IMAD.IADD R3, R4, 0x1, -R9 ;  /* 0x0000000104037824 */ /* 0x000fe200078e0a09 */
[----:B------:R-:W-:Y:S01]  /*1430*/  ISETP.GE.U32.AND P1, PT, R9, R4, PT ;  /* 0x000000040900720c */ /* 0x000fe20003f26070 */
[----:B------:R-:W-:Y:S03]  /*1440*/  BSSY.RECONVERGENT B1, `(.L_x_106) ;  /* 0x0000072000017945 */ /* 0x000fe60003800200 */
[----:B------:R-:W-:-:S04]  /*1450*/  ISETP.GE.AND P0, PT, R8, R3, PT ;  /* 0x000000030800720c */ /* 0x000fc80003f06270 */
[----:B------:R-:W-:-:S13]  /*1460*/  ISETP.GE.U32.OR.EX P0, PT, R11, R0, P0, P1 ;  /* 0x000000000b00720c */ /* 0x000fda0000706510 */
[----:B------:R-:W-:Y:S05]  /*1470*/  @P0 BRA `(.L_x_108) ;  /* 0x0000000400b80947 */ /* 0x000fea0003800000 */
[----:B------:R-:W-:Y:S01]  /*1480*/  LOP3.LUT R0, RZ, R8, RZ, 0x33, !PT ;  /* 0x00000008ff007212 */ /* 0x000fe200078e33ff */
[----:B------:R-:W-:Y:S03]  /*1490*/  BSSY.RECONVERGENT B2, `(.L_x_109) ;  /* 0x0000031000027945 */ /* 0x000fe60003800200 */
[----:B------:R-:W-:-:S04]  /*14a0*/  IADD3 R0, PT, PT, -R9, R4, R0 ;  /* 0x0000000409007210 */ /* 0x000fc80007ffe100 */
[C---:B------:R-:W-:Y:S02]  /*14b0*/  ISETP.GE.U32.AND P0, PT, R0.reuse, 0xf00, PT ;  /* 0x00000f000000780c */ /* 0x040fe40003f06070 */
[----:B------:R-:W-:Y:S01]  /*14c0*/  LEA.HI R4, R0, 0x1, RZ, 0x18 ;  /* 0x0000000100047811 */ /* 0x000fe200078fc0ff */
[----:B------:R-:W-:-:S03]  /*14d0*/  IMAD.MOV.U32 R0, RZ, RZ, R8 ;  /* 0x000000ffff007224 */ /* 0x000fc600078e0008 */
[----:B------:R-:W-:-:S04]  /*14e0*/  LOP3.LUT R24, R4, 0xf, RZ, 0xc0, !PT ;  /* 0x0000000f04187812 */ /* 0x000fc800078ec0ff */
[----:B------:R-:W-:-:S03]  /*14f0*/  ISETP.NE.AND P1, PT, R24, RZ, PT ;  /* 0x000000ff1800720c */ /* 0x000fc60003f25270 */
[----:B------:R-:W-:Y:S10]  /*1500*/  @!P0 BRA `(.L_x_110) ;  /* 0x0000000000a48947 */ /* 0x000ff40003800000 */
[----:B------:R-:W0:Y:S01]  /*1510*/  LDCU.64 UR4, c[0x0][0x380] ;  /* 0x00007000ff0477ac */ /* 0x000e220008000a00 */
[----:B------:R-:W-:Y:S02]  /*1520*/  IADD3 R3, P0, PT, R8, R9, RZ ;  /* 0x0000000908037210 */ /* 0x000fe40007f1e0ff */
[----:B------:R-:W-:-:S03]  /*1530*/  LOP3.LUT R6, R4, 0x1fffff0, RZ, 0xc0, !PT ;  /* 0x01fffff004067812 */ /* 0x000fc600078ec0ff */
[----:B------:R-:W-:Y:S02]  /*1540*/  IMAD.X R0, RZ, RZ, R11, P0 ;  /* 0x000000ffff007224 */ /* 0x000fe400000e060b */
[----:B------:R-:W-:Y:S01]  /*1550*/  IMAD.MOV R6, RZ, RZ, -R6 ;  /* 0x000000ffff067224 */ /* 0x000fe200078e0a06 */
[----:B0-----:R-:W-:-:S04]  /*1560*/  LEA R15, P2, R3, UR4, 0x2 ;  /* 0x00000004030f7c11 */ /* 0x001fc8000f8410ff */
[----:B------:R-:W-:Y:S02]  /*1570*/  IADD3 R15, P0, PT, R15, 0x2000, RZ ;  /* 0x000020000f0f7810 */ /* 0x000fe40007f1e0ff */
[----:B------:R-:W-:Y:S01]  /*1580*/  LEA.HI.X R3, R3, UR5, R0, 0x2, P2 ;  /* 0x0000000503037c11 */ /* 0x000fe200090f1400 */
[----:B------:R-:W-:-:S04]  /*1590*/  IMAD.MOV.U32 R0, RZ, RZ, R8 ;  /* 0x000000ffff007224 */ /* 0x000fc800078e0008 */
[----:B------:R-:W-:-:S07]  /*15a0*/  IMAD.X R3, RZ, RZ, R3, P0 ;  /* 0x000000ffff037224 */ /* 0x000fce00000e0603 */
.L_x_111:
        /* <DEDUP_REMOVED lines=31> */
.L_x_110:
[----:B------:R-:W-:Y:S05]  /*17a0*/  BSYNC.RECONVERGENT B2 ;  /* 0x0000000000027941 */ /* 0x000fea0003800200 */
.L_x_109:
[----:B------:R-:W-:Y:S05]  /*17b0*/  @!P1 BRA `(.L_x_108) ;  /* 0x0000000000e89947 */ /* 0x000fea0003800000 */
[----:B------:R-:W-:Y:S01]  /*17c0*/  ISETP.GE.U32.AND P0, PT, R24, 0x8, PT ;  /* 0x000000081800780c */ /* 0x000fe20003f06070 */
[----:B------:R-:W-:Y:S01]  /*17d0*/  BSSY.RECONVERGENT B2, `(.L_x_112) ;  /* 0x0000016000027945 */ /* 0x000fe20003800200 */
[----:B------:R-:W-:-:S04]  /*17e0*/  LOP3.LUT R17, R4, 0x7, RZ, 0xc0, !PT ;  /* 0x0000000704117812 */ /* 0x000fc800078ec0ff */
[----:B------:R-:W-:-:S07]  /*17f0*/  ISETP.NE.AND P1, PT, R17, RZ, PT ;  /* 0x000000ff1100720c */ /* 0x000fce0003f25270 */
[----:B------:R-:W-:Y:S06]  /*1800*/  @!P0 BRA `(.L_x_113) ;  /* 0x0000000000488947 */ /* 0x000fec0003800000 */
[----:B------:R-:W0:Y:S01]  /*1810*/  LDCU.64 UR4, c[0x0][0x380] ;  /* 0x00007000ff0477ac */ /* 0x000e220008000a00 */
[----:B------:R-:W-:-:S05]  /*1820*/  IADD3 R3, P0, PT, R0, R9, RZ ;  /* 0x0000000900037210 */ /* 0x000fca0007f1e0ff */
[----:B------:R-:W-:Y:S01]  /*1830*/  IMAD.X R6, RZ, RZ, R11, P0 ;  /* 0x000000ffff067224 */ /* 0x000fe200000e060b */
        /* <DEDUP_REMOVED lines=15> */
.L_x_113:
[----:B------:R-:W-:Y:S05]  /*1930*/  BSYNC.RECONVERGENT B2 ;  /* 0x0000000000027941 */ /* 0x000fea0003800200 */
.L_x_112:
        /* <DEDUP_REMOVED lines=18> */
.L_x_115:
[----:B------:R-:W-:Y:S05]  /*1a60*/  BSYNC.RECONVERGENT B2 ;  /* 0x0000000000027941 */ /* 0x000fea0003800200 */
.L_x_114:
[----:B------:R-:W-:Y:S05]  /*1a70*/  @!P1 BRA `(.L_x_108) ;  /* 0x0000000000389947 */ /* 0x000fea0003800000 */
[----:B------:R-:W0:Y:S01]  /*1a80*/  LDCU.64 UR4, c[0x0][0x380] ;  /* 0x00007000ff0477ac */ /* 0x000e220008000a00 */
[----:B------:R-:W-:Y:S01]  /*1a90*/  IADD3 R5, P0, PT, R0, R9, RZ ;  /* 0x0000000900057210 */ /* 0x000fe20007f1e0ff */
[----:B------:R-:W-:-:S04]  /*1aa0*/  IMAD.MOV R0, RZ, RZ, -R6 ;  /* 0x000000ffff007224 */ /* 0x000fc800078e0a06 */
[----:B------:R-:W-:Y:S01]  /*1ab0*/  IMAD.X R4, RZ, RZ, R11, P0 ;  /* 0x000000ffff047224 */ /* 0x000fe200000e060b */
[----:B0-----:R-:W-:-:S04]  /*1ac0*/  LEA R2, P1, R5, UR4, 0x2 ;  /* 0x0000000405027c11 */ /* 0x001fc8000f8210ff */
[----:B------:R-:W-:-:S09]  /*1ad0*/  LEA.HI.X R5, R5, UR5, R4, 0x2, P1 ;  /* 0x0000000505057c11 */ /* 0x000fd200088f1404 */
.L_x_116:
[----:B------:R-:W-:-:S06]  /*1ae0*/  IMAD.MOV.U32 R3, RZ, RZ, R5 ;  /* 0x000000ffff037224 */ /* 0x000fcc00078e0005 */
[----:B------:R0:W2:Y:S01]  /*1af0*/  LDG.E R3, desc[UR6][R2.64] ;  /* 0x0000000602037981 */ /* 0x0000a2000c1e1900 */
[----:B------:R-:W-:-:S05]  /*1b00*/  VIADD R0, R0, 0x1 ;  /* 0x0000000100007836 */ /* 0x000fca0000000000 */
[----:B------:R-:W-:Y:S02]  /*1b10*/  ISETP.NE.AND P0, PT, R0, RZ, PT ;  /* 0x000000ff0000720c */ /* 0x000fe40003f05270 */
[----:B0-----:R-:W-:-:S05]  /*1b20*/  IADD3 R2, P1, PT, R2, 0x400, RZ ;  /* 0x0000040002027810 */ /* 0x001fca0007f3e0ff */
[----:B------:R-:W-:Y:S02]  /*1b30*/  IMAD.X R5, RZ, RZ, R5, P1 ;  /* 0x000000ffff057224 */ /* 0x000fe400008e0605 */
[----:B--2---:R-:W-:-:S04]  /*1b40*/  IMAD.IADD R10, R3, 0x1, R10 ;  /* 0x00000001030a7824 */ /* 0x004fc800078e020a */
[----:B------:R-:W-:Y:S05]  /*1b50*/  @P0 BRA `(.L_x_116) ;  /* 0xfffffffc00e00947 */ /* 0x000fea000383ffff */
.L_x_108:
[----:B------:R-:W-:Y:S05]  /*1b60*/  BSYNC.RECONVERGENT B1 ;  /* 0x0000000000017941 */ /* 0x000fea0003800200 */
.L_x_106:
[----:B------:R-:W0:Y:S01]  /*1b70*/  S2R R6, SR_LANEID ;  /* 0x0000000000067919 */ /* 0x000e220000000000 */
[----:B------:R-:W-:Y:S01]  /*1b80*/  ISETP.NE.AND P5, PT, R8, RZ, PT ;  /* 0x000000ff0800720c */ /* 0x000fe20003fa5270 */
        /* <DEDUP_REMOVED lines=39> */
[----:B------:R-:W-:-:S07]  /*1e00*/  IMAD.IADD R7, R0, 0x1, R3 ;  /* 0x0000000100077824 */ /* 0x000fce00078e0203 */
.L_x_104:
[----:B------:R-:W-:Y:S05]  /*1e10*/  BSYNC.RECONVERGENT B0 ;  /* 0x0000000000007941 */ /* 0x000fea0003800200 */
.L_x_89:
[----:B------:R-:W-:Y:S05]  /*1e20*/  @P5 EXIT ;  /* 0x000000000000594d */ /* 0x000fea0003800000 */
[----:B------:R-:W3:Y:S01]  /*1e30*/  LDC.64 R2, c[0x0][0x388] ;  /* 0x0000e200ff027b82 */ /* 0x000ee20000000a00 */
[----:B------:R-:W0:Y:S02]  /*1e40*/  LDCU UR4, c[0x0][0x39c] ;  /* 0x00007380ff0477ac */ /* 0x000e240008000800 */
[----:B012---:R-:W-:-:S05]  /*1e50*/  VIADD R7, R7, UR4 ;  /* 0x0000000407077c36 */ /* 0x007fca0008000000 */
[----:B---3--:R-:W-:Y:S01]  /*1e60*/  STG.E desc[UR6][R2.64], R7 ;  /* 0x0000000702007986 */ /* 0x008fe2000c101906 */
[----:B------:R-:W-:Y:S05]  /*1e70*/  EXIT ;  /* 0x000000000000794d */ /* 0x000fea0003800000 */
.L_x_117:
        /* <DEDUP_REMOVED lines=16> */
.L_x_242:


//--------------------- .text._ZN3cub18CUB_300001_SM_10006detail6reduce28DeviceReduceSingleTileKernelINS2_10policy_hubIijN4cuda3std3__44plusIiEEE10Policy1000EPiSC_iS9_iiNS7_10__identityEEEvT0_T1_T2_T3_T4_T6_ --------------------------
	.section	.text._ZN3cub18CUB_300001_SM_10006detail6reduce28DeviceReduceSingleTileKernelINS2_10policy_hubIijN4cuda3std3__44plusIiEEE10Policy1000EPiSC_iS9_iiNS7_10__identityEEEvT0_T1_T2_T3_T4_T6_,"ax",@progbits
	.align	128
        .global         _ZN3cub18CUB_300001_SM_10006detail6reduce28DeviceReduceSingleTileKernelINS2_10policy_hubIijN4cuda3std3__44plusIiEEE10Policy1000EPiSC_iS9_iiNS7_10__identityEEEvT0_T1_T2_T3_T4_T6_
        .type           _ZN3cub18CUB_300001_SM_10006detail6reduce28DeviceReduceSingleTileKernelINS2_10policy_hubIijN4cuda3std3__44plusIiEEE10Policy1000EPiSC_iS9_iiNS7_10__identityEEEvT0_T1_T2_T3_T4_T6_,@function
        .size           _ZN3cub18CUB_300001_SM_10006detail6reduce28DeviceReduceSingleTileKernelINS2_10policy_hubIijN4cuda3std3__44plusIiEEE10Policy1000EPiSC_iS9_iiNS7_10__identityEEEvT0_T1_T2_T3_T4_T6_,(.L_x_243 - _ZN3cub18CUB_300001_SM_10006detail6reduce28DeviceReduceSingleTileKernelINS2_10policy_hubIijN4cuda3std3__44plusIiEEE10Policy1000EPiSC_iS9_iiNS7_10__identityEEEvT0_T1_T2_T3_T4_T6_)
        .other          _ZN3cub18CUB_300001_SM_10006detail6reduce28DeviceReduceSingleTileKernelINS2_10policy_hubIijN4cuda3std3__44plusIiEEE10Policy1000EPiSC_iS9_iiNS7_10__identityEEEvT0_T1_T2_T3_T4_T6_,@"STO_CUDA_ENTRY STV_DEFAULT"
_ZN3cub18CUB_300001_SM_10006detail6reduce28DeviceReduceSingleTileKernelINS2_10policy_hubIijN4cuda3std3__44plusIiEEE10Policy1000EPiSC_iS9_iiNS7_10__identityEEEvT0_T1_T2_T3_T4_T6_:
.text._ZN3cub18CUB_300001_SM_10006detail6reduce28DeviceReduceSingleTileKernelINS2_10policy_hubIijN4cuda3std3__44plusIiEEE10Policy1000EPiSC_iS9_iiNS7_10__identityEEEvT0_T1_T2_T3_T4_T6_:
        /* <DEDUP_REMOVED lines=13> */
.L_x_118:
        /* <DEDUP_REMOVED lines=16> */
.L_x_123:
[----:B------:R-:W-:Y:S05]  /*01d0*/  BSYNC.RECONVERGENT B1 ;  /* 0x0000000000017941 */ /* 0x000fea0003800200 */
.L_x_122:
        /* <DEDUP_REMOVED lines=16> */
.L_x_128:
        /* <DEDUP_REMOVED lines=9> */
.L_x_127:
[----:B------:R-:W-:Y:S05]  /*0370*/  BSYNC.RECONVERGENT B2 ;  /* 0x0000000000027941 */ /* 0x000fea0003800200 */
.L_x_126:
        /* <DEDUP_REMOVED lines=8> */
.L_x_131:
        /* <DEDUP_REMOVED lines=35> */
.L_x_130:
[----:B------:R-:W-:Y:S05]  /*0630*/  BSYNC.RECONVERGENT B2 ;  /* 0x0000000000027941 */ /* 0x000fea0003800200 */
.L_x_129:
        /* <DEDUP_REMOVED lines=22> */
.L_x_133:
[----:B------:R-:W-:Y:S05]  /*07a0*/  BSYNC.RECONVERGENT B2 ;  /* 0x0000000000027941 */ /* 0x000fea0003800200 */
.L_x_132:
        /* <DEDUP_REMOVED lines=10> */
.L_x_125:
[----:B------:R-:W-:Y:S05]  /*0850*/  BSYNC.RECONVERGENT B1 ;  /* 0x0000000000017941 */ /* 0x000fea0003800200 */
.L_x_124:
        /* <DEDUP_REMOVED lines=45> */
.L_x_134:
        /* <DEDUP_REMOVED lines=67> */
.L_x_121:
        /* <DEDUP_REMOVED lines=22> */
.L_x_138:
        /* <DEDUP_REMOVED lines=20> */
.L_x_136:
        /* <DEDUP_REMOVED lines=20> */
.L_x_142:
        /* <DEDUP_REMOVED lines=8> */
.L_x_141:
[----:B------:R-:W-:Y:S05]  /*13c0*/  BSYNC.RECONVERGENT B2 ;  /* 0x0000000000027941 */ /* 0x000fea0003800200 */
.L_x_140:
        /* <DEDUP_REMOVED lines=16> */
.L_x_145:
        /* <DEDUP_REMOVED lines=39> */
.L_x_144:
[----:B------:R-:W-:Y:S05]  /*1740*/  BSYNC.RECONVERGENT B2 ;  /* 0x0000000000027941 */ /* 0x000fea0003800200 */
.L_x_143:
        /* <DEDUP_REMOVED lines=27> */
.L_x_147:
[----:B------:R-:W-:Y:S05]  /*1900*/  BSYNC.RECONVERGENT B2 ;  /* 0x0000000000027941 */ /* 0x000fea0003800200 */
.L_x_146:
        /* <DEDUP_REMOVED lines=10> */
.L_x_139:
[----:B------:R-:W-:Y:S05]  /*19b0*/  BSYNC.RECONVERGENT B1 ;  /* 0x0000000000017941 */ /* 0x000fea0003800200 */
.L_x_137:
        /* <DEDUP_REMOVED lines=43> */
.L_x_120:
        /* <DEDUP_REMOVED lines=12> */
.L_x_150:
[----:B------:R-:W-:Y:S05]  /*1d30*/  BSYNC.RECONVERGENT B1 ;  /* 0x0000000000017941 */ /* 0x000fea0003800200 */
.L_x_149:
        /* <DEDUP_REMOVED lines=16> */
.L_x_155:
        /* <DEDUP_REMOVED lines=9> */
.L_x_154:
[----:B------:R-:W-:Y:S05]  /*1ed0*/  BSYNC.RECONVERGENT B2 ;  /* 0x0000000000027941 */ /* 0x000fea0003800200 */
.L_x_153:
        /* <DEDUP_REMOVED lines=8> */
.L_x_158:
        /* <DEDUP_REMOVED lines=35> */
.L_x_157:
[----:B------:R-:W-:Y:S05]  /*2190*/  BSYNC.RECONVERGENT B2 ;  /* 0x0000000000027941 */ /* 0x000fea0003800200 */
.L_x_156:
        /* <DEDUP_REMOVED lines=22> */
.L_x_160:
[----:B------:R-:W-:Y:S05]  /*2300*/  BSYNC.RECONVERGENT B2 ;  /* 0x0000000000027941 */ /* 0x000fea0003800200 */
.L_x_159:
        /* <DEDUP_REMOVED lines=10> */
.L_x_152:
[----:B------:R-:W-:Y:S05]  /*23b0*/  BSYNC.RECONVERGENT B1 ;  /* 0x0000000000017941 */ /* 0x000fea0003800200 */
.L_x_151:
        /* <DEDUP_REMOVED lines=45> */
.L_x_161:
        /* <DEDUP_REMOVED lines=67> */
.L_x_148:
        /* <DEDUP_REMOVED lines=33> */
.L_x_164:
        /* <DEDUP_REMOVED lines=32> */
.L_x_162:
        /* <DEDUP_REMOVED lines=20> */
.L_x_168:
        /* <DEDUP_REMOVED lines=8> */
.L_x_167:
[----:B------:R-:W-:Y:S05]  /*3090*/  BSYNC.RECONVERGENT B2 ;  /* 0x0000000000027941 */ /* 0x000fea0003800200 */
.L_x_166:
        /* <DEDUP_REMOVED lines=16> */
.L_x_171:
        /* <DEDUP_REMOVED lines=39> */
.L_x_170:
[----:B------:R-:W-:Y:S05]  /*3410*/  BSYNC.RECONVERGENT B2 ;  /* 0x0000000000027941 */ /* 0x000fea0003800200 */
.L_x_169:
        /* <DEDUP_REMOVED lines=27> */
.L_x_173:
[----:B------:R-:W-:Y:S05]  /*35d0*/  BSYNC.RECONVERGENT B2 ;  /* 0x0000000000027941 */ /* 0x000fea0003800200 */
.L_x_172:
        /* <DEDUP_REMOVED lines=10> */
.L_x_165:
[----:B------:R-:W-:Y:S05]  /*3680*/  BSYNC.RECONVERGENT B1 ;  /* 0x0000000000017941 */ /* 0x000fea0003800200 */
.L_x_163:
        /* <DEDUP_REMOVED lines=42> */
.L_x_135:
[----:B------:R-:W-:Y:S05]  /*3930*/  BSYNC.RECONVERGENT B0 ;  /* 0x0000000000007941 */ /* 0x000fea0003800200 */
.L_x_119:
[----:B------:R-:W-:Y:S05]  /*3940*/  @P0 EXIT ;  /* 0x000000000000094d */ /* 0x000fea0003800000 */
[----:B-1----:R-:W1:Y:S01]  /*3950*/  LDC.64 R4, c[0x0][0x388] ;  /* 0x0000e200ff047b82 */ /* 0x002e620000000a00 */
[----:B------:R-:W0:Y:S02]  /*3960*/  LDCU UR4, c[0x0][0x398] ;  /* 0x00007300ff0477ac */ /* 0x000e240008000800 */
[----:B0-234-:R-:W-:-:S05]  /*3970*/  VIADD R3, R3, UR4 ;  /* 0x0000000403037c36 */ /* 0x01dfca0008000000 */
[----:B-1----:R-:W-:Y:S01]  /*3980*/  STG.E desc[UR6][R4.64], R3 ;  /* 0x0000000304007986 */ /* 0x002fe2000c101906 */
[----:B------:R-:W-:Y:S05]  /*3990*/  EXIT ;  /* 0x000000000000794d */ /* 0x000fea0003800000 */
.L_x_174:
        /* <DEDUP_REMOVED lines=14> */
.L_x_243:


//--------------------- .text._ZN3cub18CUB_300001_SM_10006detail6reduce18DeviceReduceKernelINS2_10policy_hubIijN4cuda3std3__44plusIiEEE10Policy1000EN6thrust24THRUST_300001_SM_1000_NS6detail15normal_iteratorINSD_10device_ptrIiEEEEjS9_iNS7_10__identityEEEvT0_PT3_T1_NS0_13GridEvenShareISN_EET2_T4_ --------------------------
	.section	.text._ZN3cub18CUB_300001_SM_10006detail6reduce18DeviceReduceKernelINS2_10policy_hubIijN4cuda3std3__44plusIiEEE10Policy1000EN6thrust24THRUST_300001_SM_1000_NS6detail15normal_iteratorINSD_10device_ptrIiEEEEjS9_iNS7_10__identityEEEvT0_PT3_T1_NS0_13GridEvenShareISN_EET2_T4_,"ax",@progbits
	.align	128
        .global         _ZN3cub18CUB_300001_SM_10006detail6reduce18DeviceReduceKernelINS2_10policy_hubIijN4cuda3std3__44plusIiEEE10Policy1000EN6thrust24THRUST_300001_SM_1000_NS6detail15normal_iteratorINSD_10device_ptrIiEEEEjS9_iNS7_10__identityEEEvT0_PT3_T1_NS0_13GridEvenShareISN_EET2_T4_
        .type           _ZN3cub18CUB_300001_SM_10006detail6reduce18DeviceReduceKernelINS2_10policy_hubIijN4cuda3std3__44plusIiEEE10Policy1000EN6thrust24THRUST_300001_SM_1000_NS6detail15normal_iteratorINSD_10device_ptrIiEEEEjS9_iNS7_10__identityEEEvT0_PT3_T1_NS0_13GridEvenShareISN_EET2_T4_,@function
        .size           _ZN3cub18CUB_300001_SM_10006detail6reduce18DeviceReduceKernelINS2_10policy_hubIijN4cuda3std3__44plusIiEEE10Policy1000EN6thrust24THRUST_300001_SM_1000_NS6detail15normal_iteratorINSD_10device_ptrIiEEEEjS9_iNS7_10__identityEEEvT0_PT3_T1_NS0_13GridEvenShareISN_EET2_T4_,(.L_x_244 - _ZN3cub18CUB_300001_SM_10006detail6reduce18DeviceReduceKernelINS2_10policy_hubIijN4cuda3std3__44plusIiEEE10Policy1000EN6thrust24THRUST_300001_SM_1000_NS6detail15normal_iteratorINSD_10device_ptrIiEEEEjS9_iNS7_10__identityEEEvT0_PT3_T1_NS0_13GridEvenShareISN_EET2_T4_)
        .other          _ZN3cub18CUB_300001_SM_10006detail6reduce18DeviceReduceKernelINS2_10policy_hubIijN4cuda3std3__44plusIiEEE10Policy1000EN6thrust24THRUST_300001_SM_1000_NS6detail15normal_iteratorINSD_10device_ptrIiEEEEjS9_iNS7_10__identityEEEvT0_PT3_T1_NS0_13GridEvenShareISN_EET2_T4_,@"STO_CUDA_ENTRY STV_DEFAULT"
_ZN3cub18CUB_300001_SM_10006detail6reduce18DeviceReduceKernelINS2_10policy_hubIijN4cuda3std3__44plusIiEEE10Policy1000EN6thrust24THRUST_300001_SM_1000_NS6detail15normal_iteratorINSD_10device_ptrIiEEEEjS9_iNS7_10__identityEEEvT0_PT3_T1_NS0_13GridEvenShareISN_EET2_T4_:
.text._ZN3cub18CUB_300001_SM_10006detail6reduce18DeviceReduceKernelINS2_10policy_hubIijN4cuda3std3__44plusIiEEE10Policy1000EN6thrust24THRUST_300001_SM_1000_NS6detail15normal_iteratorINSD_10device_ptrIiEEEEjS9_iNS7_10__identityEEEvT0_PT3_T1_NS0_13GridEvenShareISN_EET2_T4_:
[----:B------:R-:W-:Y:S01]  /*0000*/  LDC R1, c[0x0][0x37c] ;  /* 0x0000df00ff017b82 */ /* 0x000fe20000000800 */
[----:B------:R-:W0:Y:S07]  /*0010*/  S2R R3, SR_CTAID.X ;  /* 0x0000000000037919 */ /* 0x000e2e0000002500 */
[----:B------:R-:W1:Y:S01]  /*0020*/  LDC.64 R8, c[0x0][0x3a8] ;  /* 0x0000ea00ff087b82 */ /* 0x000e620000000a00 */
[----:B------:R-:W2:Y:S01]  /*0030*/  LDCU.64 UR6, c[0x0][0x358] ;  /* 0x00006b00ff0677ac */ /* 0x000ea20008000a00 */
[----:B------:R-:W-:Y:S01]  /*0040*/  BSSY.RECONVERGENT B0, `(.L_x_175) ;  /* 0x0000236000007945 */ /* 0x000fe20003800200 */
[----:B-1----:R-:W-:-:S02]  /*0050*/  IMAD.SHL.U32 R13, R9, 0x1000, RZ ;  /* 0x00001000090d7824 */ /* 0x002fc400078e00ff */
[----:B0-----:R-:W-:-:S05]  /*0060*/  IMAD R0, R3, -0x1000, R8 ;  /* 0xfffff00003007824 */ /* 0x001fca00078e0208 */
[----:B------:R-:W-:-:S13]  /*0070*/  ISETP.GT.U32.AND P0, PT, R0, 0xfff, PT ;  /* 0x00000fff0000780c */ /* 0x000fda0003f04070 */
[----:B--2---:R-:W-:Y:S05]  /*0080*/  @P0 BRA `(.L_x_176) ;  /* 0x0000001000540947 */ /* 0x004fea0003800000 */
[----:B------:R-:W0:Y:S01]  /*0090*/  S2R R2, SR_TID.X ;  /* 0x0000000000027919 */ /* 0x000e220000002100 */
[----:B------:R-:W-:Y:S01]  /*00a0*/  BSSY.RECONVERGENT B1, `(.L_x_177) ;  /* 0x000000a000017945 */ /* 0x000fe20003800200 */
[----:B------:R-:W-:Y:S01]  /*00b0*/  IMAD.MOV.U32 R14, RZ, RZ, RZ ;  /* 0x000000ffff0e7224 */ /* 0x000fe200078e00ff */
[----:B0-----:R-:W-:Y:S01]  /*00c0*/  ISETP.GE.U32.AND P0, PT, R2, R0, PT ;  /* 0x000000000200720c */ /* 0x001fe20003f06070 */
[----:B------:R-:W-:-:S12]  /*00d0*/  IMAD.MOV.U32 R4, RZ, RZ, R2 ;  /* 0x000000ffff047224 */ /* 0x000fd800078e0002 */
[----:B------:R-:W-:Y:S05]  /*00e0*/  @P0 BRA `(.L_x_178) ;  /* 0x0000000000140947 */ /* 0x000fea0003800000 */
[----:B------:R-:W0:Y:S01]  /*00f0*/  LDC.64 R14, c[0x0][0x380] ;  /* 0x0000e000ff0e7b82 */ /* 0x000e220000000a00 */
[----:B------:R-:W-:-:S04]  /*0100*/  IMAD R5, R3, 0x1000, R2 ;  /* 0x0000100003057824 */ /* 0x000fc800078e0202 */
[----:B0-----:R-:W-:-:S06]  /*0110*/  IMAD.WIDE.U32 R14, R5, 0x4, R14 ;  /* 0x00000004050e7825 */ /* 0x001fcc00078e000e */
[----:B------:R0:W5:Y:S01]  /*0120*/  LDG.E R14, desc[UR6][R14.64] ;  /* 0x000000060e0e7981 */ /* 0x000162000c1e1900 */
[----:B------:R-:W-:-:S07]  /*0130*/  VIADD R4, R2, 0x100 ;  /* 0x0000010002047836 */ /* 0x000fce0000000000 */
.L_x_178:
[----:B------:R-:W-:Y:S05]  /*0140*/  BSYNC.RECONVERGENT B1 ;  /* 0x0000000000017941 */ /* 0x000fea0003800200 */
.L_x_177:
[----:B------:R-:W-:Y:S01]  /*0150*/  ISETP.GE.U32.AND P0, PT, R4, R0, PT ;  /* 0x000000000400720c */ /* 0x000fe20003f06070 */
[----:B------:R-:W-:-:S12]  /*0160*/  BSSY.RECONVERGENT B1, `(.L_x_179) ;  /* 0x0000097000017945 */ /* 0x000fd80003800200 */
[----:B------:R-:W-:Y:S05]  /*0170*/  @P0 BRA `(.L_x_180) ;  /* 0x0000000800540947 */ /* 0x000fea0003800000 */
[----:B------:R-:W-:Y:S01]  /*0180*/  LOP3.LUT R5, RZ, R4, RZ, 0x33, !PT ;  /* 0x00000004ff057212 */ /* 0x000fe200078e33ff */
[----:B------:R-:W-:Y:S04]  /*0190*/  BSSY.RECONVERGENT B2, `(.L_x_181) ;  /* 0x000004b000027945 */ /* 0x000fe80003800200 */
[----:B------:R-:W-:-:S04]  /*01a0*/  IMAD.IADD R8, R5, 0x1, R8 ;  /* 0x0000000105087824 */ /* 0x000fc800078e0208 */
[----:B------:R-:W-:-:S05]  /*01b0*/  IMAD R8, R3, -0x1000, R8 ;  /* 0xfffff00003087824 */ /* 0x000fca00078e0208 */
[C---:B------:R-:W-:Y:S02]  /*01c0*/  ISETP.GE.U32.AND P0, PT, R8.reuse, 0xf00, PT ;  /* 0x00000f000800780c */ /* 0x040fe40003f06070 */
[----:B------:R-:W-:-:S04]  /*01d0*/  LEA.HI R5, R8, 0x1, RZ, 0x18 ;  /* 0x0000000108057811 */ /* 0x000fc800078fc0ff */
[----:B------:R-:W-:-:S07]  /*01e0*/  LOP3.LUT R6, R5, 0xf, RZ, 0xc0, !PT ;  /* 0x0000000f05067812 */ /* 0x000fce00078ec0ff */
[----:B------:R-:W-:Y:S05]  /*01f0*/  @!P0 BRA `(.L_x_182) ;  /* 0x0000000400108947 */ /* 0x000fea0003800000 */
[----:B------:R-:W-:Y:S01]  /*0200*/  LOP3.LUT R8, R5, 0x1fffff0, RZ, 0xc0, !PT ;  /* 0x01fffff005087812 */ /* 0x000fe200078ec0ff */
[----:B------:R-:W-:Y:S01]  /*0210*/  BSSY.RECONVERGENT B3, `(.L_x_183) ;  /* 0x0000041000037945 */ /* 0x000fe20003800200 */
[----:B------:R-:W-:Y:S01]  /*0220*/  LOP3.LUT R7, R4, 0x800, RZ, 0xfc, !PT ;  /* 0x0000080004077812 */ /* 0x000fe200078efcff */
[----:B------:R-:W-:Y:S01]  /*0230*/  IMAD R4, R3, 0x1000, R4 ;  /* 0x0000100003047824 */ /* 0x000fe200078e0204 */
[----:B------:R-:W-:-:S07]  /*0240*/  IADD3 R8, PT, PT, -R8, RZ, RZ ;  /* 0x000000ff08087210 */ /* 0x000fce0007ffe1ff */
.L_x_184:
[----:B------:R-:W1:Y:S01]  /*0250*/  LDC.64 R12, c[0x0][0x380] ;  /* 0x0000e000ff0c7b82 */ /* 0x000e620000000a00 */
[----:B------:R-:W-:-:S04]  /*0260*/  VIADD R21, R4, 0x100 ;  /* 0x0000010004157836 */ /* 0x000fc80000000000 */
[----:B-1----:R-:W-:-:S04]  /*0270*/  IMAD.WIDE.U32 R20, R21, 0x4, R12 ;  /* 0x0000000415147825 */ /* 0x002fc800078e000c */
[C---:B------:R-:W-:Y:S01]  /*0280*/  IMAD.WIDE.U32 R16, R4.reuse, 0x4, R12 ;  /* 0x0000000404107825 */ /* 0x040fe200078e000c */
[----:B0-----:R-:W2:Y:S04]  /*0290*/  LDG.E R15, desc[UR6][R20.64] ;  /* 0x00000006140f7981 */ /* 0x001ea8000c1e1900 */
[----:B------:R0:W2:Y:S01]  /*02a0*/  LDG.E R9, desc[UR6][R16.64] ;  /* 0x0000000610097981 */ /* 0x0000a2000c1e1900 */
[C---:B------:R-:W-:Y:S02]  /*02b0*/  VIADD R29, R4.reuse, 0x600 ;  /* 0x00000600041d7836 */ /* 0x040fe40000000000 */
[C---:B------:R-:W-:Y:S01]  /*02c0*/  VIADD R27, R4.reuse, 0x300 ;  /* 0x00000300041b7836 */ /* 0x040fe20000000000 */
[C---:B------:R-:W-:Y:S01]  /*02d0*/  IADD3 R28, PT, PT, R4.reuse, 0x800, RZ ;  /* 0x00000800041c7810 */ /* 0x040fe20007ffe0ff */
[----:B------:R-:W-:-:S02]  /*02e0*/  VIADD R11, R4, 0x200 ;  /* 0x00000200040b7836 */ /* 0x000fc40000000000 */
[----:B------:R-:W-:-:S04]  /*02f0*/  IMAD.WIDE.U32 R26, R27, 0x4, R12 ;  /* 0x000000041b1a7825 */ /* 0x000fc800078e000c */
[--C-:B0-----:R-:W-:Y:S02]  /*0300*/  IMAD.WIDE.U32 R16, R29, 0x4, R12.reuse ;  /* 0x000000041d107825 */ /* 0x101fe400078e000c */
[----:B------:R-:W3:Y:S02]  /*0310*/  LDG.E R26, desc[UR6][R26.64] ;  /* 0x000000061a1a7981 */ /* 0x000ee4000c1e1900 */
[C---:B------:R-:W-:Y:S02]  /*0320*/  VIADD R19, R4.reuse, 0x400 ;  /* 0x0000040004137836 */ /* 0x040fe40000000000 */
[C---:B------:R-:W-:Y:S01]  /*0330*/  VIADD R23, R4.reuse, 0x500 ;  /* 0x0000050004177836 */ /* 0x040fe20000000000 */
[----:B------:R0:W4:Y:S01]  /*0340*/  LDG.E R22, desc[UR6][R16.64] ;  /* 0x0000000610167981 */ /* 0x000122000c1e1900 */
[----:B------:R-:W-:Y:S02]  /*0350*/  VIADD R29, R4, 0x700 ;  /* 0x00000700041d7836 */ /* 0x000fe40000000000 */
[----:B------:R-:W-:-:S04]  /*0360*/  IMAD.WIDE.U32 R10, R11, 0x4, R12 ;  /* 0x000000040b0a7825 */ /* 0x000fc800078e000c */
[--C-:B------:R-:W-:Y:S01]  /*0370*/  IMAD.WIDE.U32 R18, R19, 0x4, R12.reuse ;  /* 0x0000000413127825 */ /* 0x100fe200078e000c */
[----:B------:R1:W3:Y:S03]  /*0380*/  LDG.E R25, desc[UR6][R10.64] ;  /* 0x000000060a197981 */ /* 0x0002e6000c1e1900 */
[--C-:B------:R-:W-:Y:S01]  /*0390*/  IMAD.WIDE.U32 R20, R23, 0x4, R12.reuse ;  /* 0x0000000417147825 */ /* 0x100fe200078e000c */
[----:B------:R-:W4:Y:S03]  /*03a0*/  LDG.E R24, desc[UR6][R18.64] ;  /* 0x0000000612187981 */ /* 0x000f26000c1e1900 */
[--C-:B0-----:R-:W-:Y:S01]  /*03b0*/  IMAD.WIDE.U32 R16, R29, 0x4, R12.reuse ;  /* 0x000000041d107825 */ /* 0x101fe200078e000c */
[----:B------:R0:W4:Y:S03]  /*03c0*/  LDG.E R23, desc[UR6][R20.64] ;  /* 0x0000000614177981 */ /* 0x000126000c1e1900 */
[----:B------:R-:W-:Y:S01]  /*03d0*/  IMAD.WIDE.U32 R28, R28, 0x4, R12 ;  /* 0x000000041c1c7825 */ /* 0x000fe200078e000c */
[----:B------:R-:W4:Y:S03]  /*03e0*/  LDG.E R19, desc[UR6][R16.64] ;  /* 0x0000000610137981 */ /* 0x000f26000c1e1900 */
[----:B------:R-:W-:-:S02]  /*03f0*/  VIADD R27, R4, 0xa00 ;  /* 0x00000a00041b7836 */ /* 0x000fc40000000000 */
[----:B-1----:R-:W-:Y:S01]  /*0400*/  VIADD R11, R4, 0x900 ;  /* 0x00000900040b7836 */ /* 0x002fe20000000000 */
[----:B------:R1:W4:Y:S01]  /*0410*/  LDG.E R18, desc[UR6][R28.64] ;  /* 0x000000061c127981 */ /* 0x000322000c1e1900 */
[----:B0-----:R-:W-:-:S04]  /*0420*/  IMAD.WIDE.U32 R20, R27, 0x4, R12 ;  /* 0x000000041b147825 */ /* 0x001fc800078e000c */
[----:B------:R-:W-:Y:S02]  /*0430*/  VIADD R27, R4, 0xb00 ;  /* 0x00000b00041b7836 */ /* 0x000fe40000000000 */
[----:B------:R-:W-:-:S04]  /*0440*/  IMAD.WIDE.U32 R10, R11, 0x4, R12 ;  /* 0x000000040b0a7825 */ /* 0x000fc800078e000c */
[----:B-1----:R-:W-:Y:S02]  /*0450*/  VIADD R29, R4, 0xc00 ;  /* 0x00000c00041d7836 */ /* 0x002fe40000000000 */
[----:B------:R-:W4:Y:S02]  /*0460*/  LDG.E R11, desc[UR6][R10.64] ;  /* 0x000000060a0b7981 */ /* 0x000f24000c1e1900 */
[----:B------:R-:W-:-:S06]  /*0470*/  IMAD.WIDE.U32 R16, R29, 0x4, R12 ;  /* 0x000000041d107825 */ /* 0x000fcc00078e000c */
[----:B------:R0:W4:Y:S04]  /*0480*/  LDG.E R16, desc[UR6][R16.64] ;  /* 0x0000000610107981 */ /* 0x000128000c1e1900 */
[----:B------:R1:W4:Y:S01]  /*0490*/  LDG.E R10, desc[UR6][R20.64] ;  /* 0x00000006140a7981 */ /* 0x000322000c1e1900 */
[----:B0-----:R-:W-:Y:S01]  /*04a0*/  VIADD R17, R4, 0xf00 ;  /* 0x00000f0004117836 */ /* 0x001fe20000000000 */
[----:B--2--5:R-:W-:Y:S01]  /*04b0*/  IADD3 R9, PT, PT, R15, R9, R14 ;  /* 0x000000090f097210 */ /* 0x024fe20007ffe00e */
[----:B------:R-:W-:-:S04]  /*04c0*/  IMAD.WIDE.U32 R14, R27, 0x4, R12 ;  /* 0x000000041b0e7825 */ /* 0x000fc800078e000c */
[----:B------:R-:W-:Y:S02]  /*04d0*/  VIADD R27, R4, 0xd00 ;  /* 0x00000d00041b7836 */ /* 0x000fe40000000000 */
[----:B------:R-:W2:Y:S02]  /*04e0*/  LDG.E R15, desc[UR6][R14.64] ;  /* 0x000000060e0f7981 */ /* 0x000ea4000c1e1900 */
[----:B------:R-:W-:-:S04]  /*04f0*/  IMAD.WIDE.U32 R28, R27, 0x4, R12 ;  /* 0x000000041b1c7825 */ /* 0x000fc800078e000c */
[----:B------:R-:W-:Y:S02]  /*0500*/  VIADD R27, R4, 0xe00 ;  /* 0x00000e00041b7836 */ /* 0x000fe40000000000 */
[----:B------:R-:W2:Y:S02]  /*0510*/  LDG.E R29, desc[UR6][R28.64] ;  /* 0x000000061c1d7981 */ /* 0x000ea4000c1e1900 */
[----:B-1----:R-:W-:-:S04]  /*0520*/  IMAD.WIDE.U32 R20, R27, 0x4, R12 ;  /* 0x000000041b147825 */ /* 0x002fc800078e000c */
[----:B------:R-:W-:Y:S02]  /*0530*/  IMAD.WIDE.U32 R12, R17, 0x4, R12 ;  /* 0x00000004110c7825 */ /* 0x000fe400078e000c */
[----:B------:R-:W2:Y:S04]  /*0540*/  LDG.E R20, desc[UR6][R20.64] ;  /* 0x0000000614147981 */ /* 0x000ea8000c1e1900 */
[----:B------:R-:W2:Y:S01]  /*0550*/  LDG.E R12, desc[UR6][R12.64] ;  /* 0x000000060c0c7981 */ /* 0x000ea2000c1e1900 */
[----:B---3--:R-:W-:Y:S02]  /*0560*/  IADD3 R9, PT, PT, R26, R25, R9 ;  /* 0x000000191a097210 */ /* 0x008fe40007ffe009 */
[----:B------:R-:W-:Y:S02]  /*0570*/  IADD3 R8, PT, PT, R8, 0x10, RZ ;  /* 0x0000001008087810 */ /* 0x000fe40007ffe0ff */
[----:B----4-:R-:W-:-:S02]  /*0580*/  IADD3 R9, PT, PT, R23, R24, R9 ;  /* 0x0000001817097210 */ /* 0x010fc40007ffe009 */
[----:B------:R-:W-:Y:S02]  /*0590*/  ISETP.NE.AND P0, PT, R8, RZ, PT ;  /* 0x000000ff0800720c */ /* 0x000fe40003f05270 */
[----:B------:R-:W-:Y:S01]  /*05a0*/  IADD3 R9, PT, PT, R19, R22, R9 ;  /* 0x0000001613097210 */ /* 0x000fe20007ffe009 */
[----:B------:R-:W-:Y:S02]  /*05b0*/  VIADD R7, R7, 0x1000 ;  /* 0x0000100007077836 */ /* 0x000fe40000000000 */
[----:B------:R-:W-:Y:S01]  /*05c0*/  VIADD R4, R4, 0x1000 ;  /* 0x0000100004047836 */ /* 0x000fe20000000000 */
[----:B------:R-:W-:-:S04]  /*05d0*/  IADD3 R9, PT, PT, R11, R18, R9 ;  /* 0x000000120b097210 */ /* 0x000fc80007ffe009 */
[----:B--2---:R-:W-:-:S04]  /*05e0*/  IADD3 R9, PT, PT, R15, R10, R9 ;  /* 0x0000000a0f097210 */ /* 0x004fc80007ffe009 */
[----:B------:R-:W-:-:S04]  /*05f0*/  IADD3 R9, PT, PT, R29, R16, R9 ;  /* 0x000000101d097210 */ /* 0x000fc80007ffe009 */
[----:B------:R-:W-:Y:S01]  /*0600*/  IADD3 R14, PT, PT, R12, R20, R9 ;  /* 0x000000140c0e7210 */ /* 0x000fe20007ffe009 */
[----:B------:R-:W-:Y:S06]  /*0610*/  @P0 BRA `(.L_x_184) ;  /* 0xfffffffc000c0947 */ /* 0x000fec000383ffff */
[----:B------:R-:W-:Y:S05]  /*0620*/  BSYNC.RECONVERGENT B3 ;  /* 0x0000000000037941 */ /* 0x000fea0003800200 */
.L_x_183:
[----:B------:R-:W-:-:S07]  /*0630*/  VIADD R4, R7, 0xfffff800 ;  /* 0xfffff80007047836 */ /* 0x000fce0000000000 */
.L_x_182:
[----:B------:R-:W-:Y:S05]  /*0640*/  BSYNC.RECONVERGENT B2 ;  /* 0x0000000000027941 */ /* 0x000fea0003800200 */
.L_x_181:
[----:B------:R-:W-:-:S13]  /*0650*/  ISETP.NE.AND P0, PT, R6, RZ, PT ;  /* 0x000000ff0600720c */ /* 0x000fda0003f05270 */
[----:B------:R-:W-:Y:S05]  /*0660*/  @!P0 BRA `(.L_x_180) ;  /* 0x0000000400188947 */ /* 0x000fea0003800000 */
[----:B------:R-:W-:Y:S01]  /*0670*/  ISETP.GE.U32.AND P0, PT, R6, 0x8, PT ;  /* 0x000000080600780c */ /* 0x000fe20003f06070 */
[----:B------:R-:W-:Y:S01]  /*0680*/  BSSY.RECONVERGENT B2, `(.L_x_185) ;  /* 0x0000022000027945 */ /* 0x000fe20003800200 */
[----:B------:R-:W-:-:S04]  /*0690*/  LOP3.LUT R24, R5, 0x7, RZ, 0xc0, !PT ;  /* 0x0000000705187812 */ /* 0x000fc800078ec0ff */
[----:B------:R-:W-:-:S07]  /*06a0*/  ISETP.NE.AND P1, PT, R24, RZ, PT ;  /* 0x000000ff1800720c */ /* 0x000fce0003f25270 */
[----:B------:R-:W-:Y:S06]  /*06b0*/  @!P0 BRA `(.L_x_186) ;  /* 0x0000000000788947 */ /* 0x000fec0003800000 */
[----:B------:R-:W1:Y:S01]  /*06c0*/  LDC.64 R10, c[0x0][0x380] ;  /* 0x0000e000ff0a7b82 */ /* 0x000e620000000a00 */
[----:B------:R-:W-:-:S04]  /*06d0*/  IMAD R27, R3, 0x1000, R4 ;  /* 0x00001000031b7824 */ /* 0x000fc800078e0204 */
[C---:B------:R-:W-:Y:S02]  /*06e0*/  VIADD R21, R27.reuse, 0x100 ;  /* 0x000001001b157836 */ /* 0x040fe40000000000 */
[C---:B------:R-:W-:Y:S02]  /*06f0*/  VIADD R17, R27.reuse, 0x300 ;  /* 0x000003001b117836 */ /* 0x040fe40000000000 */
[C---:B------:R-:W-:Y:S01]  /*0700*/  VIADD R23, R27.reuse, 0x200 ;  /* 0x000002001b177836 */ /* 0x040fe20000000000 */
[C---:B------:R-:W-:Y:S01]  /*0710*/  IADD3 R7, PT, PT, R27.reuse, 0x400, RZ ;  /* 0x000004001b077810 */ /* 0x040fe20007ffe0ff */
[C---:B------:R-:W-:Y:S02]  /*0720*/  VIADD R9, R27.reuse, 0x500 ;  /* 0x000005001b097836 */ /* 0x040fe40000000000 */
[C---:B------:R-:W-:Y:S02]  /*0730*/  VIADD R25, R27.reuse, 0x600 ;  /* 0x000006001b197836 */ /* 0x040fe40000000000 */
[----:B-1----:R-:W-:-:S04]  /*0740*/  IMAD.WIDE.U32 R12, R27, 0x4, R10 ;  /* 0x000000041b0c7825 */ /* 0x002fc800078e000a */
[--C-:B------:R-:W-:Y:S01]  /*0750*/  IMAD.WIDE.U32 R20, R21, 0x4, R10.reuse ;  /* 0x0000000415147825 */ /* 0x100fe200078e000a */
[----:B0-----:R0:W2:Y:S03]  /*0760*/  LDG.E R15, desc[UR6][R12.64] ;  /* 0x000000060c0f7981 */ /* 0x0010a6000c1e1900 */
[--C-:B------:R-:W-:Y:S01]  /*0770*/  IMAD.WIDE.U32 R16, R17, 0x4, R10.reuse ;  /* 0x0000000411107825 */ /* 0x100fe200078e000a */
[----:B------:R-:W2:Y:S03]  /*0780*/  LDG.E R18, desc[UR6][R20.64] ;  /* 0x0000000614127981 */ /* 0x000ea6000c1e1900 */
[----:B------:R-:W-:Y:S02]  /*0790*/  IMAD.WIDE.U32 R22, R23, 0x4, R10 ;  /* 0x0000000417167825 */ /* 0x000fe400078e000a */
[----:B------:R-:W3:Y:S02]  /*07a0*/  LDG.E R16, desc[UR6][R16.64] ;  /* 0x0000000610107981 */ /* 0x000ee4000c1e1900 */
[----:B------:R-:W-:-:S02]  /*07b0*/  VIADD R27, R27, 0x700 ;  /* 0x000007001b1b7836 */ /* 0x000fc40000000000 */
[--C-:B------:R-:W-:Y:S01]  /*07c0*/  IMAD.WIDE.U32 R6, R7, 0x4, R10.reuse ;  /* 0x0000000407067825 */ /* 0x100fe200078e000a */
[----:B------:R-:W3:Y:S03]  /*07d0*/  LDG.E R19, desc[UR6][R22.64] ;  /* 0x0000000616137981 */ /* 0x000ee6000c1e1900 */
[--C-:B------:R-:W-:Y:S02]  /*07e0*/  IMAD.WIDE.U32 R8, R9, 0x4, R10.reuse ;  /* 0x0000000409087825 */ /* 0x100fe400078e000a */
[----:B------:R-:W4:Y:S02]  /*07f0*/  LDG.E R7, desc[UR6][R6.64] ;  /* 0x0000000606077981 */ /* 0x000f24000c1e1900 */
[--C-:B0-----:R-:W-:Y:S02]  /*0800*/  IMAD.WIDE.U32 R12, R25, 0x4, R10.reuse ;  /* 0x00000004190c7825 */ /* 0x101fe400078e000a */
[----:B------:R-:W4:Y:S02]  /*0810*/  LDG.E R8, desc[UR6][R8.64] ;  /* 0x0000000608087981 */ /* 0x000f24000c1e1900 */
[----:B------:R-:W-:-:S02]  /*0820*/  IMAD.WIDE.U32 R10, R27, 0x4, R10 ;  /* 0x000000041b0a7825 */ /* 0x000fc400078e000a */
[----:B------:R-:W4:Y:S04]  /*0830*/  LDG.E R13, desc[UR6][R12.64] ;  /* 0x000000060c0d7981 */ /* 0x000f28000c1e1900 */
[----:B------:R-:W4:Y:S01]  /*0840*/  LDG.E R10, desc[UR6][R10.64] ;  /* 0x000000060a0a7981 */ /* 0x000f22000c1e1900 */
[----:B------:R-:W-:Y:S01]  /*0850*/  VIADD R4, R4, 0x800 ;  /* 0x0000080004047836 */ /* 0x000fe20000000000 */
[----:B--2--5:R-:W-:-:S04]  /*0860*/  IADD3 R18, PT, PT, R18, R15, R14 ;  /* 0x0000000f12127210 */ /* 0x024fc80007ffe00e */
[----:B---3--:R-:W-:-:S04]  /*0870*/  IADD3 R18, PT, PT, R16, R19, R18 ;  /* 0x0000001310127210 */ /* 0x008fc80007ffe012 */
[----:B----4-:R-:W-:-:S04]  /*0880*/  IADD3 R18, PT, PT, R8, R7, R18 ;  /* 0x0000000708127210 */ /* 0x010fc80007ffe012 */
[----:B------:R-:W-:-:S07]  /*0890*/  IADD3 R14, PT, PT, R10, R13, R18 ;  /* 0x0000000d0a0e7210 */ /* 0x000fce0007ffe012 */
.L_x_186:
[----:B------:R-:W-:Y:S05]  /*08a0*/  BSYNC.RECONVERGENT B2 ;  /* 0x0000000000027941 */ /* 0x000fea0003800200 */
.L_x_185:
        /* <DEDUP_REMOVED lines=8> */
[C---:B------:R-:W-:Y:S01]  /*0930*/  VIADD R13, R11.reuse, 0x100 ;  /* 0x000001000b0d7836 */ /* 0x040fe20000000000 */
[C---:B------:R-:W-:Y:S01]  /*0940*/  IADD3 R17, PT, PT, R11.reuse, 0x300, RZ ;  /* 0x000003000b117810 */ /* 0x040fe20007ffe0ff */
[C---:B0-----:R-:W-:Y:S02]  /*0950*/  VIADD R15, R11.reuse, 0x200 ;  /* 0x000002000b0f7836 */ /* 0x041fe40000000000 */
[----:B-1----:R-:W-:-:S04]  /*0960*/  IMAD.WIDE.U32 R8, R11, 0x4, R6 ;  /* 0x000000040b087825 */ /* 0x002fc800078e0006 */
[--C-:B------:R-:W-:Y:S02]  /*0970*/  IMAD.WIDE.U32 R10, R13, 0x4, R6.reuse ;  /* 0x000000040d0a7825 */ /* 0x100fe400078e0006 */
[----:B------:R-:W2:Y:S02]  /*0980*/  LDG.E R9, desc[UR6][R8.64] ;  /* 0x0000000608097981 */ /* 0x000ea4000c1e1900 */
[--C-:B------:R-:W-:Y:S02]  /*0990*/  IMAD.WIDE.U32 R12, R15, 0x4, R6.reuse ;  /* 0x000000040f0c7825 */ /* 0x100fe400078e0006 */
[----:B------:R-:W2:Y:S02]  /*09a0*/  LDG.E R10, desc[UR6][R10.64] ;  /* 0x000000060a0a7981 */ /* 0x000ea4000c1e1900 */
[----:B------:R-:W-:Y:S02]  /*09b0*/  IMAD.WIDE.U32 R6, R17, 0x4, R6 ;  /* 0x0000000411067825 */ /* 0x000fe400078e0006 */
[----:B------:R-:W3:Y:S04]  /*09c0*/  LDG.E R13, desc[UR6][R12.64] ;  /* 0x000000060c0d7981 */ /* 0x000ee8000c1e1900 */
[----:B------:R-:W3:Y:S01]  /*09d0*/  LDG.E R6, desc[UR6][R6.64] ;  /* 0x0000000606067981 */ /* 0x000ee2000c1e1900 */
[----:B------:R-:W-:Y:S01]  /*09e0*/  VIADD R4, R4, 0x400 ;  /* 0x0000040004047836 */ /* 0x000fe20000000000 */
[----:B--2--5:R-:W-:-:S04]  /*09f0*/  IADD3 R14, PT, PT, R10, R9, R14 ;  /* 0x000000090a0e7210 */ /* 0x024fc80007ffe00e */
[----:B---3--:R-:W-:-:S07]  /*0a00*/  IADD3 R14, PT, PT, R6, R13, R14 ;  /* 0x0000000d060e7210 */ /* 0x008fce0007ffe00e */
.L_x_188:
[----:B------:R-:W-:Y:S05]  /*0a10*/  BSYNC.RECONVERGENT B2 ;  /* 0x0000000000027941 */ /* 0x000fea0003800200 */
.L_x_187:
[----:B------:R-:W-:Y:S05]  /*0a20*/  @!P1 BRA `(.L_x_180) ;  /* 0x0000000000289947 */ /* 0x000fea0003800000 */
[----:B------:R-:W1:Y:S01]  /*0a30*/  LDC.64 R6, c[0x0][0x380] ;  /* 0x0000e000ff067b82 */ /* 0x000e620000000a00 */
[----:B------:R-:W-:Y:S02]  /*0a40*/  IMAD R9, R3, 0x1000, R4 ;  /* 0x0000100003097824 */ /* 0x000fe400078e0204 */
[----:B------:R-:W-:-:S07]  /*0a50*/  IMAD.MOV R8, RZ, RZ, -R5 ;  /* 0x000000ffff087224 */ /* 0x000fce00078e0a05 */
.L_x_189:
[----:B-1----:R-:W-:-:S06]  /*0a60*/  IMAD.WIDE.U32 R4, R9, 0x4, R6 ;  /* 0x0000000409047825 */ /* 0x002fcc00078e0006 */
[----:B------:R-:W2:Y:S01]  /*0a70*/  LDG.E R5, desc[UR6][R4.64] ;  /* 0x0000000604057981 */ /* 0x000ea2000c1e1900 */
[----:B------:R-:W-:Y:S02]  /*0a80*/  VIADD R8, R8, 0x1 ;  /* 0x0000000108087836 */ /* 0x000fe40000000000 */
[----:B------:R-:W-:-:S03]  /*0a90*/  VIADD R9, R9, 0x100 ;  /* 0x0000010009097836 */ /* 0x000fc60000000000 */
[----:B------:R-:W-:Y:S01]  /*0aa0*/  ISETP.NE.AND P0, PT, R8, RZ, PT ;  /* 0x000000ff0800720c */ /* 0x000fe20003f05270 */
[----:B--2--5:R-:W-:-:S12]  /*0ab0*/  IMAD.IADD R14, R5, 0x1, R14 ;  /* 0x00000001050e7824 */ /* 0x024fd800078e020e */
[----:B------:R-:W-:Y:S05]  /*0ac0*/  @P0 BRA `(.L_x_189) ;  /* 0xfffffffc00e40947 */ /* 0x000fea000383ffff */
.L_x_180:
[----:B------:R-:W-:Y:S05]  /*0ad0*/  BSYNC.RECONVERGENT B1 ;  /* 0x0000000000017941 */ /* 0x000fea0003800200 */
.L_x_179:
[----:B------:R-:W-:-:S13]  /*0ae0*/  ISETP.GE.U32.AND P0, PT, R0, 0x100, PT ;  /* 0x000001000000780c */ /* 0x000fda0003f06070 */
[----:B------:R-:W-:Y:S05]  /*0af0*/  @!P0 BRA `(.L_x_190) ;  /* 0x0000000000ac8947 */ /* 0x000fea0003800000 */
[----:B------:R-:W1:Y:S01]  /*0b00*/  S2R R8, SR_LANEID ;  /* 0x0000000000087919 */ /* 0x000e620000000000 */
[----:B-----5:R-:W2:Y:S01]  /*0b10*/  SHFL.DOWN PT, R0, R14, 0x1, 0x1f ;  /* 0x08201f000e007f89 */ /* 0x020ea200000e0000 */
[C---:B-1----:R-:W-:Y:S02]  /*0b20*/  ISETP.GT.AND P0, PT, R8.reuse, 0x1e, PT ;  /* 0x0000001e0800780c */ /* 0x042fe40003f04270 */
[----:B------:R-:W-:Y:S02]  /*0b30*/  ISETP.NE.AND P1, PT, R8, RZ, PT ;  /* 0x000000ff0800720c */ /* 0x000fe40003f25270 */
[----:B--2---:R-:W-:Y:S02]  /*0b40*/  SEL R5, R0, RZ, !P0 ;  /* 0x000000ff00057207 */ /* 0x004fe40004000000 */
[----:B------:R-:W-:Y:S02]  /*0b50*/  ISETP.GT.AND P0, PT, R8, 0x1d, PT ;  /* 0x0000001d0800780c */ /* 0x000fe40003f04270 */
[----:B------:R-:W-:-:S05]  /*0b60*/  IADD3 R5, PT, PT, R5, R14, RZ ;  /* 0x0000000e05057210 */ /* 0x000fca0007ffe0ff */
[----:B------:R-:W1:Y:S02]  /*0b70*/  SHFL.DOWN PT, R0, R5, 0x2, 0x1f ;  /* 0x08401f0005007f89 */ /* 0x000e6400000e0000 */
[----:B------:R-:W-:Y:S01]  /*0b80*/  @!P1 MOV R6, 0x400 ;  /* 0x0000040000069802 */ /* 0x000fe20000000f00 */
[----:B------:R-:W2:Y:S01]  /*0b90*/  @!P1 S2R R9, SR_CgaCtaId ;  /* 0x0000000000099919 */ /* 0x000ea20000008800 */
[----:B-1----:R-:W-:Y:S02]  /*0ba0*/  SEL R0, R0, RZ, !P0 ;  /* 0x000000ff00007207 */ /* 0x002fe40004000000 */
[----:B------:R-:W-:-:S03]  /*0bb0*/  ISETP.GT.AND P0, PT, R8, 0x1b, PT ;  /* 0x0000001b0800780c */ /* 0x000fc60003f04270 */
[----:B------:R-:W-:-:S05]  /*0bc0*/  IMAD.IADD R0, R5, 0x1, R0 ;  /* 0x0000000105007824 */ /* 0x000fca00078e0200 */
[----:B------:R-:W1:Y:S01]  /*0bd0*/  SHFL.DOWN PT, R4, R0, 0x4, 0x1f ;  /* 0x08801f0000047f89 */ /* 0x000e6200000e0000 */
[----:B--2---:R-:W-:Y:S02]  /*0be0*/  @!P1 LEA R9, R9, R6, 0x18 ;  /* 0x0000000609099211 */ /* 0x004fe400078ec0ff */
[----:B-1----:R-:W-:Y:S02]  /*0bf0*/  SEL R7, R4, RZ, !P0 ;  /* 0x000000ff04077207 */ /* 0x002fe40004000000 */
[----:B------:R-:W-:-:S03]  /*0c00*/  ISETP.GT.AND P0, PT, R8, 0x17, PT ;  /* 0x000000170800780c */ /* 0x000fc60003f04270 */
[----:B------:R-:W-:Y:S01]  /*0c10*/  IMAD.IADD R7, R0, 0x1, R7 ;  /* 0x0000000100077824 */ /* 0x000fe200078e0207 */
[----:B------:R-:W-:-:S04]  /*0c20*/  @!P1 SHF.R.U32.HI R0, RZ, 0x3, R2 ;  /* 0x00000003ff009819 */ /* 0x000fc80000011602 */
[----:B------:R-:W1:Y:S01]  /*0c30*/  SHFL.DOWN PT, R4, R7, 0x8, 0x1f ;  /* 0x09001f0007047f89 */ /* 0x000e6200000e0000 */
[----:B------:R-:W-:-:S05]  /*0c40*/  @!P1 LOP3.LUT R0, R0, 0x7c, RZ, 0xc0, !PT ;  /* 0x0000007c00009812 */ /* 0x000fca00078ec0ff */
[----:B------:R-:W-:Y:S01]  /*0c50*/  @!P1 IMAD.IADD R0, R0, 0x1, R9 ;  /* 0x0000000100009824 */ /* 0x000fe200078e0209 */
[----:B-1----:R-:W-:Y:S02]  /*0c60*/  SEL R4, R4, RZ, !P0 ;  /* 0x000000ff04047207 */ /* 0x002fe40004000000 */
[----:B------:R-:W-:-:S03]  /*0c70*/  ISETP.GT.AND P0, PT, R8, 0xf, PT ;  /* 0x0000000f0800780c */ /* 0x000fc60003f04270 */
[----:B------:R-:W-:-:S05]  /*0c80*/  IMAD.IADD R4, R7, 0x1, R4 ;  /* 0x0000000107047824 */ /* 0x000fca00078e0204 */
[----:B------:R-:W1:Y:S02]  /*0c90*/  SHFL.DOWN PT, R5, R4, 0x10, 0x1f ;  /* 0x0a001f0004057f89 */ /* 0x000e6400000e0000 */
[----:B-1----:R-:W-:Y:S02]  /*0ca0*/  SEL R5, R5, RZ, !P0 ;  /* 0x000000ff05057207 */ /* 0x002fe40004000000 */
        /* <DEDUP_REMOVED lines=8> */
[----:B--2---:R-:W-:Y:S04]  /*0d30*/  LDS R0, [UR4+0xc] ;  /* 0x00000c04ff007984 */ /* 0x004fe80008000800 */
[----:B------:R-:W1:Y:S04]  /*0d40*/  LDS.128 R4, [UR4+0x10] ;  /* 0x00001004ff047984 */ /* 0x000e680008000c00 */
[----:B------:R-:W2:Y:S01]  /*0d50*/  LDS.64 R8, [UR4+0x20] ;  /* 0x00002004ff087984 */ /* 0x000ea20008000a00 */
[----:B-1----:R-:W-:-:S04]  /*0d60*/  IADD3 R0, PT, PT, R4, R0, R11 ;  /* 0x0000000004007210 */ /* 0x002fc80007ffe00b */
[----:B------:R-:W-:-:S04]  /*0d70*/  IADD3 R0, PT, PT, R6, R0, R5 ;  /* 0x0000000006007210 */ /* 0x000fc80007ffe005 */
[----:B--2---:R-:W-:-:S05]  /*0d80*/  IADD3 R0, PT, PT, R8, R0, R7 ;  /* 0x0000000008007210 */ /* 0x004fca0007ffe007 */
[----:B------:R-:W-:Y:S01]  /*0d90*/  IMAD.IADD R11, R0, 0x1, R9 ;  /* 0x00000001000b7824 */ /* 0x000fe200078e0209 */
[----:B------:R-:W-:Y:S06]  /*0da0*/  BRA `(.L_x_191) ;  /* 0x00000014007c7947 */ /* 0x000fec0003800000 */
.L_x_190:
[----:B------:R-:W-:Y:S01]  /*0db0*/  LOP3.LUT R4, R2, 0x3e0, RZ, 0xc0, !PT ;  /* 0x000003e002047812 */ /* 0x000fe200078ec0ff */
[----:B------:R-:W1:Y:S03]  /*0dc0*/  S2R R10, SR_LANEID ;  /* 0x00000000000a7919 */ /* 0x000e660000000000 */
[----:B------:R-:W-:Y:S02]  /*0dd0*/  LOP3.LUT R7, RZ, R4, RZ, 0x33, !PT ;  /* 0x00000004ff077212 */ /* 0x000fe400078e33ff */
[----:B------:R-:W-:-:S03]  /*0de0*/  IADD3 R5, PT, PT, R4, 0x20, RZ ;  /* 0x0000002004057810 */ /* 0x000fc60007ffe0ff */
[----:B------:R-:W-:Y:S01]  /*0df0*/  IMAD.IADD R7, R0, 0x1, R7 ;  /* 0x0000000100077824 */ /* 0x000fe200078e0207 */
[----:B------:R-:W-:-:S04]  /*0e00*/  ISETP.GT.U32.AND P0, PT, R5, R0, PT ;  /* 0x000000000500720c */ /* 0x000fc80003f04070 */
[----:B------:R-:W-:-:S05]  /*0e10*/  SEL R7, R7, 0x1f, P0 ;  /* 0x0000001f07077807 */ /* 0x000fca0000000000 */
[----:B-----5:R-:W2:Y:S01]  /*0e20*/  SHFL.DOWN PT, R4, R14, 0x1, R7 ;  /* 0x082000000e047989 */ /* 0x020ea200000e0007 */
[CC--:B-1----:R-:W-:Y:S01]  /*0e30*/  ISETP.GE.AND P0, PT, R10.reuse, R7.reuse, PT ;  /* 0x000000070a00720c */ /* 0x0c2fe20003f06270 */
[C---:B------:R-:W-:Y:S01]  /*0e40*/  VIADD R6, R10.reuse, 0x2 ;  /* 0x000000020a067836 */ /* 0x040fe20000000000 */
[C---:B------:R-:W-:Y:S01]  /*0e50*/  ISETP.NE.AND P1, PT, R10.reuse, RZ, PT ;  /* 0x000000ff0a00720c */ /* 0x040fe20003f25270 */
[----:B------:R-:W-:Y:S01]  /*0e60*/  VIADD R8, R10, 0x4 ;  /* 0x000000040a087836 */ /* 0x000fe20000000000 */
[----:B--2---:R-:W-:Y:S02]  /*0e70*/  SEL R5, R4, RZ, !P0 ;  /* 0x000000ff04057207 */ /* 0x004fe40004000000 */
[----:B------:R-:W-:-:S03]  /*0e80*/  ISETP.GT.AND P0, PT, R6, R7, PT ;  /* 0x000000070600720c */ /* 0x000fc60003f04270 */
[----:B------:R-:W-:-:S06]  /*0e90*/  IMAD.IADD R4, R5, 0x1, R14 ;  /* 0x0000000105047824 */ /* 0x000fcc00078e020e */
[----:B------:R-:W1:Y:S01]  /*0ea0*/  @!P1 S2R R11, SR_CgaCtaId ;  /* 0x00000000000b9919 */ /* 0x000e620000008800 */
[----:B------:R-:W-:Y:S01]  /*0eb0*/  @!P1 SHF.R.U32.HI R9, RZ, 0x3, R2 ;  /* 0x00000003ff099819 */ /* 0x000fe20000011602 */
[----:B------:R-:W2:Y:S03]  /*0ec0*/  SHFL.DOWN PT, R5, R4, 0x2, R7 ;  /* 0x0840000004057989 */ /* 0x000ea600000e0007 */
[----:B------:R-:W-:Y:S02]  /*0ed0*/  @!P1 LOP3.LUT R9, R9, 0x7c, RZ, 0xc0, !PT ;  /* 0x0000007c09099812 */ /* 0x000fe400078ec0ff */
[----:B--2---:R-:W-:Y:S02]  /*0ee0*/  SEL R5, R5, RZ, !P0 ;  /* 0x000000ff05057207 */ /* 0x004fe40004000000 */
[----:B------:R-:W-:-:S03]  /*0ef0*/  ISETP.GT.AND P0, PT, R8, R7, PT ;  /* 0x000000070800720c */ /* 0x000fc60003f04270 */
[----:B------:R-:W-:Y:S01]  /*0f00*/  IMAD.IADD R6, R4, 0x1, R5 ;  /* 0x0000000104067824 */ /* 0x000fe200078e0205 */
[----:B------:R-:W-:-:S04]  /*0f10*/  IADD3 R4, PT, PT, R10, 0x8, RZ ;  /* 0x000000080a047810 */ /* 0x000fc80007ffe0ff */
[----:B------:R-:W2:Y:S02]  /*0f20*/  SHFL.DOWN PT, R5, R6, 0x4, R7 ;  /* 0x0880000006057989 */ /* 0x000ea400000e0007 */
[----:B--2---:R-:W-:Y:S02]  /*0f30*/  SEL R5, R5, RZ, !P0 ;  /* 0x000000ff05057207 */ /* 0x004fe40004000000 */
[----:B------:R-:W-:-:S03]  /*0f40*/  ISETP.GT.AND P0, PT, R4, R7, PT ;  /* 0x000000070400720c */ /* 0x000fc60003f04270 */
[----:B------:R-:W-:Y:S02]  /*0f50*/  IMAD.IADD R8, R6, 0x1, R5 ;  /* 0x0000000106087824 */ /* 0x000fe400078e0205 */
[----:B------:R-:W-:Y:S01]  /*0f60*/  VIADD R6, R10, 0x10 ;  /* 0x000000100a067836 */ /* 0x000fe20000000000 */
[----:B------:R-:W-:Y:S02]  /*0f70*/  @!P1 MOV R10, 0x400 ;  /* 0x00000400000a9802 */ /* 0x000fe40000000f00 */
[----:B------:R-:W2:Y:S02]  /*0f80*/  SHFL.DOWN PT, R5, R8, 0x8, R7 ;  /* 0x0900000008057989 */ /* 0x000ea400000e0007 */
[----:B-1----:R-:W-:-:S05]  /*0f90*/  @!P1 LEA R10, R11, R10, 0x18 ;  /* 0x0000000a0b0a9211 */ /* 0x002fca00078ec0ff */
[----:B------:R-:W-:Y:S01]  /*0fa0*/  @!P1 IMAD.IADD R10, R9, 0x1, R10 ;  /* 0x00000001090a9824 */ /* 0x000fe200078e020a */
[----:B--2---:R-:W-:Y:S02]  /*0fb0*/  SEL R5, R5, RZ, !P0 ;  /* 0x000000ff05057207 */ /* 0x004fe40004000000 */
[----:B------:R-:W-:-:S03]  /*0fc0*/  ISETP.GT.AND P0, PT, R6, R7, PT ;  /* 0x000000070600720c */ /* 0x000fc60003f04270 */
[----:B------:R-:W-:-:S05]  /*0fd0*/  IMAD.IADD R4, R8, 0x1, R5 ;  /* 0x0000000108047824 */ /* 0x000fca00078e0205 */
[----:B------:R-:W1:Y:S02]  /*0fe0*/  SHFL.DOWN PT, R5, R4, 0x10, R7 ;  /* 0x0a00000004057989 */ /* 0x000e6400000e0007 */
[----:B-1----:R-:W-:Y:S02]  /*0ff0*/  SEL R5, R5, RZ, !P0 ;  /* 0x000000ff05057207 */ /* 0x002fe40004000000 */
[----:B------:R-:W-:-:S03]  /*1000*/  ISETP.NE.AND P0, PT, R2, RZ, PT ;  /* 0x000000ff0200720c */ /* 0x000fc60003f05270 */
[----:B------:R-:W-:-:S05]  /*1010*/  IMAD.IADD R11, R4, 0x1, R5 ;  /* 0x00000001040b7824 */ /* 0x000fca00078e0205 */
[----:B------:R1:W-:Y:S01]  /*1020*/  @!P1 STS [R10+0x8], R11 ;  /* 0x0000080b0a009388 */ /* 0x0003e20000000800 */
[----:B------:R-:W-:Y:S06]  /*1030*/  BAR.SYNC.DEFER_BLOCKING 0x0 ;  /* 0x0000000000007b1d */ /* 0x000fec0000010000 */
[----:B------:R-:W-:Y:S05]  /*1040*/  @P0 BRA `(.L_x_191) ;  /* 0x0000001000d40947 */ /* 0x000fea0003800000 */
[----:B------:R-:W2:Y:S01]  /*1050*/  S2UR UR5, SR_CgaCtaId ;  /* 0x00000000000579c3 */ /* 0x000ea20000008800 */
[----:B------:R-:W-:Y:S01]  /*1060*/  UMOV UR4, 0x400 ;  /* 0x0000040000047882 */ /* 0x000fe20000000000 */
[C---:B------:R-:W-:Y:S02]  /*1070*/  ISETP.GT.U32.AND P2, PT, R0.reuse, 0x40, PT ;  /* 0x000000400000780c */ /* 0x040fe40003f44070 */
[C---:B------:R-:W-:Y:S02]  /*1080*/  ISETP.GT.U32.AND P1, PT, R0.reuse, 0x20, PT ;  /* 0x000000200000780c */ /* 0x040fe40003f24070 */
[----:B------:R-:W-:Y:S01]  /*1090*/  ISETP.GT.U32.AND P3, PT, R0, 0x80, PT ;  /* 0x000000800000780c */ /* 0x000fe20003f64070 */
[----:B--2---:R-:W-:-:S09]  /*10a0*/  ULEA UR4, UR5, UR4, 0x18 ;  /* 0x0000000405047291 */ /* 0x004fd2000f8ec0ff */
[----:B------:R-:W2:Y:S04]  /*10b0*/  LDS.128 R4, [UR4+0x10] ;  /* 0x00001004ff047984 */ /* 0x000ea80008000c00 */
[----:B------:R-:W3:Y:S04]  /*10c0*/  LDS R2, [UR4+0xc] ;  /* 0x00000c04ff027984 */ /* 0x000ee80008000800 */
[----:B------:R-:W4:Y:S01]  /*10d0*/  LDS.64 R8, [UR4+0x20] ;  /* 0x00002004ff087984 */ /* 0x000f220008000a00 */
[----:B--2---:R-:W-:Y:S02]  /*10e0*/  SEL R4, R4, RZ, P2 ;  /* 0x000000ff04047207 */ /* 0x004fe40001000000 */
[----:B------:R-:W-:-:S02]  /*10f0*/  ISETP.GT.U32.AND P2, PT, R0, 0x60, PT ;  /* 0x000000600000780c */ /* 0x000fc40003f44070 */
[----:B---3--:R-:W-:Y:S02]  /*1100*/  SEL R2, R2, RZ, P1 ;  /* 0x000000ff02027207 */ /* 0x008fe40000800000 */
[----:B------:R-:W-:Y:S02]  /*1110*/  SEL R5, R5, RZ, P2 ;  /* 0x000000ff05057207 */ /* 0x000fe40001000000 */
[----:B------:R-:W-:Y:S02]  /*1120*/  IADD3 R2, PT, PT, R4, R2, R11 ;  /* 0x0000000204027210 */ /* 0x000fe40007ffe00b */
[----:B------:R-:W-:Y:S02]  /*1130*/  ISETP.GT.U32.AND P1, PT, R0, 0xa0, PT ;  /* 0x000000a00000780c */ /* 0x000fe40003f24070 */
[----:B------:R-:W-:Y:S02]  /*1140*/  SEL R6, R6, RZ, P3 ;  /* 0x000000ff06067207 */ /* 0x000fe40001800000 */
[----:B------:R-:W-:-:S02]  /*1150*/  ISETP.GT.U32.AND P2, PT, R0, 0xc0, PT ;  /* 0x000000c00000780c */ /* 0x000fc40003f44070 */
[----:B------:R-:W-:Y:S02]  /*1160*/  ISETP.GT.U32.AND P3, PT, R0, 0xe0, PT ;  /* 0x000000e00000780c */ /* 0x000fe40003f64070 */
[----:B------:R-:W-:Y:S02]  /*1170*/  SEL R7, R7, RZ, P1 ;  /* 0x000000ff07077207 */ /* 0x000fe40000800000 */
[----:B------:R-:W-:Y:S02]  /*1180*/  IADD3 R2, PT, PT, R6, R2, R5 ;  /* 0x0000000206027210 */ /* 0x000fe40007ffe005 */
[----:B----4-:R-:W-:Y:S02]  /*1190*/  SEL R8, R8, RZ, P2 ;  /* 0x000000ff08087207 */ /* 0x010fe40001000000 */
[----:B------:R-:W-:Y:S02]  /*11a0*/  SEL R9, R9, RZ, P3 ;  /* 0x000000ff09097207 */ /* 0x000fe40001800000 */
[----:B------:R-:W-:-:S05]  /*11b0*/  IADD3 R2, PT, PT, R8, R2, R7 ;  /* 0x0000000208027210 */ /* 0x000fca0007ffe007 */
[----:B-1----:R-:W-:Y:S01]  /*11c0*/  IMAD.IADD R11, R2, 0x1, R9 ;  /* 0x00000001020b7824 */ /* 0x002fe200078e0209 */
[----:B------:R-:W-:Y:S06]  /*11d0*/  BRA `(.L_x_191) ;  /* 0x0000001000707947 */ /* 0x000fec0003800000 */
.L_x_176:
[----:B------:R-:W0:Y:S01]  /*11e0*/  S2R R2, SR_TID.X ;  /* 0x0000000000027919 */ /* 0x000e220000002100 */
[----:B------:R-:W1:Y:S02]  /*11f0*/  LDCU.64 UR4, c[0x0][0x380] ;  /* 0x00007000ff0477ac */ /* 0x000e640008000a00 */
[----:B-1----:R-:W-:Y:S01]  /*1200*/  MOV R4, UR4 ;  /* 0x0000000400047c02 */ /* 0x002fe20008000f00 */
[----:B------:R-:W-:Y:S02]  /*1210*/  IMAD.U32 R5, RZ, RZ, UR5 ;  /* 0x00000005ff057e24 */ /* 0x000fe4000f8e00ff */
[----:B0-----:R-:W-:-:S04]  /*1220*/  IMAD R7, R3, 0x1000, R2 ;  /* 0x0000100003077824 */ /* 0x001fc800078e0202 */
[----:B------:R-:W-:-:S05]  /*1230*/  IMAD.WIDE.U32 R6, R7, 0x4, R4 ;  /* 0x0000000407067825 */ /* 0x000fca00078e0004 */
        /* <DEDUP_REMOVED lines=16> */
[----:B------:R-:W-:-:S02]  /*1340*/  ISETP.GE.U32.AND P0, PT, R0, R13, PT ;  /* 0x0000000d0000720c */ /* 0x000fc40003f06070 */
        /* <DEDUP_REMOVED lines=9> */
[----:B------:R-:W-:Y:S01]  /*13e0*/  IMAD R9, R3, 0x1000, R13 ;  /* 0x0000100003097824 */ /* 0x000fe200078e020d */
[----:B------:R-:W-:Y:S01]  /*13f0*/  LOP3.LUT R6, RZ, R2, RZ, 0x33, !PT ;  /* 0x00000002ff067212 */ /* 0x000fe200078e33ff */
[----:B------:R-:W-:Y:S01]  /*1400*/  VIADD R0, R8, 0xfffff000 ;  /* 0xfffff00008007836 */ /* 0x000fe20000000000 */
[----:B------:R-:W-:Y:S02]  /*1410*/  UMOV UR4, URZ ;  /* 0x000000ff00047c82 */ /* 0x000fe40008000000 */
[----:B------:R-:W-:Y:S02]  /*1420*/  IADD3 R6, PT, PT, -R13, R8, R6 ;  /* 0x000000080d067210 */ /* 0x000fe40007ffe106 */
[C---:B------:R-:W-:Y:S02]  /*1430*/  ISETP.GT.U32.AND P0, PT, R9.reuse, R0, PT ;  /* 0x000000000900720c */ /* 0x040fe40003f04070 */
[----:B------:R-:W-:Y:S01]  /*1440*/  IADD3 R7, PT, PT, R9, 0x800, R2 ;  /* 0x0000080009077810 */ /* 0x000fe20007ffe002 */
[----:B------:R-:W-:-:S02]  /*1450*/  IMAD.MOV.U32 R2, RZ, RZ, R9 ;  /* 0x000000ffff027224 */ /* 0x000fc400078e0009 */
[----:B------:R-:W-:-:S08]  /*1460*/  IMAD R6, R3, -0x1000, R6 ;  /* 0xfffff00003067824 */ /* 0x000fd000078e0206 */
[----:B------:R-:W-:Y:S05]  /*1470*/  @P0 BRA `(.L_x_193) ;  /* 0x00000000009c0947 */ /* 0x000fea0003800000 */
[----:B------:R-:W0:Y:S08]  /*1480*/  LDC R8, c[0x0][0x3a8] ;  /* 0x0000ea00ff087b82 */ /* 0x000e300000000800 */
[----:B------:R-:W1:Y:S02]  /*1490*/  LDC.64 R4, c[0x0][0x380] ;  /* 0x0000e000ff047b82 */ /* 0x000e640000000a00 */
.L_x_194:
[----:B------:R-:W2:Y:S02]  /*14a0*/  S2R R10, SR_TID.X ;  /* 0x00000000000a7919 */ /* 0x000ea40000002100 */
[----:B--2---:R-:W-:-:S04]  /*14b0*/  IMAD.IADD R11, R10, 0x1, R9 ;  /* 0x000000010a0b7824 */ /* 0x004fc800078e0209 */
[----:B-1----:R-:W-:-:S05]  /*14c0*/  IMAD.WIDE.U32 R10, R11, 0x4, R4 ;  /* 0x000000040b0a7825 */ /* 0x002fca00078e0004 */
        /* <DEDUP_REMOVED lines=10> */
[----:B------:R-:W5:Y:S01]  /*1570*/  LDG.E R21, desc[UR6][R10.64+0x2c00] ;  /* 0x002c00060a157981 */ /* 0x000f62000c1e1900 */
[----:B--2---:R-:W-:-:S03]  /*1580*/  IADD3 R20, PT, PT, R20, R18, R27 ;  /* 0x0000001214147210 */ /* 0x004fc60007ffe01b */
[----:B------:R-:W2:Y:S04]  /*1590*/  LDG.E R18, desc[UR6][R10.64+0x2800] ;  /* 0x002800060a127981 */ /* 0x000ea8000c1e1900 */
[----:B------:R-:W2:Y:S01]  /*15a0*/  LDG.E R27, desc[UR6][R10.64+0x3800] ;  /* 0x003800060a1b7981 */ /* 0x000ea2000c1e1900 */
[----:B---3--:R-:W-:-:S03]  /*15b0*/  IADD3 R24, PT, PT, R23, R22, R20 ;  /* 0x0000001617187210 */ /* 0x008fc60007ffe014 */
[----:B------:R-:W3:Y:S04]  /*15c0*/  LDG.E R23, desc[UR6][R10.64+0x3000] ;  /* 0x003000060a177981 */ /* 0x000ee8000c1e1900 */
[----:B------:R-:W3:Y:S04]  /*15d0*/  LDG.E R20, desc[UR6][R10.64+0x3400] ;  /* 0x003400060a147981 */ /* 0x000ee8000c1e1900 */
[----:B------:R-:W3:Y:S01]  /*15e0*/  LDG.E R22, desc[UR6][R10.64+0x3c00] ;  /* 0x003c00060a167981 */ /* 0x000ee2000c1e1900 */
[----:B----4-:R-:W-:-:S04]  /*15f0*/  IADD3 R14, PT, PT, R17, R14, R24 ;  /* 0x0000000e110e7210 */ /* 0x010fc80007ffe018 */
[----:B-----5:R-:W-:-:S04]  /*1600*/  IADD3 R14, PT, PT, R19, R16, R14 ;  /* 0x00000010130e7210 */ /* 0x020fc80007ffe00e */
[----:B------:R-:W-:Y:S02]  /*1610*/  IADD3 R12, PT, PT, R15, R12, R14 ;  /* 0x0000000c0f0c7210 */ /* 0x000fe40007ffe00e */
[----:B0-----:R-:W-:-:S04]  /*1620*/  IADD3 R14, PT, PT, -R9, R8, RZ ;  /* 0x00000008090e7210 */ /* 0x001fc80007ffe1ff */
[----:B------:R-:W-:Y:S02]  /*1630*/  ISETP.GE.U32.AND P0, PT, R14, R13, PT ;  /* 0x0000000d0e00720c */ /* 0x000fe40003f06070 */
[----:B--2---:R-:W-:-:S04]  /*1640*/  IADD3 R12, PT, PT, R21, R18, R12 ;  /* 0x00000012150c7210 */ /* 0x004fc80007ffe00c */
[----:B---3--:R-:W-:-:S04]  /*1650*/  IADD3 R12, PT, PT, R20, R23, R12 ;  /* 0x00000017140c7210 */ /* 0x008fc80007ffe00c */
[----:B------:R-:W-:-:S03]  /*1660*/  IADD3 R27, PT, PT, R22, R27, R12 ;  /* 0x0000001b161b7210 */ /* 0x000fc60007ffe00c */
[----:B------:R-:W-:Y:S05]  /*1670*/  @!P0 BRA `(.L_x_192) ;  /* 0x00000008009c8947 */ /* 0x000fea0003800000 */
[C---:B------:R-:W-:Y:S01]  /*1680*/  IMAD.IADD R9, R13.reuse, 0x1, R9 ;  /* 0x000000010d097824 */ /* 0x040fe200078e0209 */
[----:B------:R-:W-:Y:S01]  /*1690*/  UIADD3 UR4, UPT, UPT, UR4, 0x1, URZ ;  /* 0x0000000104047890 */ /* 0x000fe2000fffe0ff */
[----:B------:R-:W-:Y:S02]  /*16a0*/  IMAD.IADD R2, R13, 0x1, R2 ;  /* 0x000000010d027824 */ /* 0x000fe400078e0202 */
[----:B------:R-:W-:Y:S01]  /*16b0*/  IMAD.IADD R6, R6, 0x1, -R13 ;  /* 0x0000000106067824 */ /* 0x000fe200078e0a0d */
[----:B------:R-:W-:Y:S01]  /*16c0*/  ISETP.GT.U32.AND P0, PT, R9, R0, PT ;  /* 0x000000000900720c */ /* 0x000fe20003f04070 */
[----:B------:R-:W-:-:S12]  /*16d0*/  IMAD.IADD R7, R13, 0x1, R7 ;  /* 0x000000010d077824 */ /* 0x000fd800078e0207 */
[----:B------:R-:W-:Y:S05]  /*16e0*/  @!P0 BRA `(.L_x_194) ;  /* 0xfffffffc006c8947 */ /* 0x000fea000383ffff */
.L_x_193:
[----:B------:R-:W0:Y:S01]  /*16f0*/  S2R R13, SR_TID.X ;  /* 0x00000000000d7919 */ /* 0x000e220000002100 */
[----:B------:R-:W-:Y:S01]  /*1700*/  IMAD.IADD R0, R8, 0x1, -R9 ;  /* 0x0000000108007824 */ /* 0x000fe200078e0a09 */
[----:B------:R-:W-:Y:S04]  /*1710*/  BSSY.RECONVERGENT B1, `(.L_x_192) ;  /* 0x000009d000017945 */ /* 0x000fe80003800200 */
[----:B0-----:R-:W-:-:S04]  /*1720*/  ISETP.GE.AND P0, PT, R13, R0, PT ;  /* 0x000000000d00720c */ /* 0x001fc80003f06270 */
[----:B------:R-:W-:-:S13]  /*1730*/  ISETP.GE.U32.OR P0, PT, R9, R8, P0 ;  /* 0x000000080900720c */ /* 0x000fda0000706470 */
[----:B------:R-:W-:Y:S05]  /*1740*/  @P0 BRA `(.L_x_195) ;  /* 0x0000000800640947 */ /* 0x000fea0003800000 */
[----:B------:R-:W0:Y:S01]  /*1750*/  LDC R10, c[0x0][0x3ac] ;  /* 0x0000eb00ff0a7b82 */ /* 0x000e220000000800 */
[----:B------:R-:W-:Y:S01]  /*1760*/  LOP3.LUT R11, RZ, R13, RZ, 0x33, !PT ;  /* 0x0000000dff0b7212 */ /* 0x000fe200078e33ff */
[----:B------:R-:W-:Y:S06]  /*1770*/  BSSY.RECONVERGENT B2, `(.L_x_196) ;  /* 0x000004f000027945 */ /* 0x000fec0003800200 */
[----:B------:R-:W1:Y:S01]  /*1780*/  LDC R0, c[0x0][0x3ac] ;  /* 0x0000eb00ff007b82 */ /* 0x000e620000000800 */
[----:B0-----:R-:W-:-:S05]  /*1790*/  IMAD.SHL.U32 R10, R10, 0x1000, RZ ;  /* 0x000010000a0a7824 */ /* 0x001fca00078e00ff */
[----:B------:R-:W-:-:S04]  /*17a0*/  LEA R10, R3, R10, 0xc ;  /* 0x0000000a030a7211 */ /* 0x000fc800078e60ff */
[----:B------:R-:W-:Y:S01]  /*17b0*/  IADD3 R8, PT, PT, -R10, R8, R11 ;  /* 0x000000080a087210 */ /* 0x000fe20007ffe10b */
[----:B-1----:R-:W-:Y:S02]  /*17c0*/  IMAD R11, R0, UR4, RZ ;  /* 0x00000004000b7c24 */ /* 0x002fe4000f8e02ff */
[----:B------:R-:W-:Y:S02]  /*17d0*/  IMAD.MOV.U32 R0, RZ, RZ, R13 ;  /* 0x000000ffff007224 */ /* 0x000fe400078e000d */
[----:B------:R-:W-:-:S05]  /*17e0*/  IMAD R8, R11, -0x1000, R8 ;  /* 0xfffff0000b087824 */ /* 0x000fca00078e0208 */
[C---:B------:R-:W-:Y:S02]  /*17f0*/  ISETP.GE.U32.AND P0, PT, R8.reuse, 0xf00, PT ;  /* 0x00000f000800780c */ /* 0x040fe40003f06070 */
[----:B------:R-:W-:-:S04]  /*1800*/  LEA.HI R8, R8, 0x1, RZ, 0x18 ;  /* 0x0000000108087811 */ /* 0x000fc800078fc0ff */
[----:B------:R-:W-:-:S07]  /*1810*/  LOP3.LUT R10, R8, 0xf, RZ, 0xc0, !PT ;  /* 0x0000000f080a7812 */ /* 0x000fce00078ec0ff */
[----:B------:R-:W-:Y:S05]  /*1820*/  @!P0 BRA `(.L_x_197) ;  /* 0x00000004000c8947 */ /* 0x000fea0003800000 */
[----:B------:R-:W-:Y:S01]  /*1830*/  LEA.HI R0, R6, 0x1, RZ, 0x18 ;  /* 0x0000000106007811 */ /* 0x000fe200078fc0ff */
[----:B------:R-:W-:Y:S01]  /*1840*/  BSSY.RECONVERGENT B3, `(.L_x_198) ;  /* 0x0000040000037945 */ /* 0x000fe20003800200 */
[----:B------:R-:W-:Y:S02]  /*1850*/  LOP3.LUT R11, R13, 0x800, RZ, 0xfc, !PT ;  /* 0x000008000d0b7812 */ /* 0x000fe400078efcff */
[----:B------:R-:W-:-:S05]  /*1860*/  LOP3.LUT R0, R0, 0x1fffff0, RZ, 0xc0, !PT ;  /* 0x01fffff000007812 */ /* 0x000fca00078ec0ff */
[----:B------:R-:W-:-:S07]  /*1870*/  IMAD.MOV R0, RZ, RZ, -R0 ;  /* 0x000000ffff007224 */ /* 0x000fce00078e0a00 */
.L_x_199:
[C---:B------:R-:W-:Y:S02]  /*1880*/  VIADD R15, R7.reuse, 0xfffff800 ;  /* 0xfffff800070f7836 */ /* 0x040fe40000000000 */
[----:B------:R-:W-:Y:S02]  /*1890*/  VIADD R21, R7, 0xfffff900 ;  /* 0xfffff90007157836 */ /* 0x000fe40000000000 */
[----:B------:R-:W-:-:S04]  /*18a0*/  IMAD.WIDE.U32 R14, R15, 0x4, R4 ;  /* 0x000000040f0e7825 */ /* 0x000fc800078e0004 */
[--C-:B------:R-:W-:Y:S01]  /*18b0*/  IMAD.WIDE.U32 R20, R21, 0x4, R4.reuse ;  /* 0x0000000415147825 */ /* 0x100fe200078e0004 */
[----:B------:R0:W2:Y:S04]  /*18c0*/  LDG.E R28, desc[UR6][R14.64] ;  /* 0x000000060e1c7981 */ /* 0x0000a8000c1e1900 */
[----:B------:R-:W2:Y:S01]  /*18d0*/  LDG.E R29, desc[UR6][R20.64] ;  /* 0x00000006141d7981 */ /* 0x000ea2000c1e1900 */
[C---:B------:R-:W-:Y:S02]  /*18e0*/  VIADD R17, R7.reuse, 0xfffffa00 ;  /* 0xfffffa0007117836 */ /* 0x040fe40000000000 */
[----:B------:R-:W-:Y:S02]  /*18f0*/  VIADD R19, R7, 0xfffffb00 ;  /* 0xfffffb0007137836 */ /* 0x000fe40000000000 */
[----:B------:R-:W-:-:S04]  /*1900*/  IMAD.WIDE.U32 R16, R17, 0x4, R4 ;  /* 0x0000000411107825 */ /* 0x000fc800078e0004 */
[--C-:B------:R-:W-:Y:S01]  /*1910*/  IMAD.WIDE.U32 R18, R19, 0x4, R4.reuse ;  /* 0x0000000413127825 */ /* 0x100fe200078e0004 */
[----:B------:R1:W3:Y:S04]  /*1920*/  LDG.E R13, desc[UR6][R16.64] ;  /* 0x00000006100d7981 */ /* 0x0002e8000c1e1900 */
[----:B------:R4:W3:Y:S01]  /*1930*/  LDG.E R12, desc[UR6][R18.64] ;  /* 0x00000006120c7981 */ /* 0x0008e2000c1e1900 */
[C---:B------:R-:W-:Y:S01]  /*1940*/  VIADD R22, R7.reuse, 0xfffffd00 ;  /* 0xfffffd0007167836 */ /* 0x040fe20000000000 */
[C---:B------:R-:W-:Y:S01]  /*1950*/  IADD3 R23, PT, PT, R7.reuse, -0x400, RZ ;  /* 0xfffffc0007177810 */ /* 0x040fe20007ffe0ff */
[----:B------:R-:W-:Y:S02]  /*1960*/  VIADD R26, R7, 0xfffffe00 ;  /* 0xfffffe00071a7836 */ /* 0x000fe40000000000 */
[----:B0-----:R-:W-:-:S04]  /*1970*/  IMAD.WIDE.U32 R14, R22, 0x4, R4 ;  /* 0x00000004160e7825 */ /* 0x001fc800078e0004 */
[--C-:B-1----:R-:W-:Y:S02]  /*1980*/  IMAD.WIDE.U32 R16, R26, 0x4, R4.reuse ;  /* 0x000000041a107825 */ /* 0x102fe400078e0004 */
[----:B------:R0:W5:Y:S02]  /*1990*/  LDG.E R26, desc[UR6][R14.64] ;  /* 0x000000060e1a7981 */ /* 0x000164000c1e1900 */
[C-C-:B------:R-:W-:Y:S02]  /*19a0*/  IMAD.WIDE.U32 R24, R7.reuse, 0x4, R4.reuse ;  /* 0x0000000407187825 */ /* 0x140fe400078e0004 */
[----:B------:R-:W5:Y:S02]  /*19b0*/  LDG.E R16, desc[UR6][R16.64] ;  /* 0x0000000610107981 */ /* 0x000f64000c1e1900 */
[----:B----4-:R-:W-:Y:S02]  /*19c0*/  VIADD R19, R7, 0xffffff00 ;  /* 0xffffff0007137836 */ /* 0x010fe40000000000 */
[----:B------:R-:W-:Y:S01]  /*19d0*/  IMAD.WIDE.U32 R20, R23, 0x4, R4 ;  /* 0x0000000417147825 */ /* 0x000fe200078e0004 */
[----:B------:R-:W4:Y:S03]  /*19e0*/  LDG.E R24, desc[UR6][R24.64] ;  /* 0x0000000618187981 */ /* 0x000f26000c1e1900 */
[----:B0-----:R-:W-:-:S02]  /*19f0*/  VIADD R15, R7, 0x200 ;  /* 0x00000200070f7836 */ /* 0x001fc40000000000 */
[----:B------:R-:W-:Y:S02]  /*1a00*/  VIADD R23, R7, 0x100 ;  /* 0x0000010007177836 */ /* 0x000fe40000000000 */
[--C-:B------:R-:W-:Y:S01]  /*1a10*/  IMAD.WIDE.U32 R18, R19, 0x4, R4.reuse ;  /* 0x0000000413127825 */ /* 0x100fe200078e0004 */
[----:B------:R0:W5:Y:S03]  /*1a20*/  LDG.E R25, desc[UR6][R20.64] ;  /* 0x0000000614197981 */ /* 0x000166000c1e1900 */
[----:B------:R-:W-:Y:S02]  /*1a30*/  IMAD.WIDE.U32 R22, R23, 0x4, R4 ;  /* 0x0000000417167825 */ /* 0x000fe400078e0004 */
[----:B------:R-:W4:Y:S04]  /*1a40*/  LDG.E R19, desc[UR6][R18.64] ;  /* 0x0000000612137981 */ /* 0x000f28000c1e1900 */
[----:B------:R1:W4:Y:S01]  /*1a50*/  LDG.E R23, desc[UR6][R22.64] ;  /* 0x0000000616177981 */ /* 0x000322000c1e1900 */
[----:B0-----:R-:W-:-:S04]  /*1a60*/  VIADD R21, R7, 0x300 ;  /* 0x0000030007157836 */ /* 0x001fc80000000000 */
[----:B------:R-:W-:-:S04]  /*1a70*/  IMAD.WIDE.U32 R20, R21, 0x4, R4 ;  /* 0x0000000415147825 */ /* 0x000fc800078e0004 */
[----:B-1----:R-:W-:Y:S02]  /*1a80*/  VIADD R22, R7, 0x700 ;  /* 0x0000070007167836 */ /* 0x002fe40000000000 */
[----:B------:R-:W4:Y:S01]  /*1a90*/  LDG.E R21, desc[UR6][R20.64] ;  /* 0x0000000614157981 */ /* 0x000f22000c1e1900 */
[----:B--2---:R-:W-:Y:S01]  /*1aa0*/  IADD3 R27, PT, PT, R29, R28, R27 ;  /* 0x0000001c1d1b7210 */ /* 0x004fe20007ffe01b */
[----:B------:R-:W-:Y:S01]  /*1ab0*/  IMAD.WIDE.U32 R28, R15, 0x4, R4 ;  /* 0x000000040f1c7825 */ /* 0x000fe200078e0004 */
[----:B------:R-:W-:-:S05]  /*1ac0*/  IADD3 R15, PT, PT, R7, 0x400, RZ ;  /* 0x00000400070f7810 */ /* 0x000fca0007ffe0ff */
[----:B------:R0:W2:Y:S01]  /*1ad0*/  LDG.E R28, desc[UR6][R28.64] ;  /* 0x000000061c1c7981 */ /* 0x0000a2000c1e1900 */
[----:B------:R-:W-:-:S05]  /*1ae0*/  IMAD.WIDE.U32 R14, R15, 0x4, R4 ;  /* 0x000000040f0e7825 */ /* 0x000fca00078e0004 */
[----:B------:R1:W2:Y:S01]  /*1af0*/  LDG.E R17, desc[UR6][R14.64] ;  /* 0x000000060e117981 */ /* 0x0002a2000c1e1900 */
[----:B---3--:R-:W-:Y:S01]  /*1b00*/  IADD3 R27, PT, PT, R12, R13, R27 ;  /* 0x0000000d0c1b7210 */ /* 0x008fe20007ffe01b */
[----:B0-----:R-:W-:-:S04]  /*1b10*/  VIADD R29, R7, 0x500 ;  /* 0x00000500071d7836 */ /* 0x001fc80000000000 */
[----:B------:R-:W-:-:S04]  /*1b20*/  IMAD.WIDE.U32 R12, R29, 0x4, R4 ;  /* 0x000000041d0c7825 */ /* 0x000fc800078e0004 */
[----:B-1----:R-:W-:Y:S01]  /*1b30*/  VIADD R15, R7, 0x600 ;  /* 0x00000600070f7836 */ /* 0x002fe20000000000 */
[----:B------:R0:W3:Y:S03]  /*1b40*/  LDG.E R18, desc[UR6][R12.64] ;  /* 0x000000060c127981 */ /* 0x0000e6000c1e1900 */
[----:B------:R-:W-:-:S04]  /*1b50*/  IMAD.WIDE.U32 R14, R15, 0x4, R4 ;  /* 0x000000040f0e7825 */ /* 0x000fc800078e0004 */
[----:B0-----:R-:W-:Y:S02]  /*1b60*/  IMAD.WIDE.U32 R12, R22, 0x4, R4 ;  /* 0x00000004160c7825 */ /* 0x001fe400078e0004 */
[----:B------:R-:W3:Y:S04]  /*1b70*/  LDG.E R22, desc[UR6][R14.64] ;  /* 0x000000060e167981 */ /* 0x000ee8000c1e1900 */
[----:B------:R-:W3:Y:S01]  /*1b80*/  LDG.E R20, desc[UR6][R12.64] ;  /* 0x000000060c147981 */ /* 0x000ee2000c1e1900 */
[----:B------:R-:W-:Y:S01]  /*1b90*/  VIADD R0, R0, 0x10 ;  /* 0x0000001000007836 */ /* 0x000fe20000000000 */
[----:B-----5:R-:W-:-:S04]  /*1ba0*/  IADD3 R25, PT, PT, R26, R25, R27 ;  /* 0x000000191a197210 */ /* 0x020fc80007ffe01b */
[----:B----4-:R-:W-:Y:S02]  /*1bb0*/  IADD3 R16, PT, PT, R19, R16, R25 ;  /* 0x0000001013107210 */ /* 0x010fe40007ffe019 */
[----:B------:R-:W-:Y:S02]  /*1bc0*/  ISETP.NE.AND P0, PT, R0, RZ, PT ;  /* 0x000000ff0000720c */ /* 0x000fe40003f05270 */
[----:B------:R-:W-:Y:S01]  /*1bd0*/  IADD3 R16, PT, PT, R23, R24, R16 ;  /* 0x0000001817107210 */ /* 0x000fe20007ffe010 */
[----:B------:R-:W-:Y:S02]  /*1be0*/  VIADD R11, R11, 0x1000 ;  /* 0x000010000b0b7836 */ /* 0x000fe40000000000 */
[----:B------:R-:W-:Y:S01]  /*1bf0*/  VIADD R7, R7, 0x1000 ;  /* 0x0000100007077836 */ /* 0x000fe20000000000 */
[----:B--2---:R-:W-:-:S04]  /*1c00*/  IADD3 R16, PT, PT, R21, R28, R16 ;  /* 0x0000001c15107210 */ /* 0x004fc80007ffe010 */
[----:B---3--:R-:W-:-:S04]  /*1c10*/  IADD3 R17, PT, PT, R18, R17, R16 ;  /* 0x0000001112117210 */ /* 0x008fc80007ffe010 */
[----:B------:R-:W-:Y:S01]  /*1c20*/  IADD3 R27, PT, PT, R20, R22, R17 ;  /* 0x00000016141b7210 */ /* 0x000fe20007ffe011 */
[----:B------:R-:W-:Y:S06]  /*1c30*/  @P0 BRA `(.L_x_199) ;  /* 0xfffffffc00100947 */ /* 0x000fec000383ffff */
[----:B------:R-:W-:Y:S05]  /*1c40*/  BSYNC.RECONVERGENT B3 ;  /* 0x0000000000037941 */ /* 0x000fea0003800200 */
.L_x_198:
[----:B------:R-:W-:-:S07]  /*1c50*/  IADD3 R0, PT, PT, R11, -0x800, RZ ;  /* 0xfffff8000b007810 */ /* 0x000fce0007ffe0ff */
.L_x_197:
[----:B------:R-:W-:Y:S05]  /*1c60*/  BSYNC.RECONVERGENT B2 ;  /* 0x0000000000027941 */ /* 0x000fea0003800200 */
.L_x_196:
[----:B------:R-:W-:-:S13]  /*1c70*/  ISETP.NE.AND P0, PT, R10, RZ, PT ;  /* 0x000000ff0a00720c */ /* 0x000fda0003f05270 */
[----:B------:R-:W-:Y:S05]  /*1c80*/  @!P0 BRA `(.L_x_195) ;  /* 0x0000000400148947 */ /* 0x000fea0003800000 */
[----:B------:R-:W-:Y:S01]  /*1c90*/  ISETP.GE.U32.AND P0, PT, R10, 0x8, PT ;  /* 0x000000080a00780c */ /* 0x000fe20003f06070 */
[----:B------:R-:W-:Y:S01]  /*1ca0*/  BSSY.RECONVERGENT B2, `(.L_x_200) ;  /* 0x0000021000027945 */ /* 0x000fe20003800200 */
[----:B------:R-:W-:-:S04]  /*1cb0*/  LOP3.LUT R23, R8, 0x7, RZ, 0xc0, !PT ;  /* 0x0000000708177812 */ /* 0x000fc800078ec0ff */
[----:B------:R-:W-:-:S07]  /*1cc0*/  ISETP.NE.AND P1, PT, R23, RZ, PT ;  /* 0x000000ff1700720c */ /* 0x000fce0003f25270 */
[----:B------:R-:W-:Y:S06]  /*1cd0*/  @!P0 BRA `(.L_x_201) ;  /* 0x0000000000748947 */ /* 0x000fec0003800000 */
[----:B------:R-:W-:-:S04]  /*1ce0*/  IMAD.IADD R11, R0, 0x1, R9 ;  /* 0x00000001000b7824 */ /* 0x000fc800078e0209 */
[C---:B------:R-:W-:Y:S02]  /*1cf0*/  VIADD R19, R11.reuse, 0x100 ;  /* 0x000001000b137836 */ /* 0x040fe40000000000 */
[C---:B------:R-:W-:Y:S02]  /*1d00*/  VIADD R21, R11.reuse, 0x200 ;  /* 0x000002000b157836 */ /* 0x040fe40000000000 */
[C---:B------:R-:W-:Y:S02]  /*1d10*/  VIADD R13, R11.reuse, 0x300 ;  /* 0x000003000b0d7836 */ /* 0x040fe40000000000 */
[----:B------:R-:W-:-:S04]  /*1d20*/  IMAD.WIDE.U32 R16, R11, 0x4, R4 ;  /* 0x000000040b107825 */ /* 0x000fc800078e0004 */
[--C-:B------:R-:W-:Y:S01]  /*1d30*/  IMAD.WIDE.U32 R18, R19, 0x4, R4.reuse ;  /* 0x0000000413127825 */ /* 0x100fe200078e0004 */
[----:B------:R0:W2:Y:S03]  /*1d40*/  LDG.E R22, desc[UR6][R16.64] ;  /* 0x0000000610167981 */ /* 0x0000a6000c1e1900 */
[--C-:B------:R-:W-:Y:S01]  /*1d50*/  IMAD.WIDE.U32 R20, R21, 0x4, R4.reuse ;  /* 0x0000000415147825 */ /* 0x100fe200078e0004 */
[----:B------:R1:W2:Y:S03]  /*1d60*/  LDG.E R7, desc[UR6][R18.64] ;  /* 0x0000000612077981 */ /* 0x0002a6000c1e1900 */
[C---:B------:R-:W-:Y:S02]  /*1d70*/  VIADD R15, R11.reuse, 0x400 ;  /* 0x000004000b0f7836 */ /* 0x040fe40000000000 */
[C---:B------:R-:W-:Y:S01]  /*1d80*/  VIADD R25, R11.reuse, 0x500 ;  /* 0x000005000b197836 */ /* 0x040fe20000000000 */
[----:B------:R-:W-:Y:S01]  /*1d90*/  IADD3 R29, PT, PT, R11, 0x600, RZ ;  /* 0x000006000b1d7810 */ /* 0x000fe20007ffe0ff */
[----:B------:R-:W-:Y:S01]  /*1da0*/  IMAD.WIDE.U32 R12, R13, 0x4, R4 ;  /* 0x000000040d0c7825 */ /* 0x000fe200078e0004 */
[----:B------:R-:W3:Y:S03]  /*1db0*/  LDG.E R20, desc[UR6][R20.64] ;  /* 0x0000000614147981 */ /* 0x000ee6000c1e1900 */
[----:B------:R-:W-:-:S02]  /*1dc0*/  VIADD R24, R11, 0x700 ;  /* 0x000007000b187836 */ /* 0x000fc40000000000 */
[--C-:B------:R-:W-:Y:S01]  /*1dd0*/  IMAD.WIDE.U32 R14, R15, 0x4, R4.reuse ;  /* 0x000000040f0e7825 */ /* 0x100fe200078e0004 */
[----:B------:R-:W3:Y:S03]  /*1de0*/  LDG.E R12, desc[UR6][R12.64] ;  /* 0x000000060c0c7981 */ /* 0x000ee6000c1e1900 */
[--C-:B------:R-:W-:Y:S02]  /*1df0*/  IMAD.WIDE.U32 R10, R25, 0x4, R4.reuse ;  /* 0x00000004190a7825 */ /* 0x100fe400078e0004 */
[----:B------:R-:W4:Y:S02]  /*1e00*/  LDG.E R14, desc[UR6][R14.64] ;  /* 0x000000060e0e7981 */ /* 0x000f24000c1e1900 */
[--C-:B0-----:R-:W-:Y:S02]  /*1e10*/  IMAD.WIDE.U32 R16, R29, 0x4, R4.reuse ;  /* 0x000000041d107825 */ /* 0x101fe400078e0004 */
[----:B------:R-:W4:Y:S02]  /*1e20*/  LDG.E R10, desc[UR6][R10.64] ;  /* 0x000000060a0a7981 */ /* 0x000f24000c1e1900 */
[----:B-1----:R-:W-:-:S02]  /*1e30*/  IMAD.WIDE.U32 R18, R24, 0x4, R4 ;  /* 0x0000000418127825 */ /* 0x002fc400078e0004 */
[----:B------:R-:W5:Y:S04]  /*1e40*/  LDG.E R16, desc[UR6][R16.64] ;  /* 0x0000000610107981 */ /* 0x000f68000c1e1900 */
[----:B------:R-:W5:Y:S01]  /*1e50*/  LDG.E R18, desc[UR6][R18.64] ;  /* 0x0000000612127981 */ /* 0x000f62000c1e1900 */
[----:B------:R-:W-:Y:S01]  /*1e60*/  VIADD R0, R0, 0x800 ;  /* 0x0000080000007836 */ /* 0x000fe20000000000 */
[----:B--2---:R-:W-:-:S04]  /*1e70*/  IADD3 R7, PT, PT, R7, R22, R27 ;  /* 0x0000001607077210 */ /* 0x004fc80007ffe01b */
[----:B---3--:R-:W-:-:S04]  /*1e80*/  IADD3 R7, PT, PT, R12, R20, R7 ;  /* 0x000000140c077210 */ /* 0x008fc80007ffe007 */
[----:B----4-:R-:W-:-:S04]  /*1e90*/  IADD3 R7, PT, PT, R10, R14, R7 ;  /* 0x0000000e0a077210 */ /* 0x010fc80007ffe007 */
[----:B-----5:R-:W-:-:S07]  /*1ea0*/  IADD3 R27, PT, PT, R18, R16, R7 ;  /* 0x00000010121b7210 */ /* 0x020fce0007ffe007 */
.L_x_201:
[----:B------:R-:W-:Y:S05]  /*1eb0*/  BSYNC.RECONVERGENT B2 ;  /* 0x0000000000027941 */ /* 0x000fea0003800200 */
.L_x_200:
[----:B------:R-:W-:Y:S05]  /*1ec0*/  @!P1 BRA `(.L_x_195) ;  /* 0x0000000000849947 */ /* 0x000fea0003800000 */
[----:B------:R-:W-:Y:S01]  /*1ed0*/  ISETP.GE.U32.AND P0, PT, R23, 0x4, PT ;  /* 0x000000041700780c */ /* 0x000fe20003f06070 */
[----:B------:R-:W-:Y:S01]  /*1ee0*/  BSSY.RECONVERGENT B2, `(.L_x_202) ;  /* 0x0000012000027945 */ /* 0x000fe20003800200 */
[----:B------:R-:W-:-:S11]  /*1ef0*/  LOP3.LUT P1, RZ, R8, 0x3, RZ, 0xc0, !PT ;  /* 0x0000000308ff7812 */ /* 0x000fd6000782c0ff */
[----:B------:R-:W-:Y:S05]  /*1f00*/  @!P0 BRA `(.L_x_203) ;  /* 0x00000000003c8947 */ /* 0x000fea0003800000 */
[----:B------:R-:W-:-:S04]  /*1f10*/  IMAD.IADD R7, R0, 0x1, R9 ;  /* 0x0000000100077824 */ /* 0x000fc800078e0209 */
[C---:B------:R-:W-:Y:S02]  /*1f20*/  VIADD R11, R7.reuse, 0x100 ;  /* 0x00000100070b7836 */ /* 0x040fe40000000000 */
[----:B------:R-:W-:-:S04]  /*1f30*/  IMAD.WIDE.U32 R8, R7, 0x4, R4 ;  /* 0x0000000407087825 */ /* 0x000fc800078e0004 */
[C---:B------:R-:W-:Y:S02]  /*1f40*/  VIADD R13, R7.reuse, 0x200 ;  /* 0x00000200070d7836 */ /* 0x040fe40000000000 */
[----:B------:R-:W-:Y:S01]  /*1f50*/  VIADD R15, R7, 0x300 ;  /* 0x00000300070f7836 */ /* 0x000fe20000000000 */
[----:B------:R-:W2:Y:S01]  /*1f60*/  LDG.E R8, desc[UR6][R8.64] ;  /* 0x0000000608087981 */ /* 0x000ea2000c1e1900 */
[----:B------:R-:W-:-:S04]  /*1f70*/  IMAD.WIDE.U32 R10, R11, 0x4, R4 ;  /* 0x000000040b0a7825 */ /* 0x000fc800078e0004 */
[--C-:B------:R-:W-:Y:S02]  /*1f80*/  IMAD.WIDE.U32 R12, R13, 0x4, R4.reuse ;  /* 0x000000040d0c7825 */ /* 0x100fe400078e0004 */
[----:B------:R-:W2:Y:S02]  /*1f90*/  LDG.E R10, desc[UR6][R10.64] ;  /* 0x000000060a0a7981 */ /* 0x000ea4000c1e1900 */
[----:B------:R-:W-:Y:S02]  /*1fa0*/  IMAD.WIDE.U32 R14, R15, 0x4, R4 ;  /* 0x000000040f0e7825 */ /* 0x000fe400078e0004 */
[----:B------:R-:W3:Y:S04]  /*1fb0*/  LDG.E R12, desc[UR6][R12.64] ;  /* 0x000000060c0c7981 */ /* 0x000ee8000c1e1900 */
[----:B------:R-:W3:Y:S01]  /*1fc0*/  LDG.E R14, desc[UR6][R14.64] ;  /* 0x000000060e0e7981 */ /* 0x000ee2000c1e1900 */
[----:B------:R-:W-:-:S02]  /*1fd0*/  IADD3 R0, PT, PT, R0, 0x400, RZ ;  /* 0x0000040000007810 */ /* 0x000fc40007ffe0ff */
[----:B--2---:R-:W-:-:S04]  /*1fe0*/  IADD3 R27, PT, PT, R10, R8, R27 ;  /* 0x000000080a1b7210 */ /* 0x004fc80007ffe01b */
[----:B---3--:R-:W-:-:S07]  /*1ff0*/  IADD3 R27, PT, PT, R14, R12, R27 ;  /* 0x0000000c0e1b7210 */ /* 0x008fce0007ffe01b */
.L_x_203:
[----:B------:R-:W-:Y:S05]  /*2000*/  BSYNC.RECONVERGENT B2 ;  /* 0x0000000000027941 */ /* 0x000fea0003800200 */
.L_x_202:
[----:B------:R-:W-:Y:S05]  /*2010*/  @!P1 BRA `(.L_x_195) ;  /* 0x0000000000309947 */ /* 0x000fea0003800000 */
[----:B------:R-:W-:Y:S01]  /*2020*/  LOP3.LUT R6, R6, 0xffff, RZ, 0xc0, !PT ;  /* 0x0000ffff06067812 */ /* 0x000fe200078ec0ff */
[----:B------:R-:W-:-:S03]  /*2030*/  IMAD.IADD R9, R0, 0x1, R2 ;  /* 0x0000000100097824 */ /* 0x000fc600078e0202 */
[----:B------:R-:W-:-:S04]  /*2040*/  LEA.HI R6, R6, 0x1, RZ, 0x18 ;  /* 0x0000000106067811 */ /* 0x000fc800078fc0ff */
[----:B------:R-:W-:-:S05]  /*2050*/  LOP3.LUT R6, R6, 0x3, RZ, 0xc0, !PT ;  /* 0x0000000306067812 */ /* 0x000fca00078ec0ff */
[----:B------:R-:W-:-:S07]  /*2060*/  IMAD.MOV R0, RZ, RZ, -R6 ;  /* 0x000000ffff007224 */ /* 0x000fce00078e0a06 */
.L_x_204:
[----:B------:R-:W-:-:S06]  /*2070*/  IMAD.WIDE.U32 R6, R9, 0x4, R4 ;  /* 0x0000000409067825 */ /* 0x000fcc00078e0004 */
[----:B------:R-:W2:Y:S01]  /*2080*/  LDG.E R6, desc[UR6][R6.64] ;  /* 0x0000000606067981 */ /* 0x000ea2000c1e1900 */
[----:B------:R-:W-:Y:S02]  /*2090*/  VIADD R0, R0, 0x1 ;  /* 0x0000000100007836 */ /* 0x000fe40000000000 */
[----:B------:R-:W-:-:S03]  /*20a0*/  VIADD R9, R9, 0x100 ;  /* 0x0000010009097836 */ /* 0x000fc60000000000 */
[----:B------:R-:W-:Y:S01]  /*20b0*/  ISETP.NE.AND P0, PT, R0, RZ, PT ;  /* 0x000000ff0000720c */ /* 0x000fe20003f05270 */
[----:B--2---:R-:W-:-:S12]  /*20c0*/  IMAD.IADD R27, R6, 0x1, R27 ;  /* 0x00000001061b7824 */ /* 0x004fd800078e021b */
[----:B------:R-:W-:Y:S05]  /*20d0*/  @P0 BRA `(.L_x_204) ;  /* 0xfffffffc00e40947 */ /* 0x000fea000383ffff */
.L_x_195:
[----:B------:R-:W-:Y:S05]  /*20e0*/  BSYNC.RECONVERGENT B1 ;  /* 0x0000000000017941 */ /* 0x000fea0003800200 */
.L_x_192:
[----:B------:R-:W0:Y:S01]  /*20f0*/  S2R R9, SR_LANEID ;  /* 0x0000000000097919 */ /* 0x000e220000000000 */
[----:B------:R-:W1:Y:S01]  /*2100*/  SHFL.DOWN PT, R0, R27, 0x1, 0x1f ;  /* 0x08201f001b007f89 */ /* 0x000e6200000e0000 */
[----:B------:R-:W2:Y:S01]  /*2110*/  S2R R8, SR_TID.X ;  /* 0x0000000000087919 */ /* 0x000ea20000002100 */
[C---:B0-----:R-:W-:Y:S02]  /*2120*/  ISETP.GT.AND P0, PT, R9.reuse, 0x1e, PT ;  /* 0x0000001e0900780c */ /* 0x041fe40003f04270 */
[C---:B------:R-:W-:Y:S02]  /*2130*/  ISETP.NE.AND P1, PT, R9.reuse, RZ, PT ;  /* 0x000000ff0900720c */ /* 0x040fe40003f25270 */
[----:B-1----:R-:W-:Y:S02]  /*2140*/  SEL R0, R0, RZ, !P0 ;  /* 0x000000ff00007207 */ /* 0x002fe40004000000 */
[----:B------:R-:W-:-:S03]  /*2150*/  ISETP.GT.AND P0, PT, R9, 0x1d, PT ;  /* 0x0000001d0900780c */ /* 0x000fc60003f04270 */
[----:B------:R-:W-:-:S05]  /*2160*/  IMAD.IADD R0, R0, 0x1, R27 ;  /* 0x0000000100007824 */ /* 0x000fca00078e021b */
[----:B------:R-:W0:Y:S01]  /*2170*/  SHFL.DOWN PT, R2, R0, 0x2, 0x1f ;  /* 0x08401f0000027f89 */ /* 0x000e2200000e0000 */
[----:B------:R-:W1:Y:S01]  /*2180*/  @!P1 S2R R6, SR_CgaCtaId ;  /* 0x0000000000069919 */ /* 0x000e620000008800 */
[----:B0-----:R-:W-:Y:S02]  /*2190*/  SEL R5, R2, RZ, !P0 ;  /* 0x000000ff02057207 */ /* 0x001fe40004000000 */
[----:B------:R-:W-:Y:S02]  /*21a0*/  ISETP.GT.AND P0, PT, R9, 0x1b, PT ;  /* 0x0000001b0900780c */ /* 0x000fe40003f04270 */
[----:B------:R-:W-:-:S05]  /*21b0*/  IADD3 R5, PT, PT, R0, R5, RZ ;  /* 0x0000000500057210 */ /* 0x000fca0007ffe0ff */
[----:B------:R-:W0:Y:S02]  /*21c0*/  SHFL.DOWN PT, R2, R5, 0x4, 0x1f ;  /* 0x08801f0005027f89 */ /* 0x000e2400000e0000 */
[----:B0-----:R-:W-:Y:S02]  /*21d0*/  SEL R2, R2, RZ, !P0 ;  /* 0x000000ff02027207 */ /* 0x001fe40004000000 */
[----:B------:R-:W-:-:S03]  /*21e0*/  ISETP.GT.AND P0, PT, R9, 0x17, PT ;  /* 0x000000170900780c */ /* 0x000fc60003f04270 */
[----:B------:R-:W-:Y:S01]  /*21f0*/  IMAD.IADD R2, R5, 0x1, R2 ;  /* 0x0000000105027824 */ /* 0x000fe200078e0202 */
[----:B------:R-:W-:-:S04]  /*2200*/  @!P1 MOV R5, 0x400 ;  /* 0x0000040000059802 */ /* 0x000fc80000000f00 */
[----:B------:R-:W0:Y:S01]  /*2210*/  SHFL.DOWN PT, R4, R2, 0x8, 0x1f ;  /* 0x09001f0002047f89 */ /* 0x000e2200000e0000 */
[----:B-1----:R-:W-:Y:S02]  /*2220*/  @!P1 LEA R5, R6, R5, 0x18 ;  /* 0x0000000506059211 */ /* 0x002fe400078ec0ff */
[----:B0-----:R-:W-:Y:S02]  /*2230*/  SEL R7, R4, RZ, !P0 ;  /* 0x000000ff04077207 */ /* 0x001fe40004000000 */
[----:B------:R-:W-:Y:S02]  /*2240*/  ISETP.GT.AND P0, PT, R9, 0xf, PT ;  /* 0x0000000f0900780c */ /* 0x000fe40003f04270 */
[----:B--2---:R-:W-:Y:S01]  /*2250*/  @!P1 SHF.R.U32.HI R4, RZ, 0x3, R8 ;  /* 0x00000003ff049819 */ /* 0x004fe20000011608 */
[----:B------:R-:W-:-:S03]  /*2260*/  IMAD.IADD R7, R2, 0x1, R7 ;  /* 0x0000000102077824 */ /* 0x000fc600078e0207 */
[----:B------:R-:W-:Y:S02]  /*2270*/  @!P1 LOP3.LUT R4, R4, 0x7c, RZ, 0xc0, !PT ;  /* 0x0000007c04049812 */ /* 0x000fe400078ec0ff */
[----:B------:R-:W0:Y:S03]  /*2280*/  SHFL.DOWN PT, R0, R7, 0x10, 0x1f ;  /* 0x0a001f0007007f89 */ /* 0x000e2600000e0000 */
[----:B------:R-:W-:Y:S01]  /*2290*/  @!P1 IMAD.IADD R4, R4, 0x1, R5 ;  /* 0x0000000104049824 */ /* 0x000fe200078e0205 */
        /* <DEDUP_REMOVED lines=15> */
[----:B------:R-:W-:-:S07]  /*2390*/  IMAD.IADD R11, R0, 0x1, R9 ;  /* 0x00000001000b7824 */ /* 0x000fce00078e0209 */
.L_x_191:
[----:B------:R-:W-:Y:S05]  /*23a0*/  BSYNC.RECONVERGENT B0 ;  /* 0x0000000000007941 */ /* 0x000fea0003800200 */
.L_x_175:
[----:B------:R-:W-:Y:S05]  /*23b0*/  @P0 EXIT ;  /* 0x000000000000094d */ /* 0x000fea0003800000 */
[----:B---3--:R-:W3:Y:S02]  /*23c0*/  LDC.64 R4, c[0x0][0x388] ;  /* 0x0000e200ff047b82 */ /* 0x008ee40000000a00 */
[----:B---3--:R-:W-:-:S05]  /*23d0*/  IMAD.WIDE.U32 R2, R3, 0x4, R4 ;  /* 0x0000000403027825 */ /* 0x008fca00078e0004 */
[----:B------:R-:W-:Y:S01]  /*23e0*/  STG.E desc[UR6][R2.64], R11 ;  /* 0x0000000b02007986 */ /* 0x000fe2000c101906 */
[----:B------:R-:W-:Y:S05]  /*23f0*/  EXIT ;  /* 0x000000000000794d */ /* 0x000fea0003800000 */
.L_x_205:
        /* <DEDUP_REMOVED lines=16> */
.L_x_244:


//--------------------- .text._ZN3cub18CUB_300001_SM_10006detail6reduce28DeviceReduceSingleTileKernelINS2_10policy_hubIijN4cuda3std3__44plusIiEEE10Policy1000EN6thrust24THRUST_300001_SM_1000_NS6detail15normal_iteratorINSD_10device_ptrIiEEEEPijS9_iiNS7_10__identityEEEvT0_T1_T2_T3_T4_T6_ --------------------------
	.section	.text._ZN3cub18CUB_300001_SM_10006detail6reduce28DeviceReduceSingleTileKernelINS2_10policy_hubIijN4cuda3std3__44plusIiEEE10Policy1000EN6thrust24THRUST_300001_SM_1000_NS6detail15normal_iteratorINSD_10device_ptrIiEEEEPijS9_iiNS7_10__identityEEEvT0_T1_T2_T3_T4_T6_,"ax",@progbits
	.align	128
        .global         _ZN3cub18CUB_300001_SM_10006detail6reduce28DeviceReduceSingleTileKernelINS2_10policy_hubIijN4cuda3std3__44plusIiEEE10Policy1000EN6thrust24THRUST_300001_SM_1000_NS6detail15normal_iteratorINSD_10device_ptrIiEEEEPijS9_iiNS7_10__identityEEEvT0_T1_T2_T3_T4_T6_
        .type           _ZN3cub18CUB_300001_SM_10006detail6reduce28DeviceReduceSingleTileKernelINS2_10policy_hubIijN4cuda3std3__44plusIiEEE10Policy1000EN6thrust24THRUST_300001_SM_1000_NS6detail15normal_iteratorINSD_10device_ptrIiEEEEPijS9_iiNS7_10__identityEEEvT0_T1_T2_T3_T4_T6_,@function
        .size           _ZN3cub18CUB_300001_SM_10006detail6reduce28DeviceReduceSingleTileKernelINS2_10policy_hubIijN4cuda3std3__44plusIiEEE10Policy1000EN6thrust24THRUST_300001_SM_1000_NS6detail15normal_iteratorINSD_10device_ptrIiEEEEPijS9_iiNS7_10__identityEEEvT0_T1_T2_T3_T4_T6_,(.L_x_245 - _ZN3cub18CUB_300001_SM_10006detail6reduce28DeviceReduceSingleTileKernelINS2_10policy_hubIijN4cuda3std3__44plusIiEEE10Policy1000EN6thrust24THRUST_300001_SM_1000_NS6detail15normal_iteratorINSD_10device_ptrIiEEEEPijS9_iiNS7_10__identityEEEvT0_T1_T2_T3_T4_T6_)
        .other          _ZN3cub18CUB_300001_SM_10006detail6reduce28DeviceReduceSingleTileKernelINS2_10policy_hubIijN4cuda3std3__44plusIiEEE10Policy1000EN6thrust24THRUST_300001_SM_1000_NS6detail15normal_iteratorINSD_10device_ptrIiEEEEPijS9_iiNS7_10__identityEEEvT0_T1_T2_T3_T4_T6_,@"STO_CUDA_ENTRY STV_DEFAULT"
_ZN3cub18CUB_300001_SM_10006detail6reduce28DeviceReduceSingleTileKernelINS2_10policy_hubIijN4cuda3std3__44plusIiEEE10Policy1000EN6thrust24THRUST_300001_SM_1000_NS6detail15normal_iteratorINSD_10device_ptrIiEEEEPijS9_iiNS7_10__identityEEEvT0_T1_T2_T3_T4_T6_:
.text._ZN3cub18CUB_300001_SM_10006detail6reduce28DeviceReduceSingleTileKernelINS2_10policy_hubIijN4cuda3std3__44plusIiEEE10Policy1000EN6thrust24THRUST_300001_SM_1000_NS6detail15normal_iteratorINSD_10device_ptrIiEEEEPijS9_iiNS7_10__identityEEEvT0_T1_T2_T3_T4_T6_:
        /* <DEDUP_REMOVED lines=13> */
.L_x_206:
[----:B------:R-:W-:Y:S01]  /*00d0*/  ISETP.GT.U32.AND P0, PT, R2, 0xfff, PT ;  /* 0x00000fff0200780c */ /* 0x000fe20003f04070 */
[----:B------:R-:W-:-:S12]  /*00e0*/  BSSY.RECONVERGENT B0, `(.L_x_207) ;  /* 0x00001e7000007945 */ /* 0x000fd80003800200 */
        /* <DEDUP_REMOVED lines=11> */
.L_x_210:
[----:B------:R-:W-:Y:S05]  /*01a0*/  BSYNC.RECONVERGENT B1 ;  /* 0x0000000000017941 */ /* 0x000fea0003800200 */
.L_x_209:
        /* <DEDUP_REMOVED lines=17> */
.L_x_215:
        /* <DEDUP_REMOVED lines=31> */
.L_x_214:
[----:B------:R-:W-:Y:S05]  /*04b0*/  BSYNC.RECONVERGENT B2 ;  /* 0x0000000000027941 */ /* 0x000fea0003800200 */
.L_x_213:
[----:B------:R-:W-:Y:S05]  /*04c0*/  @!P0 BRA `(.L_x_212) ;  /* 0x0000000000c88947 */ /* 0x000fea0003800000 */
[----:B------:R-:W-:Y:S01]  /*04d0*/  ISETP.GE.U32.AND P0, PT, R21, 0x8, PT ;  /* 0x000000081500780c */ /* 0x000fe20003f06070 */
[----:B------:R-:W-:Y:S01]  /*04e0*/  BSSY.RECONVERGENT B2, `(.L_x_216) ;  /* 0x0000013000027945 */ /* 0x000fe20003800200 */
[----:B------:R-:W-:-:S04]  /*04f0*/  LOP3.LUT R16, R4, 0x7, RZ, 0xc0, !PT ;  /* 0x0000000704107812 */ /* 0x000fc800078ec0ff */
[----:B------:R-:W-:-:S07]  /*0500*/  ISETP.NE.AND P1, PT, R16, RZ, PT ;  /* 0x000000ff1000720c */ /* 0x000fce0003f25270 */
[----:B------:R-:W-:Y:S06]  /*0510*/  @!P0 BRA `(.L_x_217) ;  /* 0x00000000003c8947 */ /* 0x000fec0003800000 */
[----:B------:R-:W0:Y:S02]  /*0520*/  LDC.64 R6, c[0x0][0x380] ;  /* 0x0000e000ff067b82 */ /* 0x000e240000000a00 */
[----:B0-----:R-:W-:-:S05]  /*0530*/  IMAD.WIDE.U32 R6, R5, 0x4, R6 ;  /* 0x0000000405067825 */ /* 0x001fca00078e0006 */
        /* <DEDUP_REMOVED lines=13> */
.L_x_217:
[----:B------:R-:W-:Y:S05]  /*0610*/  BSYNC.RECONVERGENT B2 ;  /* 0x0000000000027941 */ /* 0x000fea0003800200 */
.L_x_216:
        /* <DEDUP_REMOVED lines=11> */
[----:B------:R-:W3:Y:S01]  /*06d0*/  LDG.E R10, desc[UR6][R6.64+0xc00] ;  /* 0x000c0006060a7981 */ /* 0x000ee2000c1e1900 */
[----:B------:R-:W-:Y:S01]  /*06e0*/  VIADD R5, R5, 0x400 ;  /* 0x0000040005057836 */ /* 0x000fe20000000000 */
[----:B--2--5:R-:W-:-:S04]  /*06f0*/  IADD3 R0, PT, PT, R4, R9, R0 ;  /* 0x0000000904007210 */ /* 0x024fc80007ffe000 */
[----:B---3--:R-:W-:-:S07]  /*0700*/  IADD3 R0, PT, PT, R10, R11, R0 ;  /* 0x0000000b0a007210 */ /* 0x008fce0007ffe000 */
.L_x_219:
[----:B------:R-:W-:Y:S05]  /*0710*/  BSYNC.RECONVERGENT B2 ;  /* 0x0000000000027941 */ /* 0x000fea0003800200 */
.L_x_218:
[----:B------:R-:W-:Y:S05]  /*0720*/  @!P1 BRA `(.L_x_212) ;  /* 0x0000000000309947 */ /* 0x000fea0003800000 */
[----:B------:R-:W0:Y:S02]  /*0730*/  LDC.64 R6, c[0x0][0x380] ;  /* 0x0000e000ff067b82 */ /* 0x000e240000000a00 */
[----:B0-----:R-:W-:-:S04]  /*0740*/  IMAD.WIDE.U32 R4, R5, 0x4, R6 ;  /* 0x0000000405047825 */ /* 0x001fc800078e0006 */
[----:B------:R-:W-:Y:S02]  /*0750*/  IMAD.MOV R6, RZ, RZ, -R8 ;  /* 0x000000ffff067224 */ /* 0x000fe400078e0a08 */
[----:B------:R-:W-:-:S07]  /*0760*/  IMAD.MOV.U32 R7, RZ, RZ, R5 ;  /* 0x000000ffff077224 */ /* 0x000fce00078e0005 */
.L_x_220:
[----:B------:R-:W-:-:S06]  /*0770*/  IMAD.MOV.U32 R5, RZ, RZ, R7 ;  /* 0x000000ffff057224 */ /* 0x000fcc00078e0007 */
[----:B------:R0:W2:Y:S01]  /*0780*/  LDG.E R5, desc[UR6][R4.64] ;  /* 0x0000000604057981 */ /* 0x0000a2000c1e1900 */
[----:B------:R-:W-:-:S05]  /*0790*/  VIADD R6, R6, 0x1 ;  /* 0x0000000106067836 */ /* 0x000fca0000000000 */
[----:B------:R-:W-:Y:S02]  /*07a0*/  ISETP.NE.AND P0, PT, R6, RZ, PT ;  /* 0x000000ff0600720c */ /* 0x000fe40003f05270 */
[----:B0-----:R-:W-:-:S05]  /*07b0*/  IADD3 R4, P1, PT, R4, 0x400, RZ ;  /* 0x0000040004047810 */ /* 0x001fca0007f3e0ff */
[----:B------:R-:W-:Y:S02]  /*07c0*/  IMAD.X R7, RZ, RZ, R7, P1 ;  /* 0x000000ffff077224 */ /* 0x000fe400008e0607 */
[----:B--2--5:R-:W-:-:S04]  /*07d0*/  IMAD.IADD R0, R5, 0x1, R0 ;  /* 0x0000000105007824 */ /* 0x024fc800078e0200 */
[----:B------:R-:W-:Y:S05]  /*07e0*/  @P0 BRA `(.L_x_220) ;  /* 0xfffffffc00e00947 */ /* 0x000fea000383ffff */
.L_x_212:
[----:B------:R-:W-:Y:S05]  /*07f0*/  BSYNC.RECONVERGENT B1 ;  /* 0x0000000000017941 */ /* 0x000fea0003800200 */
.L_x_211:
[----:B------:R-:W-:-:S13]  /*0800*/  ISETP.GE.U32.AND P0, PT, R2, 0x100, PT ;  /* 0x000001000200780c */ /* 0x000fda0003f06070 */
        /* <DEDUP_REMOVED lines=38> */
[----:B-1----:R-:W1:Y:S01]  /*0a70*/  LDS.64 R2, [UR4+0x20] ;  /* 0x00002004ff027984 */ /* 0x002e620008000a00 */
[----:B0-----:R-:W-:-:S04]  /*0a80*/  IADD3 R0, PT, PT, R4, R0, R9 ;  /* 0x0000000004007210 */ /* 0x001fc80007ffe009 */
[----:B------:R-:W-:-:S04]  /*0a90*/  IADD3 R0, PT, PT, R6, R0, R5 ;  /* 0x0000000006007210 */ /* 0x000fc80007ffe005 */
[----:B-1----:R-:W-:-:S05]  /*0aa0*/  IADD3 R0, PT, PT, R2, R0, R7 ;  /* 0x0000000002007210 */ /* 0x002fca0007ffe007 */
[----:B------:R-:W-:Y:S01]  /*0ab0*/  IMAD.IADD R9, R0, 0x1, R3 ;  /* 0x0000000100097824 */ /* 0x000fe200078e0203 */
[----:B------:R-:W-:Y:S06]  /*0ac0*/  BRA `(.L_x_222) ;  /* 0x0000001400207947 */ /* 0x000fec0003800000 */
.L_x_221:
[----:B------:R-:W-:Y:S01]  /*0ad0*/  LOP3.LUT R4, R3, 0x3e0, RZ, 0xc0, !PT ;  /* 0x000003e003047812 */ /* 0x000fe200078ec0ff */
[----:B------:R-:W1:Y:S03]  /*0ae0*/  S2R R10, SR_LANEID ;  /* 0x00000000000a7919 */ /* 0x000e660000000000 */
[----:B0-----:R-:W-:Y:S01]  /*0af0*/  LOP3.LUT R7, RZ, R4, RZ, 0x33, !PT ;  /* 0x00000004ff077212 */ /* 0x001fe200078e33ff */
[----:B------:R-:W-:-:S04]  /*0b00*/  VIADD R5, R4, 0x20 ;  /* 0x0000002004057836 */ /* 0x000fc80000000000 */
[----:B------:R-:W-:Y:S01]  /*0b10*/  IMAD.IADD R7, R7, 0x1, R2 ;  /* 0x0000000107077824 */ /* 0x000fe200078e0202 */
[----:B------:R-:W-:-:S04]  /*0b20*/  ISETP.GT.U32.AND P0, PT, R5, R2, PT ;  /* 0x000000020500720c */ /* 0x000fc80003f04070 */
        /* <DEDUP_REMOVED lines=40> */
[----:B------:R-:W-:Y:S01]  /*0db0*/  ISETP.GT.U32.AND P3, PT, R2, 0x80, PT ;  /* 0x000000800200780c */ /* 0x000fe20003f64070 */
[----:B-1----:R-:W-:-:S09]  /*0dc0*/  ULEA UR4, UR5, UR4, 0x18 ;  /* 0x0000000405047291 */ /* 0x002fd2000f8ec0ff */
[----:B------:R-:W1:Y:S04]  /*0dd0*/  LDS.128 R4, [UR4+0x10] ;  /* 0x00001004ff047984 */ /* 0x000e680008000c00 */
[----:B------:R-:W2:Y:S04]  /*0de0*/  LDS R0, [UR4+0xc] ;  /* 0x00000c04ff007984 */ /* 0x000ea80008000800 */
[----:B------:R-:W3:Y:S01]  /*0df0*/  LDS.64 R10, [UR4+0x20] ;  /* 0x00002004ff0a7984 */ /* 0x000ee20008000a00 */
[----:B-1----:R-:W-:Y:S02]  /*0e00*/  SEL R4, R4, RZ, P2 ;  /* 0x000000ff04047207 */ /* 0x002fe40001000000 */
[----:B------:R-:W-:-:S02]  /*0e10*/  ISETP.GT.U32.AND P2, PT, R2, 0x60, PT ;  /* 0x000000600200780c */ /* 0x000fc40003f44070 */
[----:B--2---:R-:W-:Y:S02]  /*0e20*/  SEL R0, R0, RZ, P1 ;  /* 0x000000ff00007207 */ /* 0x004fe40000800000 */
        /* <DEDUP_REMOVED lines=8> */
[----:B---3--:R-:W-:Y:S02]  /*0eb0*/  SEL R10, R10, RZ, P2 ;  /* 0x000000ff0a0a7207 */ /* 0x008fe40001000000 */
[----:B------:R-:W-:Y:S02]  /*0ec0*/  SEL R11, R11, RZ, P3 ;  /* 0x000000ff0b0b7207 */ /* 0x000fe40001800000 */
[----:B------:R-:W-:-:S05]  /*0ed0*/  IADD3 R0, PT, PT, R10, R0, R7 ;  /* 0x000000000a007210 */ /* 0x000fca0007ffe007 */
[----:B0-----:R-:W-:Y:S01]  /*0ee0*/  IMAD.IADD R9, R0, 0x1, R11 ;  /* 0x0000000100097824 */ /* 0x001fe200078e020b */
[----:B------:R-:W-:Y:S06]  /*0ef0*/  BRA `(.L_x_222) ;  /* 0x0000001000147947 */ /* 0x000fec0003800000 */
.L_x_208:
[----:B------:R-:W0:Y:S01]  /*0f00*/  S2R R0, SR_TID.X ;  /* 0x0000000000007919 */ /* 0x000e220000002100 */
[----:B------:R-:W1:Y:S02]  /*0f10*/  LDCU.64 UR4, c[0x0][0x380] ;  /* 0x00007000ff0477ac */ /* 0x000e640008000a00 */
[----:B-1----:R-:W-:Y:S02]  /*0f20*/  IMAD.U32 R12, RZ, RZ, UR4 ;  /* 0x00000004ff0c7e24 */ /* 0x002fe4000f8e00ff */
[----:B------:R-:W-:Y:S02]  /*0f30*/  IMAD.U32 R13, RZ, RZ, UR5 ;  /* 0x00000005ff0d7e24 */ /* 0x000fe4000f8e00ff */
        /* <DEDUP_REMOVED lines=17> */
[----:B------:R-:W-:Y:S01]  /*1050*/  UMOV UR4, 0x1000 ;  /* 0x0000100000047882 */ /* 0x000fe20000000000 */
[----:B--2---:R-:W-:-:S04]  /*1060*/  IADD3 R3, PT, PT, R7, R6, R3 ;  /* 0x0000000607037210 */ /* 0x004fc80007ffe003 */
[----:B---3--:R-:W-:-:S04]  /*1070*/  IADD3 R3, PT, PT, R9, R8, R3 ;  /* 0x0000000809037210 */ /* 0x008fc80007ffe003 */
[----:B----4-:R-:W-:-:S04]  /*1080*/  IADD3 R3, PT, PT, R11, R10, R3 ;  /* 0x0000000a0b037210 */ /* 0x010fc80007ffe003 */
[----:B-----5:R-:W-:-:S04]  /*1090*/  IADD3 R3, PT, PT, R15, R14, R3 ;  /* 0x0000000e0f037210 */ /* 0x020fc80007ffe003 */
[----:B------:R-:W-:Y:S01]  /*10a0*/  IADD3 R16, PT, PT, R17, R16, R3 ;  /* 0x0000001011107210 */ /* 0x000fe20007ffe003 */
[----:B------:R-:W-:-:S05]  /*10b0*/  VIADD R3, R2, 0xfffff000 ;  /* 0xfffff00002037836 */ /* 0x000fca0000000000 */
[----:B------:R-:W-:Y:S02]  /*10c0*/  ISETP.GE.U32.AND P0, PT, R3, 0x1000, PT ;  /* 0x000010000300780c */ /* 0x000fe40003f06070 */
[----:B------:R-:W-:-:S04]  /*10d0*/  IADD3 R16, PT, PT, R19, R18, R16 ;  /* 0x0000001213107210 */ /* 0x000fc80007ffe010 */
[----:B------:R-:W-:-:S05]  /*10e0*/  IADD3 R21, PT, PT, R21, R20, R16 ;  /* 0x0000001415157210 */ /* 0x000fca0007ffe010 */
[----:B------:R-:W-:Y:S02]  /*10f0*/  IMAD.IADD R7, R22, 0x1, R21 ;  /* 0x0000000116077824 */ /* 0x000fe400078e0215 */
[----:B------:R-:W-:Y:S05]  /*1100*/  @!P0 BRA `(.L_x_223) ;  /* 0x00000000008c8947 */ /* 0x000fea0003800000 */
[----:B------:R-:W0:Y:S01]  /*1110*/  LDC R2, c[0x0][0x390] ;  /* 0x0000e400ff027b82 */ /* 0x000e220000000800 */
[----:B------:R-:W-:-:S07]  /*1120*/  UMOV UR4, 0x1000 ;  /* 0x0000100000047882 */ /* 0x000fce0000000000 */
[----:B------:R-:W1:Y:S02]  /*1130*/  LDC.64 R12, c[0x0][0x380] ;  /* 0x0000e000ff0c7b82 */ /* 0x000e640000000a00 */
.L_x_225:
[----:B------:R-:W-:-:S04]  /*1140*/  VIADD R5, R0, UR4 ;  /* 0x0000000400057c36 */ /* 0x000fc80008000000 */
        /* <DEDUP_REMOVED lines=17> */
[----:B--2---:R-:W-:Y:S01]  /*1260*/  IADD3 R16, PT, PT, R18, R16, R7 ;  /* 0x0000001012107210 */ /* 0x004fe20007ffe007 */
[----:B0-----:R-:W-:-:S05]  /*1270*/  VIADD R7, R2, -UR4 ;  /* 0x8000000402077c36 */ /* 0x001fca0008000000 */
[----:B------:R-:W-:Y:S02]  /*1280*/  ISETP.GE.U32.AND P0, PT, R7, 0x1000, PT ;  /* 0x000010000700780c */ /* 0x000fe40003f06070 */
        /* <DEDUP_REMOVED lines=8> */
[----:B------:R-:W-:-:S06]  /*1310*/  UIADD3 UR4, UPT, UPT, UR4, 0x1000, URZ ;  /* 0x0000100004047890 */ /* 0x000fcc000fffe0ff */
[----:B------:R-:W-:-:S13]  /*1320*/  ISETP.LT.U32.AND P0, PT, R3, UR4, PT ;  /* 0x0000000403007c0c */ /* 0x000fda000bf01070 */
[----:B------:R-:W-:Y:S05]  /*1330*/  @!P0 BRA `(.L_x_225) ;  /* 0xfffffffc00808947 */ /* 0x000fea000383ffff */
.L_x_223:
[----:B------:R-:W-:Y:S01]  /*1340*/  VIADD R3, R2, -UR4 ;  /* 0x8000000402037c36 */ /* 0x000fe20008000000 */
[----:B------:R-:W-:Y:S04]  /*1350*/  BSSY.RECONVERGENT B1, `(.L_x_224) ;  /* 0x0000095000017945 */ /* 0x000fe80003800200 */
[----:B------:R-:W-:-:S04]  /*1360*/  ISETP.GE.AND P0, PT, R0, R3, PT ;  /* 0x000000030000720c */ /* 0x000fc80003f06270 */
[----:B------:R-:W-:-:S13]  /*1370*/  ISETP.LE.U32.OR P0, PT, R2, UR4, P0 ;  /* 0x0000000402007c0c */ /* 0x000fda0008703470 */
[----:B------:R-:W-:Y:S05]  /*1380*/  @P0 BRA `(.L_x_226) ;  /* 0x0000000800440947 */ /* 0x000fea0003800000 */
[----:B------:R-:W-:Y:S01]  /*1390*/  LOP3.LUT R3, RZ, R0, RZ, 0x33, !PT ;  /* 0x00000000ff037212 */ /* 0x000fe200078e33ff */
[----:B------:R-:W-:Y:S01]  /*13a0*/  BSSY.RECONVERGENT B2, `(.L_x_227) ;  /* 0x000004a000027945 */ /* 0x000fe20003800200 */
[----:B------:R-:W-:Y:S02]  /*13b0*/  IMAD.MOV.U32 R5, RZ, RZ, R0 ;  /* 0x000000ffff057224 */ /* 0x000fe400078e0000 */
[----:B------:R-:W-:-:S04]  /*13c0*/  IADD3 R3, PT, PT, R2, -UR4, R3 ;  /* 0x8000000402037c10 */ /* 0x000fc8000fffe003 */
[C---:B------:R-:W-:Y:S02]  /*13d0*/  ISETP.GE.U32.AND P0, PT, R3.reuse, 0xf00, PT ;  /* 0x00000f000300780c */ /* 0x040fe40003f06070 */
[----:B------:R-:W-:-:S04]  /*13e0*/  LEA.HI R3, R3, 0x1, RZ, 0x18 ;  /* 0x0000000103037811 */ /* 0x000fc800078fc0ff */
[----:B------:R-:W-:-:S07]  /*13f0*/  LOP3.LUT R4, R3, 0xf, RZ, 0xc0, !PT ;  /* 0x0000000f03047812 */ /* 0x000fce00078ec0ff */
[----:B------:R-:W-:Y:S05]  /*1400*/  @!P0 BRA `(.L_x_228) ;  /* 0x00000004000c8947 */ /* 0x000fea0003800000 */
[----:B------:R-:W-:Y:S01]  /*1410*/  LOP3.LUT R6, R3, 0x1fffff0, RZ, 0xc0, !PT ;  /* 0x01fffff003067812 */ /* 0x000fe200078ec0ff */
[----:B------:R-:W-:Y:S01]  /*1420*/  BSSY.RECONVERGENT B3, `(.L_x_229) ;  /* 0x0000040000037945 */ /* 0x000fe20003800200 */
[C---:B------:R-:W-:Y:S01]  /*1430*/  LOP3.LUT R5, R0.reuse, 0x800, RZ, 0xfc, !PT ;  /* 0x0000080000057812 */ /* 0x040fe200078efcff */
[----:B------:R-:W-:Y:S02]  /*1440*/  VIADD R2, R0, UR4 ;  /* 0x0000000400027c36 */ /* 0x000fe40008000000 */
[----:B------:R-:W-:-:S07]  /*1450*/  IMAD.MOV R6, RZ, RZ, -R6 ;  /* 0x000000ffff067224 */ /* 0x000fce00078e0a06 */
.L_x_230:
[----:B------:R-:W-:-:S04]  /*1460*/  IMAD.WIDE.U32 R26, R2, 0x4, R12 ;  /* 0x00000004021a7825 */ /* 0x000fc800078e000c */
[C---:B------:R-:W-:Y:S02]  /*1470*/  VIADD R9, R2.reuse, 0x100 ;  /* 0x0000010002097836 */ /* 0x040fe40000000000 */
[----:B------:R-:W-:Y:S01]  /*1480*/  VIADD R15, R2, 0x400 ;  /* 0x00000400020f7836 */ /* 0x000fe20000000000 */
[----:B------:R0:W2:Y:S01]  /*1490*/  LDG.E R26, desc[UR6][R26.64] ;  /* 0x000000061a1a7981 */ /* 0x0000a2000c1e1900 */
[----:B------:R-:W-:-:S04]  /*14a0*/  IMAD.WIDE.U32 R8, R9, 0x4, R12 ;  /* 0x0000000409087825 */ /* 0x000fc800078e000c */
[C---:B------:R-:W-:Y:S01]  /*14b0*/  VIADD R17, R2.reuse, 0x200 ;  /* 0x0000020002117836 */ /* 0x040fe20000000000 */
[----:B------:R1:W2:Y:S01]  /*14c0*/  LDG.E R25, desc[UR6][R8.64] ;  /* 0x0000000608197981 */ /* 0x0002a2000c1e1900 */
[C---:B------:R-:W-:Y:S02]  /*14d0*/  VIADD R11, R2.reuse, 0x300 ;  /* 0x00000300020b7836 */ /* 0x040fe40000000000 */
[----:B0-----:R-:W-:Y:S02]  /*14e0*/  VIADD R27, R2, 0x700 ;  /* 0x00000700021b7836 */ /* 0x001fe40000000000 */
[----:B------:R-:W-:-:S04]  /*14f0*/  IMAD.WIDE.U32 R14, R15, 0x4, R12 ;  /* 0x000000040f0e7825 */ /* 0x000fc800078e000c */
[--C-:B------:R-:W-:Y:S01]  /*1500*/  IMAD.WIDE.U32 R16, R17, 0x4, R12.reuse ;  /* 0x0000000411107825 */ /* 0x100fe200078e000c */
[----:B------:R0:W3:Y:S03]  /*1510*/  LDG.E R22, desc[UR6][R14.64] ;  /* 0x000000060e167981 */ /* 0x0000e6000c1e1900 */
[----:B------:R-:W-:Y:S01]  /*1520*/  VIADD R29, R2, 0x500 ;  /* 0x00000500021d7836 */ /* 0x000fe20000000000 */
[----:B------:R-:W4:Y:S01]  /*1530*/  LDG.E R24, desc[UR6][R16.64] ;  /* 0x0000000610187981 */ /* 0x000f22000c1e1900 */
[----:B------:R-:W-:-:S04]  /*1540*/  IMAD.WIDE.U32 R10, R11, 0x4, R12 ;  /* 0x000000040b0a7825 */ /* 0x000fc800078e000c */
[--C-:B-1----:R-:W-:Y:S01]  /*1550*/  IMAD.WIDE.U32 R8, R27, 0x4, R12.reuse ;  /* 0x000000041b087825 */ /* 0x102fe200078e000c */
[----:B------:R-:W4:Y:S03]  /*1560*/  LDG.E R23, desc[UR6][R10.64] ;  /* 0x000000060a177981 */ /* 0x000f26000c1e1900 */
[----:B------:R-:W-:Y:S02]  /*1570*/  VIADD R27, R2, 0x900 ;  /* 0x00000900021b7836 */ /* 0x000fe40000000000 */
[----:B------:R-:W-:-:S04]  /*1580*/  IMAD.WIDE.U32 R28, R29, 0x4, R12 ;  /* 0x000000041d1c7825 */ /* 0x000fc800078e000c */
[C---:B------:R-:W-:Y:S01]  /*1590*/  VIADD R19, R2.reuse, 0x600 ;  /* 0x0000060002137836 */ /* 0x040fe20000000000 */
[----:B------:R1:W5:Y:S01]  /*15a0*/  LDG.E R11, desc[UR6][R8.64] ;  /* 0x00000006080b7981 */ /* 0x000362000c1e1900 */
[C---:B0-----:R-:W-:Y:S02]  /*15b0*/  VIADD R15, R2.reuse, 0xa00 ;  /* 0x00000a00020f7836 */ /* 0x041fe40000000000 */
[----:B------:R-:W-:Y:S01]  /*15c0*/  VIADD R20, R2, 0x800 ;  /* 0x0000080002147836 */ /* 0x000fe20000000000 */
[----:B------:R0:W3:Y:S01]  /*15d0*/  LDG.E R21, desc[UR6][R28.64] ;  /* 0x000000061c157981 */ /* 0x0000e2000c1e1900 */
[----:B------:R-:W-:-:S04]  /*15e0*/  IMAD.WIDE.U32 R18, R19, 0x4, R12 ;  /* 0x0000000413127825 */ /* 0x000fc800078e000c */
[----:B-1----:R-:W-:-:S04]  /*15f0*/  IMAD.WIDE.U32 R8, R27, 0x4, R12 ;  /* 0x000000041b087825 */ /* 0x002fc800078e000c */
[--C-:B------:R-:W-:Y:S02]  /*1600*/  IMAD.WIDE.U32 R14, R15, 0x4, R12.reuse ;  /* 0x000000040f0e7825 */ /* 0x100fe400078e000c */
[----:B------:R-:W5:Y:S02]  /*1610*/  LDG.E R9, desc[UR6][R8.64] ;  /* 0x0000000608097981 */ /* 0x000f64000c1e1900 */
[--C-:B------:R-:W-:Y:S02]  /*1620*/  IMAD.WIDE.U32 R16, R20, 0x4, R12.reuse ;  /* 0x0000000414107825 */ /* 0x100fe400078e000c */
[----:B------:R1:W5:Y:S02]  /*1630*/  LDG.E R20, desc[UR6][R18.64] ;  /* 0x0000000612147981 */ /* 0x000364000c1e1900 */
[C---:B0-----:R-:W-:Y:S02]  /*1640*/  VIADD R29, R2.reuse, 0xb00 ;  /* 0x00000b00021d7836 */ /* 0x041fe40000000000 */
[----:B------:R-:W-:Y:S01]  /*1650*/  VIADD R27, R2, 0xc00 ;  /* 0x00000c00021b7836 */ /* 0x000fe20000000000 */
[----:B------:R0:W5:Y:S01]  /*1660*/  LDG.E R10, desc[UR6][R16.64] ;  /* 0x00000006100a7981 */ /* 0x000162000c1e1900 */
[----:B------:R-:W-:-:S03]  /*1670*/  IMAD.WIDE.U32 R28, R29, 0x4, R12 ;  /* 0x000000041d1c7825 */ /* 0x000fc600078e000c */
[----:B------:R0:W5:Y:S01]  /*1680*/  LDG.E R8, desc[UR6][R14.64] ;  /* 0x000000060e087981 */ /* 0x000162000c1e1900 */
[C---:B-1----:R-:W-:Y:S02]  /*1690*/  VIADD R19, R2.reuse, 0xe00 ;  /* 0x00000e0002137836 */ /* 0x042fe40000000000 */
[C---:B------:R-:W-:Y:S02]  /*16a0*/  VIADD R18, R2.reuse, 0xf00 ;  /* 0x00000f0002127836 */ /* 0x040fe40000000000 */
[----:B0-----:R-:W-:Y:S02]  /*16b0*/  IMAD.WIDE.U32 R16, R27, 0x4, R12 ;  /* 0x000000041b107825 */ /* 0x001fe400078e000c */
[----:B------:R-:W5:Y:S02]  /*16c0*/  LDG.E R27, desc[UR6][R28.64] ;  /* 0x000000061c1b7981 */ /* 0x000f64000c1e1900 */
[----:B------:R-:W-:-:S04]  /*16d0*/  VIADD R15, R2, 0xd00 ;  /* 0x00000d00020f7836 */ /* 0x000fc80000000000 */
[--C-:B------:R-:W-:Y:S01]  /*16e0*/  IMAD.WIDE.U32 R14, R15, 0x4, R12.reuse ;  /* 0x000000040f0e7825 */ /* 0x100fe200078e000c */
[----:B------:R0:W5:Y:S05]  /*16f0*/  LDG.E R28, desc[UR6][R16.64] ;  /* 0x00000006101c7981 */ /* 0x00016a000c1e1900 */
[----:B------:R-:W5:Y:S01]  /*1700*/  LDG.E R15, desc[UR6][R14.64] ;  /* 0x000000060e0f7981 */ /* 0x000f62000c1e1900 */
[----:B0-----:R-:W-:-:S04]  /*1710*/  IMAD.WIDE.U32 R16, R19, 0x4, R12 ;  /* 0x0000000413107825 */ /* 0x001fc800078e000c */
[----:B------:R-:W-:Y:S02]  /*1720*/  IMAD.WIDE.U32 R18, R18, 0x4, R12 ;  /* 0x0000000412127825 */ /* 0x000fe400078e000c */
[----:B------:R-:W5:Y:S04]  /*1730*/  LDG.E R16, desc[UR6][R16.64] ;  /* 0x0000000610107981 */ /* 0x000f68000c1e1900 */
[----:B------:R-:W5:Y:S01]  /*1740*/  LDG.E R19, desc[UR6][R18.64] ;  /* 0x0000000612137981 */ /* 0x000f62000c1e1900 */
[----:B------:R-:W-:-:S05]  /*1750*/  VIADD R6, R6, 0x10 ;  /* 0x0000001006067836 */ /* 0x000fca0000000000 */
[----:B------:R-:W-:Y:S01]  /*1760*/  ISETP.NE.AND P0, PT, R6, RZ, PT ;  /* 0x000000ff0600720c */ /* 0x000fe20003f05270 */
[----:B------:R-:W-:Y:S02]  /*1770*/  VIADD R5, R5, 0x1000 ;  /* 0x0000100005057836 */ /* 0x000fe40000000000 */
[----:B------:R-:W-:Y:S01]  /*1780*/  VIADD R2, R2, 0x1000 ;  /* 0x0000100002027836 */ /* 0x000fe20000000000 */
[----:B--2---:R-:W-:-:S04]  /*1790*/  IADD3 R25, PT, PT, R25, R26, R7 ;  /* 0x0000001a19197210 */ /* 0x004fc80007ffe007 */
[----:B----4-:R-:W-:-:S04]  /*17a0*/  IADD3 R23, PT, PT, R23, R24, R25 ;  /* 0x0000001817177210 */ /* 0x010fc80007ffe019 */
[----:B---3--:R-:W-:-:S04]  /*17b0*/  IADD3 R21, PT, PT, R21, R22, R23 ;  /* 0x0000001615157210 */ /* 0x008fc80007ffe017 */
[----:B-----5:R-:W-:-:S04]  /*17c0*/  IADD3 R11, PT, PT, R11, R20, R21 ;  /* 0x000000140b0b7210 */ /* 0x020fc80007ffe015 */
[----:B------:R-:W-:-:S04]  /*17d0*/  IADD3 R9, PT, PT, R9, R10, R11 ;  /* 0x0000000a09097210 */ /* 0x000fc80007ffe00b */
[----:B------:R-:W-:-:S04]  /*17e0*/  IADD3 R8, PT, PT, R27, R8, R9 ;  /* 0x000000081b087210 */ /* 0x000fc80007ffe009 */
[----:B------:R-:W-:-:S04]  /*17f0*/  IADD3 R8, PT, PT, R15, R28, R8 ;  /* 0x0000001c0f087210 */ /* 0x000fc80007ffe008 */
[----:B------:R-:W-:Y:S01]  /*1800*/  IADD3 R7, PT, PT, R19, R16, R8 ;  /* 0x0000001013077210 */ /* 0x000fe20007ffe008 */
[----:B------:R-:W-:Y:S06]  /*1810*/  @P0 BRA `(.L_x_230) ;  /* 0xfffffffc00100947 */ /* 0x000fec000383ffff */
[----:B------:R-:W-:Y:S05]  /*1820*/  BSYNC.RECONVERGENT B3 ;  /* 0x0000000000037941 */ /* 0x000fea0003800200 */
.L_x_229:
[----:B------:R-:W-:-:S07]  /*1830*/  VIADD R5, R5, 0xfffff800 ;  /* 0xfffff80005057836 */ /* 0x000fce0000000000 */
.L_x_228:
[----:B------:R-:W-:Y:S05]  /*1840*/  BSYNC.RECONVERGENT B2 ;  /* 0x0000000000027941 */ /* 0x000fea0003800200 */
.L_x_227:
[----:B------:R-:W-:-:S13]  /*1850*/  ISETP.NE.AND P0, PT, R4, RZ, PT ;  /* 0x000000ff0400720c */ /* 0x000fda0003f05270 */
[----:B------:R-:W-:Y:S05]  /*1860*/  @!P0 BRA `(.L_x_226) ;  /* 0x00000004000c8947 */ /* 0x000fea0003800000 */
[----:B------:R-:W-:Y:S01]  /*1870*/  ISETP.GE.U32.AND P0, PT, R4, 0x8, PT ;  /* 0x000000080400780c */ /* 0x000fe20003f06070 */
[----:B------:R-:W-:Y:S01]  /*1880*/  BSSY.RECONVERGENT B2, `(.L_x_231) ;  /* 0x0000021000027945 */ /* 0x000fe20003800200 */
[----:B------:R-:W-:-:S04]  /*1890*/  LOP3.LUT R24, R3, 0x7, RZ, 0xc0, !PT ;  /* 0x0000000703187812 */ /* 0x000fc800078ec0ff */
[----:B------:R-:W-:-:S07]  /*18a0*/  ISETP.NE.AND P1, PT, R24, RZ, PT ;  /* 0x000000ff1800720c */ /* 0x000fce0003f25270 */
[----:B------:R-:W-:Y:S06]  /*18b0*/  @!P0 BRA `(.L_x_232) ;  /* 0x0000000000748947 */ /* 0x000fec0003800000 */
[----:B------:R-:W-:-:S04]  /*18c0*/  VIADD R9, R5, UR4 ;  /* 0x0000000405097c36 */ /* 0x000fc80008000000 */
[C---:B------:R-:W-:Y:S02]  /*18d0*/  VIADD R21, R9.reuse, 0x100 ;  /* 0x0000010009157836 */ /* 0x040fe40000000000 */
[C---:B------:R-:W-:Y:S02]  /*18e0*/  VIADD R11, R9.reuse, 0x300 ;  /* 0x00000300090b7836 */ /* 0x040fe40000000000 */
[C---:B------:R-:W-:Y:S02]  /*18f0*/  VIADD R23, R9.reuse, 0x200 ;  /* 0x0000020009177836 */ /* 0x040fe40000000000 */
[----:B------:R-:W-:-:S04]  /*1900*/  IMAD.WIDE.U32 R16, R9, 0x4, R12 ;  /* 0x0000000409107825 */ /* 0x000fc800078e000c */
[--C-:B------:R-:W-:Y:S01]  /*1910*/  IMAD.WIDE.U32 R20, R21, 0x4, R12.reuse ;  /* 0x0000000415147825 */ /* 0x100fe200078e000c */
[----:B------:R0:W2:Y:S03]  /*1920*/  LDG.E R2, desc[UR6][R16.64] ;  /* 0x0000000610027981 */ /* 0x0000a6000c1e1900 */
[C---:B------:R-:W-:Y:S01]  /*1930*/  VIADD R15, R9.reuse, 0x400 ;  /* 0x00000400090f7836 */ /* 0x040fe20000000000 */
[----:B------:R-:W2:Y:S01]  /*1940*/  LDG.E R4, desc[UR6][R20.64] ;  /* 0x0000000614047981 */ /* 0x000ea2000c1e1900 */
[----:B------:R-:W-:Y:S02]  /*1950*/  VIADD R19, R9, 0x500 ;  /* 0x0000050009137836 */ /* 0x000fe40000000000 */
[----:B------:R-:W-:-:S04]  /*1960*/  IMAD.WIDE.U32 R10, R11, 0x4, R12 ;  /* 0x000000040b0a7825 */ /* 0x000fc800078e000c */
[--C-:B------:R-:W-:Y:S02]  /*1970*/  IMAD.WIDE.U32 R22, R23, 0x4, R12.reuse ;  /* 0x0000000417167825 */ /* 0x100fe400078e000c */
[----:B------:R-:W3:Y:S02]  /*1980*/  LDG.E R10, desc[UR6][R10.64] ;  /* 0x000000060a0a7981 */ /* 0x000ee4000c1e1900 */
[C---:B------:R-:W-:Y:S02]  /*1990*/  VIADD R25, R9.reuse, 0x600 ;  /* 0x0000060009197836 */ /* 0x040fe40000000000 */
[----:B------:R-:W-:Y:S01]  /*19a0*/  VIADD R27, R9, 0x700 ;  /* 0x00000700091b7836 */ /* 0x000fe20000000000 */
[----:B------:R-:W3:Y:S01]  /*19b0*/  LDG.E R6, desc[UR6][R22.64] ;  /* 0x0000000616067981 */ /* 0x000ee2000c1e1900 */
[----:B------:R-:W-:-:S04]  /*19c0*/  IMAD.WIDE.U32 R14, R15, 0x4, R12 ;  /* 0x000000040f0e7825 */ /* 0x000fc800078e000c */
[--C-:B------:R-:W-:Y:S02]  /*19d0*/  IMAD.WIDE.U32 R8, R19, 0x4, R12.reuse ;  /* 0x0000000413087825 */ /* 0x100fe400078e000c */
[----:B------:R-:W4:Y:S02]  /*19e0*/  LDG.E R15, desc[UR6][R14.64] ;  /* 0x000000060e0f7981 */ /* 0x000f24000c1e1900 */
[--C-:B------:R-:W-:Y:S02]  /*19f0*/  IMAD.WIDE.U32 R18, R25, 0x4, R12.reuse ;  /* 0x0000000419127825 */ /* 0x100fe400078e000c */
[----:B------:R-:W4:Y:S02]  /*1a00*/  LDG.E R8, desc[UR6][R8.64] ;  /* 0x0000000608087981 */ /* 0x000f24000c1e1900 */
[----:B0-----:R-:W-:Y:S02]  /*1a10*/  IMAD.WIDE.U32 R16, R27, 0x4, R12 ;  /* 0x000000041b107825 */ /* 0x001fe400078e000c */
[----:B------:R-:W5:Y:S04]  /*1a20*/  LDG.E R19, desc[UR6][R18.64] ;  /* 0x0000000612137981 */ /* 0x000f68000c1e1900 */
[----:B------:R-:W5:Y:S01]  /*1a30*/  LDG.E R16, desc[UR6][R16.64] ;  /* 0x0000000610107981 */ /* 0x000f62000c1e1900 */
[----:B------:R-:W-:Y:S01]  /*1a40*/  VIADD R5, R5, 0x800 ;  /* 0x0000080005057836 */ /* 0x000fe20000000000 */
[----:B--2---:R-:W-:-:S04]  /*1a50*/  IADD3 R7, PT, PT, R4, R2, R7 ;  /* 0x0000000204077210 */ /* 0x004fc80007ffe007 */
[----:B---3--:R-:W-:-:S04]  /*1a60*/  IADD3 R6, PT, PT, R10, R6, R7 ;  /* 0x000000060a067210 */ /* 0x008fc80007ffe007 */
[----:B----4-:R-:W-:-:S04]  /*1a70*/  IADD3 R6, PT, PT, R8, R15, R6 ;  /* 0x0000000f08067210 */ /* 0x010fc80007ffe006 */
[----:B-----5:R-:W-:-:S07]  /*1a80*/  IADD3 R7, PT, PT, R16, R19, R6 ;  /* 0x0000001310077210 */ /* 0x020fce0007ffe006 */
.L_x_232:
[----:B------:R-:W-:Y:S05]  /*1a90*/  BSYNC.RECONVERGENT B2 ;  /* 0x0000000000027941 */ /* 0x000fea0003800200 */
.L_x_231:
        /* <DEDUP_REMOVED lines=18> */
[----:B------:R-:W-:Y:S01]  /*1bc0*/  VIADD R5, R5, 0x400 ;  /* 0x0000040005057836 */ /* 0x000fe20000000000 */
[----:B--2---:R-:W-:-:S04]  /*1bd0*/  IADD3 R7, PT, PT, R8, R2, R7 ;  /* 0x0000000208077210 */ /* 0x004fc80007ffe007 */
[----:B---3--:R-:W-:-:S07]  /*1be0*/  IADD3 R7, PT, PT, R14, R10, R7 ;  /* 0x0000000a0e077210 */ /* 0x008fce0007ffe007 */
.L_x_234:
[----:B------:R-:W-:Y:S05]  /*1bf0*/  BSYNC.RECONVERGENT B2 ;  /* 0x0000000000027941 */ /* 0x000fea0003800200 */
.L_x_233:
[----:B------:R-:W-:Y:S05]  /*1c00*/  @!P1 BRA `(.L_x_226) ;  /* 0x0000000000249947 */ /* 0x000fea0003800000 */
[----:B------:R-:W-:Y:S02]  /*1c10*/  VIADD R5, R5, UR4 ;  /* 0x0000000405057c36 */ /* 0x000fe40008000000 */
[----:B------:R-:W-:-:S07]  /*1c20*/  IMAD.MOV R4, RZ, RZ, -R4 ;  /* 0x000000ffff047224 */ /* 0x000fce00078e0a04 */
.L_x_235:
[----:B------:R-:W-:-:S06]  /*1c30*/  IMAD.WIDE.U32 R2, R5, 0x4, R12 ;  /* 0x0000000405027825 */ /* 0x000fcc00078e000c */
[----:B------:R-:W2:Y:S01]  /*1c40*/  LDG.E R2, desc[UR6][R2.64] ;  /* 0x0000000602027981 */ /* 0x000ea2000c1e1900 */
[----:B------:R-:W-:Y:S02]  /*1c50*/  VIADD R4, R4, 0x1 ;  /* 0x0000000104047836 */ /* 0x000fe40000000000 */
[----:B------:R-:W-:-:S03]  /*1c60*/  VIADD R5, R5, 0x100 ;  /* 0x0000010005057836 */ /* 0x000fc60000000000 */
[----:B------:R-:W-:Y:S01]  /*1c70*/  ISETP.NE.AND P0, PT, R4, RZ, PT ;  /* 0x000000ff0400720c */ /* 0x000fe20003f05270 */
[----:B--2---:R-:W-:-:S12]  /*1c80*/  IMAD.IADD R7, R2, 0x1, R7 ;  /* 0x0000000102077824 */ /* 0x004fd800078e0207 */
[----:B------:R-:W-:Y:S05]  /*1c90*/  @P0 BRA `(.L_x_235) ;  /* 0xfffffffc00e40947 */ /* 0x000fea000383ffff */
.L_x_226:
[----:B------:R-:W-:Y:S05]  /*1ca0*/  BSYNC.RECONVERGENT B1 ;  /* 0x0000000000017941 */ /* 0x000fea0003800200 */
.L_x_224:
        /* <DEDUP_REMOVED lines=36> */
[----:B--2---:R-:W0:Y:S04]  /*1ef0*/  LDS.128 R4, [UR4+0x10] ;  /* 0x00001004ff047984 */ /* 0x004e280008000c00 */
[----:B------:R-:W1:Y:S01]  /*1f00*/  LDS.64 R2, [UR4+0x20] ;  /* 0x00002004ff027984 */ /* 0x000e620008000a00 */
[----:B0-----:R-:W-:-:S04]  /*1f10*/  IADD3 R0, PT, PT, R4, R0, R9 ;  /* 0x0000000004007210 */ /* 0x001fc80007ffe009 */
[----:B------:R-:W-:-:S04]  /*1f20*/  IADD3 R0, PT, PT, R6, R0, R5 ;  /* 0x0000000006007210 */ /* 0x000fc80007ffe005 */
[----:B-1----:R-:W-:-:S05]  /*1f30*/  IADD3 R0, PT, PT, R2, R0, R7 ;  /* 0x0000000002007210 */ /* 0x002fca0007ffe007 */
[----:B------:R-:W-:-:S07]  /*1f40*/  IMAD.IADD R9, R0, 0x1, R3 ;  /* 0x0000000100097824 */ /* 0x000fce00078e0203 */
.L_x_222:
[----:B------:R-:W-:Y:S05]  /*1f50*/  BSYNC.RECONVERGENT B0 ;  /* 0x0000000000007941 */ /* 0x000fea0003800200 */
.L_x_207:
[----:B------:R-:W-:Y:S05]  /*1f60*/  @P0 EXIT ;  /* 0x000000000000094d */ /* 0x000fea0003800000 */
[----:B-1----:R-:W1:Y:S01]  /*1f70*/  LDC.64 R2, c[0x0][0x388] ;  /* 0x0000e200ff027b82 */ /* 0x002e620000000a00 */
[----:B------:R-:W0:Y:S02]  /*1f80*/  LDCU UR4, c[0x0][0x398] ;  /* 0x00007300ff0477ac */ /* 0x000e240008000800 */
[----:B0-2---:R-:W-:-:S05]  /*1f90*/  VIADD R9, R9, UR4 ;  /* 0x0000000409097c36 */ /* 0x005fca0008000000 */
[----:B-1----:R-:W-:Y:S01]  /*1fa0*/  STG.E desc[UR6][R2.64], R9 ;  /* 0x0000000902007986 */ /* 0x002fe2000c101906 */
[----:B------:R-:W-:Y:S05]  /*1fb0*/  EXIT ;  /* 0x000000000000794d */ /* 0x000fea0003800000 */
.L_x_236:
        /* <DEDUP_REMOVED lines=12> */
.L_x_245:


//--------------------- .text._ZN3cub18CUB_300001_SM_10006detail11EmptyKernelIvEEvv --------------------------
	.section	.text._ZN3cub18CUB_300001_SM_10006detail11EmptyKernelIvEEvv,"ax",@progbits
	.align	128
        .global         _ZN3cub18CUB_300001_SM_10006detail11EmptyKernelIvEEvv
        .type           _ZN3cub18CUB_300001_SM_10006detail11EmptyKernelIvEEvv,@function
        .size           _ZN3cub18CUB_300001_SM_10006detail11EmptyKernelIvEEvv,(.L_x_246 - _ZN3cub18CUB_300001_SM_10006detail11EmptyKernelIvEEvv)
        .other          _ZN3cub18CUB_300001_SM_10006detail11EmptyKernelIvEEvv,@"STO_CUDA_ENTRY STV_DEFAULT"
_ZN3cub18CUB_300001_SM_10006detail11EmptyKernelIvEEvv:
.text._ZN3cub18CUB_300001_SM_10006detail11EmptyKernelIvEEvv:
[----:B------:R-:W-:Y:S01]  /*0000*/  LDC R1, c[0x0][0x37c] ;  /* 0x0000df00ff017b82 */ /* 0x000fe20000000800 */
[----:B------:R-:W-:Y:S05]  /*0010*/  EXIT ;  /* 0x000000000000794d */ /* 0x000fea0003800000 */
.L_x_237:
        /* <DEDUP_REMOVED lines=14> */
.L_x_246:


//--------------------- .text._Z10fillKernelPii   --------------------------
	.section	.text._Z10fillKernelPii,"ax",@progbits
	.align	128
        .global         _Z10fillKernelPii
        .type           _Z10fillKernelPii,@function
        .size           _Z10fillKernelPii,(.L_x_247 - _Z10fillKernelPii)
        .other          _Z10fillKernelPii,@"STO_CUDA_ENTRY STV_DEFAULT"
_Z10fillKernelPii:
.text._Z10fillKernelPii:
[----:B------:R-:W-:Y:S01]  /*0000*/  LDC R1, c[0x0][0x37c] ;  /* 0x0000df00ff017b82 */ /* 0x000fe20000000800 */
[----:B------:R-:W0:Y:S07]  /*0010*/  S2R R0, SR_TID.X ;  /* 0x0000000000007919 */ /* 0x000e2e0000002100 */
[----:B------:R-:W0:Y:S01]  /*0020*/  S2UR UR4, SR_CTAID.X ;  /* 0x00000000000479c3 */ /* 0x000e220000002500 */
[----:B------:R-:W1:Y:S07]  /*0030*/  LDCU UR5, c[0x0][0x388] ;  /* 0x00007100ff0577ac */ /* 0x000e6e0008000800 */
[----:B------:R-:W0:Y:S02]  /*0040*/  LDC R5, c[0x0][0x360] ;  /* 0x0000d800ff057b82 */ /* 0x000e240000000800 */
[----:B0-----:R-:W-:-:S05]  /*0050*/  IMAD R5, R5, UR4, R0 ;  /* 0x0000000405057c24 */ /* 0x001fca000f8e0200 */
[----:B-1----:R-:W-:-:S13]  /*0060*/  ISETP.GE.AND P0, PT, R5, UR5, PT ;  /* 0x0000000505007c0c */ /* 0x002fda000bf06270 */
[----:B------:R-:W-:Y:S05]  /*0070*/  @P0 EXIT ;  /* 0x000000000000094d */ /* 0x000fea0003800000 */
[----:B------:R-:W0:Y:S01]  /*0080*/  LDC.64 R2, c[0x0][0x380] ;  /* 0x0000e000ff027b82 */ /* 0x000e220000000a00 */
[----:B------:R-:W1:Y:S01]  /*0090*/  LDCU.64 UR4, c[0x0][0x358] ;  /* 0x00006b00ff0477ac */ /* 0x000e620008000a00 */
[----:B0-----:R-:W-:-:S05]  /*00a0*/  IMAD.WIDE R2, R5, 0x4, R2 ;  /* 0x0000000405027825 */ /* 0x001fca00078e0202 */
[----:B-1----:R-:W-:Y:S01]  /*00b0*/  STG.E desc[UR4][R2.64], R5 ;  /* 0x0000000502007986 */ /* 0x002fe2000c101904 */
[----:B------:R-:W-:Y:S05]  /*00c0*/  EXIT ;  /* 0x000000000000794d */ /* 0x000fea0003800000 */
.L_x_238:
        /* <DEDUP_REMOVED lines=11> */
.L_x_247:


//--------------------- .nv.shared.reserved.0     --------------------------
	.section	.nv.shared.reserved.0,"aw",@nobits
	.weak		__nv_reservedSMEM_offset_0_alias
	.size		__nv_reservedSMEM_offset_0_alias, 0, 64
	.other		__nv_reservedSMEM_offset_0_alias,@"STO_CUDA_RESERVED_SHARED STV_DEFAULT"
__nv_reservedSMEM_offset_0_alias:
	.zero		0
	.zero		64


//--------------------- .nv.global                --------------------------
	.section	.nv.global,"aw",@nobits
.nv.global:
	.type		_ZN34_INTERNAL_da7f4ca8_4_k_cu_6ce8ca366thrust24THRUST_300001_SM_1000_NS3seqE,@object
	.size		_ZN34_INTERNAL_da7f4ca8_4_k_cu_6ce8ca366thrust24THRUST_300001_SM_1000_NS3seqE,(_ZN34_INTERNAL_da7f4ca8_4_k_cu_6ce8ca364cuda3std3__48in_placeE - _ZN34_INTERNAL_da7f4ca8_4_k_cu_6ce8ca366thrust24THRUST_300001_SM_1000_NS3seqE)
_ZN34_INTERNAL_da7f4ca8_4_k_cu_6ce8ca366thrust24THRUST_300001_SM_1000_NS3seqE:
	.zero		1
	.type		_ZN34_INTERNAL_da7f4ca8_4_k_cu_6ce8ca364cuda3std3__48in_placeE,@object
	.size		_ZN34_INTERNAL_da7f4ca8_4_k_cu_6ce8ca364cuda3std3__48in_placeE,(_ZN34_INTERNAL_da7f4ca8_4_k_cu_6ce8ca364cuda3std6ranges3__45__cpo4sizeE - _ZN34_INTERNAL_da7f4ca8_4_k_cu_6ce8ca364cuda3std3__48in_placeE)
_ZN34_INTERNAL_da7f4ca8_4_k_cu_6ce8ca364cuda3std3__48in_placeE:
	.zero		1
	.type		_ZN34_INTERNAL_da7f4ca8_4_k_cu_6ce8ca364cuda3std6ranges3__45__cpo4sizeE,@object
	.size		_ZN34_INTERNAL_da7f4ca8_4_k_cu_6ce8ca364cuda3std6ranges3__45__cpo4sizeE,(_ZN34_INTERNAL_da7f4ca8_4_k_cu_6ce8ca366thrust24THRUST_300001_SM_1000_NS12placeholders2_3E - _ZN34_INTERNAL_da7f4ca8_4_k_cu_6ce8ca364cuda3std6ranges3__45__cpo4sizeE)
_ZN34_INTERNAL_da7f4ca8_4_k_cu_6ce8ca364cuda3std6ranges3__45__cpo4sizeE:
	.zero		1
	.type		_ZN34_INTERNAL_da7f4ca8_4_k_cu_6ce8ca366thrust24THRUST_300001_SM_1000_NS12placeholders2_3E,@object
	.size		_ZN34_INTERNAL_da7f4ca8_4_k_cu_6ce8ca366thrust24THRUST_300001_SM_1000_NS12placeholders2_3E,(_ZN34_INTERNAL_da7f4ca8_4_k_cu_6ce8ca364cuda3std3__45__cpo6cbeginE - _ZN34_INTERNAL_da7f4ca8_4_k_cu_6ce8ca366thrust24THRUST_300001_SM_1000_NS12placeholders2_3E)
_ZN34_INTERNAL_da7f4ca8_4_k_cu_6ce8ca366thrust24THRUST_300001_SM_1000_NS12placeholders2_3E:
	.zero		1
	.type		_ZN34_INTERNAL_da7f4ca8_4_k_cu_6ce8ca364cuda3std3__45__cpo6cbeginE,@object
	.size		_ZN34_INTERNAL_da7f4ca8_4_k_cu_6ce8ca364cuda3std3__45__cpo6cbeginE,(_ZN34_INTERNAL_da7f4ca8_4_k_cu_6ce8ca364cuda3std6ranges3__45__cpo6cbeginE - _ZN34_INTERNAL_da7f4ca8_4_k_cu_6ce8ca364cuda3std3__45__cpo6cbeginE)
_ZN34_INTERNAL_da7f4ca8_4_k_cu_6ce8ca364cuda3std3__45__cpo6cbeginE:
	.zero		1
	.type		_ZN34_INTERNAL_da7f4ca8_4_k_cu_6ce8ca364cuda3std6ranges3__45__cpo6cbeginE,@object
	.size		_ZN34_INTERNAL_da7f4ca8_4_k_cu_6ce8ca364cuda3std6ranges3__45__cpo6cbeginE,(_ZN34_INTERNAL_da7f4ca8_4_k_cu_6ce8ca366thrust24THRUST_300001_SM_1000_NS12placeholders2_7E - _ZN34_INTERNAL_da7f4ca8_4_k_cu_6ce8ca364cuda3std6ranges3__45__cpo6cbeginE)
_ZN34_INTERNAL_da7f4ca8_4_k_cu_6ce8ca364cuda3std6ranges3__45__cpo6cbeginE:
	.zero		1
	.type		_ZN34_INTERNAL_da7f4ca8_4_k_cu_6ce8ca366thrust24THRUST_300001_SM_1000_NS12placeholders2_7E,@object
	.size		_ZN34_INTERNAL_da7f4ca8_4_k_cu_6ce8ca366thrust24THRUST_300001_SM_1000_NS12placeholders2_7E,(_ZN34_INTERNAL_da7f4ca8_4_k_cu_6ce8ca364cuda3std3__45__cpo7crbeginE - _ZN34_INTERNAL_da7f4ca8_4_k_cu_6ce8ca366thrust24THRUST_300001_SM_1000_NS12placeholders2_7E)
_ZN34_INTERNAL_da7f4ca8_4_k_cu_6ce8ca366thrust24THRUST_300001_SM_1000_NS12placeholders2_7E:
	.zero		1
	.type		_ZN34_INTERNAL_da7f4ca8_4_k_cu_6ce8ca364cuda3std3__45__cpo7crbeginE,@object
	.size		_ZN34_INTERNAL_da7f4ca8_4_k_cu_6ce8ca364cuda3std3__45__cpo7crbeginE,(_ZN34_INTERNAL_da7f4ca8_4_k_cu_6ce8ca364cuda3std6ranges3__45__cpo4nextE - _ZN34_INTERNAL_da7f4ca8_4_k_cu_6ce8ca364cuda3std3__45__cpo7crbeginE)
_ZN34_INTERNAL_da7f4ca8_4_k_cu_6ce8ca364cuda3std3__45__cpo7crbeginE:
	.zero		1
	.type		_ZN34_INTERNAL_da7f4ca8_4_k_cu_6ce8ca364cuda3std6ranges3__45__cpo4nextE,@object
	.size		_ZN34_INTERNAL_da7f4ca8_4_k_cu_6ce8ca364cuda3std6ranges3__45__cpo4nextE,(_ZN34_INTERNAL_da7f4ca8_4_k_cu_6ce8ca364cuda3std6ranges3__45__cpo4swapE - _ZN34_INTERNAL_da7f4ca8_4_k_cu_6ce8ca364cuda3std6ranges3__45__cpo4nextE)
_ZN34_INTERNAL_da7f4ca8_4_k_cu_6ce8ca364cuda3std6ranges3__45__cpo4nextE:
	.zero		1
	.type		_ZN34_INTERNAL_da7f4ca8_4_k_cu_6ce8ca364cuda3std6ranges3__45__cpo4swapE,@object
	.size		_ZN34_INTERNAL_da7f4ca8_4_k_cu_6ce8ca364cuda3std6ranges3__45__cpo4swapE,(_ZN34_INTERNAL_da7f4ca8_4_k_cu_6ce8ca366thrust24THRUST_300001_SM_1000_NS8cuda_cub10par_nosyncE - _ZN34_INTERNAL_da7f4ca8_4_k_cu_6ce8ca364cuda3std6ranges3__45__cpo4swapE)
_ZN34_INTERNAL_da7f4ca8_4_k_cu_6ce8ca364cuda3std6ranges3__45__cpo4swapE:
	.zero		1
	.type		_ZN34_INTERNAL_da7f4ca8_4_k_cu_6ce8ca366thrust24THRUST_300001_SM_1000_NS8cuda_cub10par_nosyncE,@object
	.size		_ZN34_INTERNAL_da7f4ca8_4_k_cu_6ce8ca366thrust24THRUST_300001_SM_1000_NS8cuda_cub10par_nosyncE,(_ZN34_INTERNAL_da7f4ca8_4_k_cu_6ce8ca366thrust24THRUST_300001_SM_1000_NS12placeholders2_9E - _ZN34_INTERNAL_da7f4ca8_4_k_cu_6ce8ca366thrust24THRUST_300001_SM_1000_NS8cuda_cub10par_nosyncE)
_ZN34_INTERNAL_da7f4ca8_4_k_cu_6ce8ca366thrust24THRUST_300001_SM_1000_NS8cuda_cub10par_nosyncE:
	.zero		1
	.type		_ZN34_INTERNAL_da7f4ca8_4_k_cu_6ce8ca366thrust24THRUST_300001_SM_1000_NS12placeholders2_9E,@object
	.size		_ZN34_INTERNAL_da7f4ca8_4_k_cu_6ce8ca366thrust24THRUST_300001_SM_1000_NS12placeholders2_9E,(_ZN34_INTERNAL_da7f4ca8_4_k_cu_6ce8ca364cuda3std3__436_GLOBAL__N__da7f4ca8_4_k_cu_6ce8ca366ignoreE - _ZN34_INTERNAL_da7f4ca8_4_k_cu_6ce8ca366thrust24THRUST_300001_SM_1000_NS12placeholders2_9E)
_ZN34_INTERNAL_da7f4ca8_4_k_cu_6ce8ca366thrust24THRUST_300001_SM_1000_NS12placeholders2_9E:
	.zero		1
	.type		_ZN34_INTERNAL_da7f4ca8_4_k_cu_6ce8ca364cuda3std3__436_GLOBAL__N__da7f4ca8_4_k_cu_6ce8ca366ignoreE,@object
	.size		_ZN34_INTERNAL_da7f4ca8_4_k_cu_6ce8ca364cuda3std3__436_GLOBAL__N__da7f4ca8_4_k_cu_6ce8ca366ignoreE,(_ZN34_INTERNAL_da7f4ca8_4_k_cu_6ce8ca364cuda3std6ranges3__45__cpo4dataE - _ZN34_INTERNAL_da7f4ca8_4_k_cu_6ce8ca364cuda3std3__436_GLOBAL__N__da7f4ca8_4_k_cu_6ce8ca366ignoreE)
_ZN34_INTERNAL_da7f4ca8_4_k_cu_6ce8ca364cuda3std3__436_GLOBAL__N__da7f4ca8_4_k_cu_6ce8ca366ignoreE:
	.zero		1
	.type		_ZN34_INTERNAL_da7f4ca8_4_k_cu_6ce8ca364cuda3std6ranges3__45__cpo4dataE,@object
	.size		_ZN34_INTERNAL_da7f4ca8_4_k_cu_6ce8ca364cuda3std6ranges3__45__cpo4dataE,(_ZN34_INTERNAL_da7f4ca8_4_k_cu_6ce8ca366thrust24THRUST_300001_SM_1000_NS12placeholders2_1E - _ZN34_INTERNAL_da7f4ca8_4_k_cu_6ce8ca364cuda3std6ranges3__45__cpo4dataE)
_ZN34_INTERNAL_da7f4ca8_4_k_cu_6ce8ca364cuda3std6ranges3__45__cpo4dataE:
	.zero		1
	.type		_ZN34_INTERNAL_da7f4ca8_4_k_cu_6ce8ca366thrust24THRUST_300001_SM_1000_NS12placeholders2_1E,@object
	.size		_ZN34_INTERNAL_da7f4ca8_4_k_cu_6ce8ca366thrust24THRUST_300001_SM_1000_NS12placeholders2_1E,(_ZN34_INTERNAL_da7f4ca8_4_k_cu_6ce8ca364cuda3std3__45__cpo5beginE - _ZN34_INTERNAL_da7f4ca8_4_k_cu_6ce8ca366thrust24THRUST_300001_SM_1000_NS12placeholders2_1E)
_ZN34_INTERNAL_da7f4ca8_4_k_cu_6ce8ca366thrust24THRUST_300001_SM_1000_NS12placeholders2_1E:
	.zero		1
	.type		_ZN34_INTERNAL_da7f4ca8_4_k_cu_6ce8ca364cuda3std3__45__cpo5beginE,@object
	.size		_ZN34_INTERNAL_da7f4ca8_4_k_cu_6ce8ca364cuda3std3__45__cpo5beginE,(_ZN34_INTERNAL_da7f4ca8_4_k_cu_6ce8ca364cuda3std6ranges3__45__cpo5beginE - _ZN34_INTERNAL_da7f4ca8_4_k_cu_6ce8ca364cuda3std3__45__cpo5beginE)
_ZN34_INTERNAL_da7f4ca8_4_k_cu_6ce8ca364cuda3std3__45__cpo5beginE:
	.zero		1
	.type		_ZN34_INTERNAL_da7f4ca8_4_k_cu_6ce8ca364cuda3std6ranges3__45__cpo5beginE,@object
	.size		_ZN34_INTERNAL_da7f4ca8_4_k_cu_6ce8ca364cuda3std6ranges3__45__cpo5beginE,(_ZN34_INTERNAL_da7f4ca8_4_k_cu_6ce8ca366thrust24THRUST_300001_SM_1000_NS12placeholders2_5E - _ZN34_INTERNAL_da7f4ca8_4_k_cu_6ce8ca364cuda3std6ranges3__45__cpo5beginE)
_ZN34_INTERNAL_da7f4ca8_4_k_cu_6ce8ca364cuda3std6ranges3__45__cpo5beginE:
	.zero		1
	.type		_ZN34_INTERNAL_da7f4ca8_4_k_cu_6ce8ca366thrust24THRUST_300001_SM_1000_NS12placeholders2_5E,@object
	.size		_ZN34_INTERNAL_da7f4ca8_4_k_cu_6ce8ca366thrust24THRUST_300001_SM_1000_NS12placeholders2_5E,(_ZN34_INTERNAL_da7f4ca8_4_k_cu_6ce8ca364cuda3std3__45__cpo6rbeginE - _ZN34_INTERNAL_da7f4ca8_4_k_cu_6ce8ca366thrust24THRUST_300001_SM_1000_NS12placeholders2_5E)
_ZN34_INTERNAL_da7f4ca8_4_k_cu_6ce8ca366thrust24THRUST_300001_SM_1000_NS12placeholders2_5E:
	.zero		1
	.type		_ZN34_INTERNAL_da7f4ca8_4_k_cu_6ce8ca364cuda3std3__45__cpo6rbeginE,@object
	.size		_ZN34_INTERNAL_da7f4ca8_4_k_cu_6ce8ca364cuda3std3__45__cpo6rbeginE,(_ZN34_INTERNAL_da7f4ca8_4_k_cu_6ce8ca364cuda3std6ranges3__45__cpo7advanceE - _ZN34_INTERNAL_da7f4ca8_4_k_cu_6ce8ca364cuda3std3__45__cpo6rbeginE)
_ZN34_INTERNAL_da7f4ca8_4_k_cu_6ce8ca364cuda3std3__45__cpo6rbeginE:
	.zero		1
	.type		_ZN34_INTERNAL_da7f4ca8_4_k_cu_6ce8ca364cuda3std6ranges3__45__cpo7advanceE,@object
	.size		_ZN34_INTERNAL_da7f4ca8_4_k_cu_6ce8ca364cuda3std6ranges3__45__cpo7advanceE,(_ZN34_INTERNAL_da7f4ca8_4_k_cu_6ce8ca364cuda3std3__47nulloptE - _ZN34_INTERNAL_da7f4ca8_4_k_cu_6ce8ca364cuda3std6ranges3__45__cpo7advanceE)
_ZN34_INTERNAL_da7f4ca8_4_k_cu_6ce8ca364cuda3std6ranges3__45__cpo7advanceE:
	.zero		1
	.type		_ZN34_INTERNAL_da7f4ca8_4_k_cu_6ce8ca364cuda3std3__47nulloptE,@object
	.size		_ZN34_INTERNAL_da7f4ca8_4_k_cu_6ce8ca364cuda3std3__47nulloptE,(_ZN34_INTERNAL_da7f4ca8_4_k_cu_6ce8ca364cuda3std6ranges3__45__cpo8distanceE - _ZN34_INTERNAL_da7f4ca8_4_k_cu_6ce8ca364cuda3std3__47nulloptE)
_ZN34_INTERNAL_da7f4ca8_4_k_cu_6ce8ca364cuda3std3__47nulloptE:
	.zero		1
	.type		_ZN34_INTERNAL_da7f4ca8_4_k_cu_6ce8ca364cuda3std6ranges3__45__cpo8distanceE,@object
	.size		_ZN34_INTERNAL_da7f4ca8_4_k_cu_6ce8ca364cuda3std6ranges3__45__cpo8distanceE,(_ZN34_INTERNAL_da7f4ca8_4_k_cu_6ce8ca366thrust24THRUST_300001_SM_1000_NS12placeholders3_10E - _ZN34_INTERNAL_da7f4ca8_4_k_cu_6ce8ca364cuda3std6ranges3__45__cpo8distanceE)
_ZN34_INTERNAL_da7f4ca8_4_k_cu_6ce8ca364cuda3std6ranges3__45__cpo8distanceE:
	.zero		1
	.type		_ZN34_INTERNAL_da7f4ca8_4_k_cu_6ce8ca366thrust24THRUST_300001_SM_1000_NS12placeholders3_10E,@object
	.size		_ZN34_INTERNAL_da7f4ca8_4_k_cu_6ce8ca366thrust24THRUST_300001_SM_1000_NS12placeholders3_10E,(_ZN34_INTERNAL_da7f4ca8_4_k_cu_6ce8ca364cuda3std3__419piecewise_constructE - _ZN34_INTERNAL_da7f4ca8_4_k_cu_6ce8ca366thrust24THRUST_300001_SM_1000_NS12placeholders3_10E)
_ZN34_INTERNAL_da7f4ca8_4_k_cu_6ce8ca366thrust24THRUST_300001_SM_1000_NS12placeholders3_10E:
	.zero		1
	.type		_ZN34_INTERNAL_da7f4ca8_4_k_cu_6ce8ca364cuda3std3__419piecewise_constructE,@object
	.size		_ZN34_INTERNAL_da7f4ca8_4_k_cu_6ce8ca364cuda3std3__419piecewise_constructE,(_ZN34_INTERNAL_da7f4ca8_4_k_cu_6ce8ca364cuda3std6ranges3__45__cpo5cdataE - _ZN34_INTERNAL_da7f4ca8_4_k_cu_6ce8ca364cuda3std3__419piecewise_constructE)
_ZN34_INTERNAL_da7f4ca8_4_k_cu_6ce8ca364cuda3std3__419piecewise_constructE:
	.zero		1
	.type		_ZN34_INTERNAL_da7f4ca8_4_k_cu_6ce8ca364cuda3std6ranges3__45__cpo5cdataE,@object
	.size		_ZN34_INTERNAL_da7f4ca8_4_k_cu_6ce8ca364cuda3std6ranges3__45__cpo5cdataE,(_ZN34_INTERNAL_da7f4ca8_4_k_cu_6ce8ca366thrust24THRUST_300001_SM_1000_NS12placeholders2_2E - _ZN34_INTERNAL_da7f4ca8_4_k_cu_6ce8ca364cuda3std6ranges3__45__cpo5cdataE)
_ZN34_INTERNAL_da7f4ca8_4_k_cu_6ce8ca364cuda3std6ranges3__45__cpo5cdataE:
	.zero		1
	.type		_ZN34_INTERNAL_da7f4ca8_4_k_cu_6ce8ca366thrust24THRUST_300001_SM_1000_NS12placeholders2_2E,@object
	.size		_ZN34_INTERNAL_da7f4ca8_4_k_cu_6ce8ca366thrust24THRUST_300001_SM_1000_NS12placeholders2_2E,(_ZN34_INTERNAL_da7f4ca8_4_k_cu_6ce8ca364cuda3std3__45__cpo3endE - _ZN34_INTERNAL_da7f4ca8_4_k_cu_6ce8ca366thrust24THRUST_300001_SM_1000_NS12placeholders2_2E)
_ZN34_INTERNAL_da7f4ca8_4_k_cu_6ce8ca366thrust24THRUST_300001_SM_1000_NS12placeholders2_2E:
	.zero		1
	.type		_ZN34_INTERNAL_da7f4ca8_4_k_cu_6ce8ca364cuda3std3__45__cpo3endE,@object
	.size		_ZN34_INTERNAL_da7f4ca8_4_k_cu_6ce8ca364cuda3std3__45__cpo3endE,(_ZN34_INTERNAL_da7f4ca8_4_k_cu_6ce8ca364cuda3std6ranges3__45__cpo3endE - _ZN34_INTERNAL_da7f4ca8_4_k_cu_6ce8ca364cuda3std3__45__cpo3endE)
_ZN34_INTERNAL_da7f4ca8_4_k_cu_6ce8ca364cuda3std3__45__cpo3endE:
	.zero		1
	.type		_ZN34_INTERNAL_da7f4ca8_4_k_cu_6ce8ca364cuda3std6ranges3__45__cpo3endE,@object
	.size		_ZN34_INTERNAL_da7f4ca8_4_k_cu_6ce8ca364cuda3std6ranges3__45__cpo3endE,(_ZN34_INTERNAL_da7f4ca8_4_k_cu_6ce8ca366thrust24THRUST_300001_SM_1000_NS12placeholders2_6E - _ZN34_INTERNAL_da7f4ca8_4_k_cu_6ce8ca364cuda3std6ranges3__45__cpo3endE)
_ZN34_INTERNAL_da7f4ca8_4_k_cu_6ce8ca364cuda3std6ranges3__45__cpo3endE:
	.zero		1
	.type		_ZN34_INTERNAL_da7f4ca8_4_k_cu_6ce8ca366thrust24THRUST_300001_SM_1000_NS12placeholders2_6E,@object
	.size		_ZN34_INTERNAL_da7f4ca8_4_k_cu_6ce8ca366thrust24THRUST_300001_SM_1000_NS12placeholders2_6E,(_ZN34_INTERNAL_da7f4ca8_4_k_cu_6ce8ca364cuda3std3__45__cpo4rendE - _ZN34_INTERNAL_da7f4ca8_4_k_cu_6ce8ca366thrust24THRUST_300001_SM_1000_NS12placeholders2_6E)
_ZN34_INTERNAL_da7f4ca8_4_k_cu_6ce8ca366thrust24THRUST_300001_SM_1000_NS12placeholders2_6E:
	.zero		1
	.type		_ZN34_INTERNAL_da7f4ca8_4_k_cu_6ce8ca364cuda3std3__45__cpo4rendE,@object
	.size		_ZN34_INTERNAL_da7f4ca8_4_k_cu_6ce8ca364cuda3std3__45__cpo4rendE,(_ZN34_INTERNAL_da7f4ca8_4_k_cu_6ce8ca364cuda3std6ranges3__45__cpo9iter_swapE - _ZN34_INTERNAL_da7f4ca8_4_k_cu_6ce8ca364cuda3std3__45__cpo4rendE)
_ZN34_INTERNAL_da7f4ca8_4_k_cu_6ce8ca364cuda3std3__45__cpo4rendE:
	.zero		1
	.type		_ZN34_INTERNAL_da7f4ca8_4_k_cu_6ce8ca364cuda3std6ranges3__45__cpo9iter_swapE,@object
	.size		_ZN34_INTERNAL_da7f4ca8_4_k_cu_6ce8ca364cuda3std6ranges3__45__cpo9iter_swapE,(_ZN34_INTERNAL_da7f4ca8_4_k_cu_6ce8ca364cuda3std3__48unexpectE - _ZN34_INTERNAL_da7f4ca8_4_k_cu_6ce8ca364cuda3std6ranges3__45__cpo9iter_swapE)
_ZN34_INTERNAL_da7f4ca8_4_k_cu_6ce8ca364cuda3std6ranges3__45__cpo9iter_swapE:
	.zero		1
	.type		_ZN34_INTERNAL_da7f4ca8_4_k_cu_6ce8ca364cuda3std3__48unexpectE,@object
	.size		_ZN34_INTERNAL_da7f4ca8_4_k_cu_6ce8ca364cuda3std3__48unexpectE,(_ZN34_INTERNAL_da7f4ca8_4_k_cu_6ce8ca366thrust24THRUST_300001_SM_1000_NS8cuda_cub3parE - _ZN34_INTERNAL_da7f4ca8_4_k_cu_6ce8ca364cuda3std3__48unexpectE)
_ZN34_INTERNAL_da7f4ca8_4_k_cu_6ce8ca364cuda3std3__48unexpectE:
	.zero		1
	.type		_ZN34_INTERNAL_da7f4ca8_4_k_cu_6ce8ca366thrust24THRUST_300001_SM_1000_NS8cuda_cub3parE,@object
	.size		_ZN34_INTERNAL_da7f4ca8_4_k_cu_6ce8ca366thrust24THRUST_300001_SM_1000_NS8cuda_cub3parE,(_ZN34_INTERNAL_da7f4ca8_4_k_cu_6ce8ca366thrust24THRUST_300001_SM_1000_NS12placeholders2_4E - _ZN34_INTERNAL_da7f4ca8_4_k_cu_6ce8ca366thrust24THRUST_300001_SM_1000_NS8cuda_cub3parE)
_ZN34_INTERNAL_da7f4ca8_4_k_cu_6ce8ca366thrust24THRUST_300001_SM_1000_NS8cuda_cub3parE:
	.zero		1
	.type		_ZN34_INTERNAL_da7f4ca8_4_k_cu_6ce8ca366thrust24THRUST_300001_SM_1000_NS12placeholders2_4E,@object
	.size		_ZN34_INTERNAL_da7f4ca8_4_k_cu_6ce8ca366thrust24THRUST_300001_SM_1000_NS12placeholders2_4E,(_ZN34_INTERNAL_da7f4ca8_4_k_cu_6ce8ca364cuda3std3__45__cpo4cendE - _ZN34_INTERNAL_da7f4ca8_4_k_cu_6ce8ca366thrust24THRUST_300001_SM_1000_NS12placeholders2_4E)
_ZN34_INTERNAL_da7f4ca8_4_k_cu_6ce8ca366thrust24THRUST_300001_SM_1000_NS12placeholders2_4E:
	.zero		1
	.type		_ZN34_INTERNAL_da7f4ca8_4_k_cu_6ce8ca364cuda3std3__45__cpo4cendE,@object
	.size		_ZN34_INTERNAL_da7f4ca8_4_k_cu_6ce8ca364cuda3std3__45__cpo4cendE,(_ZN34_INTERNAL_da7f4ca8_4_k_cu_6ce8ca364cuda3std6ranges3__45__cpo4cendE - _ZN34_INTERNAL_da7f4ca8_4_k_cu_6ce8ca364cuda3std3__45__cpo4cendE)
_ZN34_INTERNAL_da7f4ca8_4_k_cu_6ce8ca364cuda3std3__45__cpo4cendE:
	.zero		1
	.type		_ZN34_INTERNAL_da7f4ca8_4_k_cu_6ce8ca364cuda3std6ranges3__45__cpo4cendE,@object
	.size		_ZN34_INTERNAL_da7f4ca8_4_k_cu_6ce8ca364cuda3std6ranges3__45__cpo4cendE,(_ZN34_INTERNAL_da7f4ca8_4_k_cu_6ce8ca364cuda3std3__420unreachable_sentinelE - _ZN34_INTERNAL_da7f4ca8_4_k_cu_6ce8ca364cuda3std6ranges3__45__cpo4cendE)
_ZN34_INTERNAL_da7f4ca8_4_k_cu_6ce8ca364cuda3std6ranges3__45__cpo4cendE:
	.zero		1
	.type		_ZN34_INTERNAL_da7f4ca8_4_k_cu_6ce8ca364cuda3std3__420unreachable_sentinelE,@object
	.size		_ZN34_INTERNAL_da7f4ca8_4_k_cu_6ce8ca364cuda3std3__420unreachable_sentinelE,(_ZN34_INTERNAL_da7f4ca8_4_k_cu_6ce8ca364cuda3std6ranges3__45__cpo5ssizeE - _ZN34_INTERNAL_da7f4ca8_4_k_cu_6ce8ca364cuda3std3__420unreachable_sentinelE)
_ZN34_INTERNAL_da7f4ca8_4_k_cu_6ce8ca364cuda3std3__420unreachable_sentinelE:
	.zero		1
	.type		_ZN34_INTERNAL_da7f4ca8_4_k_cu_6ce8ca364cuda3std6ranges3__45__cpo5ssizeE,@object
	.size		_ZN34_INTERNAL_da7f4ca8_4_k_cu_6ce8ca364cuda3std6ranges3__45__cpo5ssizeE,(_ZN34_INTERNAL_da7f4ca8_4_k_cu_6ce8ca366thrust24THRUST_300001_SM_1000_NS12placeholders2_8E - _ZN34_INTERNAL_da7f4ca8_4_k_cu_6ce8ca364cuda3std6ranges3__45__cpo5ssizeE)
_ZN34_INTERNAL_da7f4ca8_4_k_cu_6ce8ca364cuda3std6ranges3__45__cpo5ssizeE:
	.zero		1
	.type		_ZN34_INTERNAL_da7f4ca8_4_k_cu_6ce8ca366thrust24THRUST_300001_SM_1000_NS12placeholders2_8E,@object
	.size		_ZN34_INTERNAL_da7f4ca8_4_k_cu_6ce8ca366thrust24THRUST_300001_SM_1000_NS12placeholders2_8E,(_ZN34_INTERNAL_da7f4ca8_4_k_cu_6ce8ca364cuda3std3__45__cpo5crendE - _ZN34_INTERNAL_da7f4ca8_4_k_cu_6ce8ca366thrust24THRUST_300001_SM_1000_NS12placeholders2_8E)
_ZN34_INTERNAL_da7f4ca8_4_k_cu_6ce8ca366thrust24THRUST_300001_SM_1000_NS12placeholders2_8E:
	.zero		1
	.type		_ZN34_INTERNAL_da7f4ca8_4_k_cu_6ce8ca364cuda3std3__45__cpo5crendE,@object
	.size		_ZN34_INTERNAL_da7f4ca8_4_k_cu_6ce8ca364cuda3std3__45__cpo5crendE,(_ZN34_INTERNAL_da7f4ca8_4_k_cu_6ce8ca364cuda3std6ranges3__45__cpo4prevE - _ZN34_INTERNAL_da7f4ca8_4_k_cu_6ce8ca364cuda3std3__45__cpo5crendE)
_ZN34_INTERNAL_da7f4ca8_4_k_cu_6ce8ca364cuda3std3__45__cpo5crendE:
	.zero		1
	.type		_ZN34_INTERNAL_da7f4ca8_4_k_cu_6ce8ca364cuda3std6ranges3__45__cpo4prevE,@object
	.size		_ZN34_INTERNAL_da7f4ca8_4_k_cu_6ce8ca364cuda3std6ranges3__45__cpo4prevE,(_ZN34_INTERNAL_da7f4ca8_4_k_cu_6ce8ca364cuda3std6ranges3__45__cpo9iter_moveE - _ZN34_INTERNAL_da7f4ca8_4_k_cu_6ce8ca364cuda3std6ranges3__45__cpo4prevE)
_ZN34_INTERNAL_da7f4ca8_4_k_cu_6ce8ca364cuda3std6ranges3__45__cpo4prevE:
	.zero		1
	.type		_ZN34_INTERNAL_da7f4ca8_4_k_cu_6ce8ca364cuda3std6ranges3__45__cpo9iter_moveE,@object
	.size		_ZN34_INTERNAL_da7f4ca8_4_k_cu_6ce8ca364cuda3std6ranges3__45__cpo9iter_moveE,(_ZN34_INTERNAL_da7f4ca8_4_k_cu_6ce8ca366thrust24THRUST_300001_SM_1000_NS6system6detail10sequential3seqE - _ZN34_INTERNAL_da7f4ca8_4_k_cu_6ce8ca364cuda3std6ranges3__45__cpo9iter_moveE)
_ZN34_INTERNAL_da7f4ca8_4_k_cu_6ce8ca364cuda3std6ranges3__45__cpo9iter_moveE:
	.zero		1
	.type		_ZN34_INTERNAL_da7f4ca8_4_k_cu_6ce8ca366thrust24THRUST_300001_SM_1000_NS6system6detail10sequential3seqE,@object
	.size		_ZN34_INTERNAL_da7f4ca8_4_k_cu_6ce8ca366thrust24THRUST_300001_SM_1000_NS6system6detail10sequential3seqE,(.L_31 - _ZN34_INTERNAL_da7f4ca8_4_k_cu_6ce8ca366thrust24THRUST_300001_SM_1000_NS6system6detail10sequential3seqE)
_ZN34_INTERNAL_da7f4ca8_4_k_cu_6ce8ca366thrust24THRUST_300001_SM_1000_NS6system6detail10sequential3seqE:
	.zero		1
.L_31:


//--------------------- .nv.shared._ZN3cub18CUB_300001_SM_10006detail6reduce28DeviceReduceSingleTileKernelINS2_10policy_hubIiyN4cuda3std3__44plusIiEEE10Policy1000EPiSC_iS9_iiNS7_10__identityEEEvT0_T1_T2_T3_T4_T6_ --------------------------
	.section	.nv.shared._ZN3cub18CUB_300001_SM_10006detail6reduce28DeviceReduceSingleTileKernelINS2_10policy_hubIiyN4cuda3std3__44plusIiEEE10Policy1000EPiSC_iS9_iiNS7_10__identityEEEvT0_T1_T2_T3_T4_T6_,"aw",@nobits
	.sectionflags	@""
	.align	4
.nv.shared._ZN3cub18CUB_300001_SM_10006detail6reduce28DeviceReduceSingleTileKernelINS2_10policy_hubIiyN4cuda3std3__44plusIiEEE10Policy1000EPiSC_iS9_iiNS7_10__identityEEEvT0_T1_T2_T3_T4_T6_:
	.zero		1068


//--------------------- .nv.shared._ZN3cub18CUB_300001_SM_10006detail6reduce18DeviceReduceKernelINS2_10policy_hubIiyN4cuda3std3__44plusIiEEE10Policy1000EN6thrust24THRUST_300001_SM_1000_NS6detail15normal_iteratorINSD_10device_ptrIiEEEEyS9_iNS7_10__identityEEEvT0_PT3_T1_NS0_13GridEvenShareISN_EET2_T4_ --------------------------
	.section	.nv.shared._ZN3cub18CUB_300001_SM_10006detail6reduce18DeviceReduceKernelINS2_10policy_hubIiyN4cuda3std3__44plusIiEEE10Policy1000EN6thrust24THRUST_300001_SM_1000_NS6detail15normal_iteratorINSD_10device_ptrIiEEEEyS9_iNS7_10__identityEEEvT0_PT3_T1_NS0_13GridEvenShareISN_EET2_T4_,"aw",@nobits
	.sectionflags	@""
	.align	4
.nv.shared._ZN3cub18CUB_300001_SM_10006detail6reduce18DeviceReduceKernelINS2_10policy_hubIiyN4cuda3std3__44plusIiEEE10Policy1000EN6thrust24THRUST_300001_SM_1000_NS6detail15normal_iteratorINSD_10device_ptrIiEEEEyS9_iNS7_10__identityEEEvT0_PT3_T1_NS0_13GridEvenShareISN_EET2_T4_:
	.zero		1068


//--------------------- .nv.shared._ZN3cub18CUB_300001_SM_10006detail6reduce28DeviceReduceSingleTileKernelINS2_10policy_hubIiyN4cuda3std3__44plusIiEEE10Policy1000EN6thrust24THRUST_300001_SM_1000_NS6detail15normal_iteratorINSD_10device_ptrIiEEEEPiyS9_iiNS7_10__identityEEEvT0_T1_T2_T3_T4_T6_ --------------------------
	.section	.nv.shared._ZN3cub18CUB_300001_SM_10006detail6reduce28DeviceReduceSingleTileKernelINS2_10policy_hubIiyN4cuda3std3__44plusIiEEE10Policy1000EN6thrust24THRUST_300001_SM_1000_NS6detail15normal_iteratorINSD_10device_ptrIiEEEEPiyS9_iiNS7_10__identityEEEvT0_T1_T2_T3_T4_T6_,"aw",@nobits
	.sectionflags	@""
	.align	4
.nv.shared._ZN3cub18CUB_300001_SM_10006detail6reduce28DeviceReduceSingleTileKernelINS2_10policy_hubIiyN4cuda3std3__44plusIiEEE10Policy1000EN6thrust24THRUST_300001_SM_1000_NS6detail15normal_iteratorINSD_10device_ptrIiEEEEPiyS9_iiNS7_10__identityEEEvT0_T1_T2_T3_T4_T6_:
	.zero		1068


//--------------------- .nv.shared._ZN3cub18CUB_300001_SM_10006detail6reduce28DeviceReduceSingleTileKernelINS2_10policy_hubIijN4cuda3std3__44plusIiEEE10Policy1000EPiSC_iS9_iiNS7_10__identityEEEvT0_T1_T2_T3_T4_T6_ --------------------------
	.section	.nv.shared._ZN3cub18CUB_300001_SM_10006detail6reduce28DeviceReduceSingleTileKernelINS2_10policy_hubIijN4cuda3std3__44plusIiEEE10Policy1000EPiSC_iS9_iiNS7_10__identityEEEvT0_T1_T2_T3_T4_T6_,"aw",@nobits
	.sectionflags	@""
	.align	4
.nv.shared._ZN3cub18CUB_300001_SM_10006detail6reduce28DeviceReduceSingleTileKernelINS2_10policy_hubIijN4cuda3std3__44plusIiEEE10Policy1000EPiSC_iS9_iiNS7_10__identityEEEvT0_T1_T2_T3_T4_T6_:
	.zero		1068


//--------------------- .nv.shared._ZN3cub18CUB_300001_SM_10006detail6reduce18DeviceReduceKernelINS2_10policy_hubIijN4cuda3std3__44plusIiEEE10Policy1000EN6thrust24THRUST_300001_SM_1000_NS6detail15normal_iteratorINSD_10device_ptrIiEEEEjS9_iNS7_10__identityEEEvT0_PT3_T1_NS0_13GridEvenShareISN_EET2_T4_ --------------------------
	.section	.nv.shared._ZN3cub18CUB_300001_SM_10006detail6reduce18DeviceReduceKernelINS2_10policy_hubIijN4cuda3std3__44plusIiEEE10Policy1000EN6thrust24THRUST_300001_SM_1000_NS6detail15normal_iteratorINSD_10device_ptrIiEEEEjS9_iNS7_10__identityEEEvT0_PT3_T1_NS0_13GridEvenShareISN_EET2_T4_,"aw",@nobits
	.sectionflags	@""
	.align	4
.nv.shared._ZN3cub18CUB_300001_SM_10006detail6reduce18DeviceReduceKernelINS2_10policy_hubIijN4cuda3std3__44plusIiEEE10Policy1000EN6thrust24THRUST_300001_SM_1000_NS6detail15normal_iteratorINSD_10device_ptrIiEEEEjS9_iNS7_10__identityEEEvT0_PT3_T1_NS0_13GridEvenShareISN_EET2_T4_:
	.zero		1068


//--------------------- .nv.shared._ZN3cub18CUB_300001_SM_10006detail6reduce28DeviceReduceSingleTileKernelINS2_10policy_hubIijN4cuda3std3__44plusIiEEE10Policy1000EN6thrust24THRUST_300001_SM_1000_NS6detail15normal_iteratorINSD_10device_ptrIiEEEEPijS9_iiNS7_10__identityEEEvT0_T1_T2_T3_T4_T6_ --------------------------
	.section	.nv.shared._ZN3cub18CUB_300001_SM_10006detail6reduce28DeviceReduceSingleTileKernelINS2_10policy_hubIijN4cuda3std3__44plusIiEEE10Policy1000EN6thrust24THRUST_300001_SM_1000_NS6detail15normal_iteratorINSD_10device_ptrIiEEEEPijS9_iiNS7_10__identityEEEvT0_T1_T2_T3_T4_T6_,"aw",@nobits
	.sectionflags	@""
	.align	4
.nv.shared._ZN3cub18CUB_300001_SM_10006detail6reduce28DeviceReduceSingleTileKernelINS2_10policy_hubIijN4cuda3std3__44plusIiEEE10Policy1000EN6thrust24THRUST_300001_SM_1000_NS6detail15normal_iteratorINSD_10device_ptrIiEEEEPijS9_iiNS7_10__identityEEEvT0_T1_T2_T3_T4_T6_:
	.zero		1068


//--------------------- .nv.constant0._ZN3cub18CUB_300001_SM_10006detail8for_each13static_kernelINS2_12policy_hub_t12policy_500_tEmN6thrust24THRUST_300001_SM_1000_NS8cuda_cub20__uninitialized_fill7functorINS7_10device_ptrIiEEiEEEEvT0_T1_ --------------------------
	.section	.nv.constant0._ZN3cub18CUB_300001_SM_10006detail8for_each13static_kernelINS2_12policy_hub_t12policy_500_tEmN6thrust24THRUST_300001_SM_1000_NS8cuda_cub20__uninitialized_fill7functorINS7_10device_ptrIiEEiEEEEvT0_T1_,"a",@progbits
	.sectionflags	@""
	.align	4
.nv.constant0._ZN3cub18CUB_300001_SM_10006detail8for_each13static_kernelINS2_12policy_hub_t12policy_500_tEmN6thrust24THRUST_300001_SM_1000_NS8cuda_cub20__uninitialized_fill7functorINS7_10device_ptrIiEEiEEEEvT0_T1_:
	.zero		920


//--------------------- .nv.constant0._ZN3cub18CUB_300001_SM_10006detail6reduce28DeviceReduceSingleTileKernelINS2_10policy_hubIiyN4cuda3std3__44plusIiEEE10Policy1000EPiSC_iS9_iiNS7_10__identityEEEvT0_T1_T2_T3_T4_T6_ --------------------------
	.section	.nv.constant0._ZN3cub18CUB_300001_SM_10006detail6reduce28DeviceReduceSingleTileKernelINS2_10policy_hubIiyN4cuda3std3__44plusIiEEE10Policy1000EPiSC_iS9_iiNS7_10__identityEEEvT0_T1_T2_T3_T4_T6_,"a",@progbits
	.sectionflags	@""
	.align	4
.nv.constant0._ZN3cub18CUB_300001_SM_10006detail6reduce28DeviceReduceSingleTileKernelINS2_10policy_hubIiyN4cuda3std3__44plusIiEEE10Policy1000EPiSC_iS9_iiNS7_10__identityEEEvT0_T1_T2_T3_T4_T6_:
	.zero		925


//--------------------- .nv.constant0._ZN3cub18CUB_300001_SM_10006detail6reduce18DeviceReduceKernelINS2_10policy_hubIiyN4cuda3std3__44plusIiEEE10Policy1000EN6thrust24THRUST_300001_SM_1000_NS6detail15normal_iteratorINSD_10device_ptrIiEEEEyS9_iNS7_10__identityEEEvT0_PT3_T1_NS0_13GridEvenShareISN_EET2_T4_ --------------------------
	.section	.nv.constant0._ZN3cub18CUB_300001_SM_10006detail6reduce18DeviceReduceKernelINS2_10policy_hubIiyN4cuda3std3__44plusIiEEE10Policy1000EN6thrust24THRUST_300001_SM_1000_NS6detail15normal_iteratorINSD_10device_ptrIiEEEEyS9_iNS7_10__identityEEEvT0_PT3_T1_NS0_13GridEvenShareISN_EET2_T4_,"a",@progbits
	.sectionflags	@""
	.align	4
.nv.constant0._ZN3cub18CUB_300001_SM_10006detail6reduce18DeviceReduceKernelINS2_10policy_hubIiyN4cuda3std3__44plusIiEEE10Policy1000EN6thrust24THRUST_300001_SM_1000_NS6detail15normal_iteratorINSD_10device_ptrIiEEEEyS9_iNS7_10__identityEEEvT0_PT3_T1_NS0_13GridEvenShareISN_EET2_T4_:
	.zero		994


//--------------------- .nv.constant0._ZN3cub18CUB_300001_SM_10006detail6reduce28DeviceReduceSingleTileKernelINS2_10policy_hubIiyN4cuda3std3__44plusIiEEE10Policy1000EN6thrust24THRUST_300001_SM_1000_NS6detail15normal_iteratorINSD_10device_ptrIiEEEEPiyS9_iiNS7_10__identityEEEvT0_T1_T2_T3_T4_T6_ --------------------------
	.section	.nv.constant0._ZN3cub18CUB_300001_SM_10006detail6reduce28DeviceReduceSingleTileKernelINS2_10policy_hubIiyN4cuda3std3__44plusIiEEE10Policy1000EN6thrust24THRUST_300001_SM_1000_NS6detail15normal_iteratorINSD_10device_ptrIiEEEEPiyS9_iiNS7_10__identityEEEvT0_T1_T2_T3_T4_T6_,"a",@progbits
	.sectionflags	@""
	.align	4
.nv.constant0._ZN3cub18CUB_300001_SM_10006detail6reduce28DeviceReduceSingleTileKernelINS2_10policy_hubIiyN4cuda3std3__44plusIiEEE10Policy1000EN6thrust24THRUST_300001_SM_1000_NS6detail15normal_iteratorINSD_10device_ptrIiEEEEPiyS9_iiNS7_10__identityEEEvT0_T1_T2_T3_T4_T6_:
	.zero		929


//--------------------- .nv.constant0._ZN3cub18CUB_300001_SM_10006detail6reduce28DeviceReduceSingleTileKernelINS2_10policy_hubIijN4cuda3std3__44plusIiEEE10Policy1000EPiSC_iS9_iiNS7_10__identityEEEvT0_T1_T2_T3_T4_T6_ --------------------------
	.section	.nv.constant0._ZN3cub18CUB_300001_SM_10006detail6reduce28DeviceReduceSingleTileKernelINS2_10policy_hubIijN4cuda3std3__44plusIiEEE10Policy1000EPiSC_iS9_iiNS7_10__identityEEEvT0_T1_T2_T3_T4_T6_,"a",@progbits
	.sectionflags	@""
	.align	4
.nv.constant0._ZN3cub18CUB_300001_SM_10006detail6reduce28DeviceReduceSingleTileKernelINS2_10policy_hubIijN4cuda3std3__44plusIiEEE10Policy1000EPiSC_iS9_iiNS7_10__identityEEEvT0_T1_T2_T3_T4_T6_:
	.zero		925


//--------------------- .nv.constant0._ZN3cub18CUB_300001_SM_10006detail6reduce18DeviceReduceKernelINS2_10policy_hubIijN4cuda3std3__44plusIiEEE10Policy1000EN6thrust24THRUST_300001_SM_1000_NS6detail15normal_iteratorINSD_10device_ptrIiEEEEjS9_iNS7_10__identityEEEvT0_PT3_T1_NS0_13GridEvenShareISN_EET2_T4_ --------------------------
	.section	.nv.constant0._ZN3cub18CUB_300001_SM_10006detail6reduce18DeviceReduceKernelINS2_10policy_hubIijN4cuda3std3__44plusIiEEE10Policy1000EN6thrust24THRUST_300001_SM_1000_NS6detail15normal_iteratorINSD_10device_ptrIiEEEEjS9_iNS7_10__identityEEEvT0_PT3_T1_NS0_13GridEvenShareISN_EET2_T4_,"a",@progbits
	.sectionflags	@""
	.align	4
.nv.constant0._ZN3cub18CUB_300001_SM_10006detail6reduce18DeviceReduceKernelINS2_10policy_hubIijN4cuda3std3__44plusIiEEE10Policy1000EN6thrust24THRUST_300001_SM_1000_NS6detail15normal_iteratorINSD_10device_ptrIiEEEEjS9_iNS7_10__identityEEEvT0_PT3_T1_NS0_13GridEvenShareISN_EET2_T4_:
	.zero		958


//--------------------- .nv.constant0._ZN3cub18CUB_300001_SM_10006detail6reduce28DeviceReduceSingleTileKernelINS2_10policy_hubIijN4cuda3std3__44plusIiEEE10Policy1000EN6thrust24THRUST_300001_SM_1000_NS6detail15normal_iteratorINSD_10device_ptrIiEEEEPijS9_iiNS7_10__identityEEEvT0_T1_T2_T3_T4_T6_ --------------------------
	.section	.nv.constant0._ZN3cub18CUB_300001_SM_10006detail6reduce28DeviceReduceSingleTileKernelINS2_10policy_hubIijN4cuda3std3__44plusIiEEE10Policy1000EN6thrust24THRUST_300001_SM_1000_NS6detail15normal_iteratorINSD_10device_ptrIiEEEEPijS9_iiNS7_10__identityEEEvT0_T1_T2_T3_T4_T6_,"a",@progbits
	.sectionflags	@""
	.align	4
.nv.constant0._ZN3cub18CUB_300001_SM_10006detail6reduce28DeviceReduceSingleTileKernelINS2_10policy_hubIijN4cuda3std3__44plusIiEEE10Policy1000EN6thrust24THRUST_300001_SM_1000_NS6detail15normal_iteratorINSD_10device_ptrIiEEEEPijS9_iiNS7_10__identityEEEvT0_T1_T2_T3_T4_T6_:
	.zero		925


//--------------------- .nv.constant0._ZN3cub18CUB_300001_SM_10006detail11EmptyKernelIvEEvv --------------------------
	.section	.nv.constant0._ZN3cub18CUB_300001_SM_10006detail11EmptyKernelIvEEvv,"a",@progbits
	.sectionflags	@""
	.align	4
.nv.constant0._ZN3cub18CUB_300001_SM_10006detail11EmptyKernelIvEEvv:
	.zero		896


//--------------------- .nv.constant0._Z10fillKernelPii --------------------------
	.section	.nv.constant0._Z10fillKernelPii,"a",@progbits
	.sectionflags	@""
	.align	4
.nv.constant0._Z10fillKernelPii:
	.zero		908


//--------------------- SYMBOLS --------------------------

	.type		.nv.reservedSmem.offset0,@object
	.size		.nv.reservedSmem.offset0,0x4
	.type		.nv.reservedSmem.cap,@object
	.size		.nv.reservedSmem.cap,0x4
